// auto-generated by cutlass_sweep.grouped_gemm — config: {"arch": "sm_90", "cluster_m": 1, "cluster_n": 1, "dtype": "fp16", "schedule": "pingpong", "tile_k": 128, "tile_m": 256, "tile_n": 128}
#include "cutlass/cutlass.h"
#include "cutlass/gemm/group_array_problem_shape.hpp"
#include "cutlass/gemm/collective/collective_builder.hpp"
#include "cutlass/gemm/device/gemm_universal_adapter.h"
#include "cutlass/gemm/kernel/gemm_universal.hpp"
#include "cutlass/epilogue/collective/collective_builder.hpp"

using Elem = cutlass::half_t;
using Acc  = float;
using ElemC = cutlass::half_t;
using TileShape    = cute::Shape<cute::_256, cute::_128, cute::_128>;
using ClusterShape = cute::Shape<cute::_1, cute::_1, cute::_1>;
using ProblemShape = cutlass::gemm::GroupProblemShape<cute::Shape<int,int,int>>;

using CollectiveEpilogue = typename cutlass::epilogue::collective::CollectiveBuilder<
    cutlass::arch::Sm90, cutlass::arch::OpClassTensorOp,
    TileShape, ClusterShape,
    cutlass::epilogue::collective::EpilogueTileAuto,
    Acc, Acc,
    ElemC, cutlass::layout::ColumnMajor *, 128 / cutlass::sizeof_bits<ElemC>::value,
    ElemC, cutlass::layout::ColumnMajor *, 128 / cutlass::sizeof_bits<ElemC>::value,
    cutlass::epilogue::PtrArrayTmaWarpSpecializedPingpong
  >::CollectiveOp;

using CollectiveMainloop = typename cutlass::gemm::collective::CollectiveBuilder<
    cutlass::arch::Sm90, cutlass::arch::OpClassTensorOp,
    Elem, cutlass::layout::RowMajor *, 128 / cutlass::sizeof_bits<Elem>::value,
    Elem, cutlass::layout::ColumnMajor *, 128 / cutlass::sizeof_bits<Elem>::value,
    Acc,
    TileShape, ClusterShape,
    cutlass::gemm::collective::StageCountAutoCarveout<
        static_cast<int>(sizeof(typename CollectiveEpilogue::SharedStorage))>,
    cutlass::gemm::KernelPtrArrayTmaWarpSpecializedPingpong
  >::CollectiveOp;

using GemmKernel = cutlass::gemm::kernel::GemmUniversal<
    ProblemShape, CollectiveMainloop, CollectiveEpilogue>;
using Gemm = cutlass::gemm::device::GemmUniversalAdapter<GemmKernel>;

auto* _anchor = &cutlass::device_kernel<GemmKernel>;


// ===== COMPILED SASS (sm_90a) =====

	.target	sm_90a

	.elftype	@"ET_EXEC"


//--------------------- .note.nv.tkinfo           --------------------------
	.section	.note.nv.tkinfo,"",@"SHT_NOTE"
	.sectionflags	@"SHF_NOTE_NV_TKINFO"
	.tkinfo
        /*0018*/ 	.word	0x00000002
        /*0030*/ 	.string	""
        /*0030*/ 	.string	"ptxas"
        /*0030*/ 	.string	"Cuda compilation tools, release 13.0, V13.0.88"
        /*0030*/ 	.string	"Build cuda_13.0.r13.0/compiler.36424714_0"
        /*0030*/ 	.string	"-arch sm_90a -m 64 "



//--------------------- .note.nv.cuinfo           --------------------------
	.section	.note.nv.cuinfo,"",@"SHT_NOTE"
	.sectionflags	@"SHF_NOTE_NV_CUINFO"
        /*0018*/ 	.short	0x0002
        /*001a*/ 	.short	0x005a
        /*001c*/ 	.short	0x0082
	.zero		2


//--------------------- .nv.info                  --------------------------
	.section	.nv.info,"",@"SHT_CUDA_INFO"
	.align	4


	//----- nvinfo : EIATTR_REGCOUNT
	.align		4
        /*0000*/ 	.byte	0x04, 0x2f
        /*0002*/ 	.short	(.L_15 - .L_14)
	.align		4
.L_14:
        /*0004*/ 	.word	index@(_ZN7cutlass13device_kernelINS_4gemm6kernel13GemmUniversalINS1_17GroupProblemShapeIN4cute5tupleIJiiiEEEEENS1_10collective13CollectiveMmaINS1_39MainloopSm90ArrayTmaGmmaWarpSpecializedILi2ENS6_IJNS5_1CILi1EEESD_SD_EEENS1_40KernelPtrArrayTmaWarpSpecializedPingpongEEENS6_IJNSC_ILi256EEENSC_ILi128EEESI_EEENS_6half_tEPNS6_IJlSD_NSC_ILi0EEEEEESK_SN_NS5_8TiledMMAINS5_8MMA_AtomIJNS5_4SM904GMMA26MMA_64x128x16_F32F16F16_SSILNSR_5MajorE0ELST_0ELNSR_7ScaleInE1ELSU_1EEEEEENS5_6LayoutISE_NS6_IJSL_SL_SL_EEEEENS6_IJNS5_10UnderscoreES10_S10_EEEEENS5_13SM90_TMA_LOADENS5_14ComposedLayoutINS5_7SwizzleILi3ELi4ELi3EEENS5_18smem_ptr_flag_bitsILi16EEENSX_INS6_IJNSC_ILi8EEENSC_ILi64EEEEEENS6_IJS1A_SD_EEEEEEEvNS5_8identityES13_S1E_vS1F_EENS_8epilogue10collective18CollectiveEpilogueINS1H_30Sm90PtrArrayTmaWarpSpecializedILi4ELi2ELi16ELb1ELb0ELi2EEEJSJ_NS6_IJS1A_NSC_ILi32EEEEEESK_PNS6_IJSD_lSL_EEESK_S1P_NS1H_6fusion15FusionCallbacksIS1L_NS1Q_17LinearCombinationISK_fSK_fLNS_15FloatRoundStyleE2EEESJ_S1N_JEEES13_NS14_IS16_S18_NSX_INS6_IJS1A_S19_EEENS6_IJSD_S1A_EEEEEEENS5_17SM75_U16x8_LDSM_TENS5_14SM90_TMA_STOREES1Z_NS5_17SM90_U16x8_STSM_TENS5_9Copy_AtomIJNS5_17SM90_U32x4_STSM_NESK_EEEvEEEvvEEEEvNT_6ParamsE)
        /*0008*/ 	.word	0x000000a8


	//----- nvinfo : EIATTR_FRAME_SIZE
	.align		4
.L_15:
        /*000c*/ 	.byte	0x04, 0x11
        /*000e*/ 	.short	(.L_17 - .L_16)
	.align		4
.L_16:
        /*0010*/ 	.word	index@($__internal_0_$__cuda_sm20_div_u64)
        /*0014*/ 	.word	0x000008b0


	//----- nvinfo : EIATTR_FRAME_SIZE
	.align		4
.L_17:
        /*0018*/ 	.byte	0x04, 0x11
        /*001a*/ 	.short	(.L_19 - .L_18)
	.align		4
.L_18:
        /*001c*/ 	.word	index@(_ZN7cutlass13device_kernelINS_4gemm6kernel13GemmUniversalINS1_17GroupProblemShapeIN4cute5tupleIJiiiEEEEENS1_10collective13CollectiveMmaINS1_39MainloopSm90ArrayTmaGmmaWarpSpecializedILi2ENS6_IJNS5_1CILi1EEESD_SD_EEENS1_40KernelPtrArrayTmaWarpSpecializedPingpongEEENS6_IJNSC_ILi256EEENSC_ILi128EEESI_EEENS_6half_tEPNS6_IJlSD_NSC_ILi0EEEEEESK_SN_NS5_8TiledMMAINS5_8MMA_AtomIJNS5_4SM904GMMA26MMA_64x128x16_F32F16F16_SSILNSR_5MajorE0ELST_0ELNSR_7ScaleInE1ELSU_1EEEEEENS5_6LayoutISE_NS6_IJSL_SL_SL_EEEEENS6_IJNS5_10UnderscoreES10_S10_EEEEENS5_13SM90_TMA_LOADENS5_14ComposedLayoutINS5_7SwizzleILi3ELi4ELi3EEENS5_18smem_ptr_flag_bitsILi16EEENSX_INS6_IJNSC_ILi8EEENSC_ILi64EEEEEENS6_IJS1A_SD_EEEEEEEvNS5_8identityES13_S1E_vS1F_EENS_8epilogue10collective18CollectiveEpilogueINS1H_30Sm90PtrArrayTmaWarpSpecializedILi4ELi2ELi16ELb1ELb0ELi2EEEJSJ_NS6_IJS1A_NSC_ILi32EEEEEESK_PNS6_IJSD_lSL_EEESK_S1P_NS1H_6fusion15FusionCallbacksIS1L_NS1Q_17LinearCombinationISK_fSK_fLNS_15FloatRoundStyleE2EEESJ_S1N_JEEES13_NS14_IS16_S18_NSX_INS6_IJS1A_S19_EEENS6_IJSD_S1A_EEEEEEENS5_17SM75_U16x8_LDSM_TENS5_14SM90_TMA_STOREES1Z_NS5_17SM90_U16x8_STSM_TENS5_9Copy_AtomIJNS5_17SM90_U32x4_STSM_NESK_EEEvEEEvvEEEEvNT_6ParamsE)
        /*0020*/ 	.word	0x000008b0


	//----- nvinfo : EIATTR_MIN_STACK_SIZE
	.align		4
.L_19:
        /*0024*/ 	.byte	0x04, 0x12
        /*0026*/ 	.short	(.L_21 - .L_20)
	.align		4
.L_20:
        /*0028*/ 	.word	index@(_ZN7cutlass13device_kernelINS_4gemm6kernel13GemmUniversalINS1_17GroupProblemShapeIN4cute5tupleIJiiiEEEEENS1_10collective13CollectiveMmaINS1_39MainloopSm90ArrayTmaGmmaWarpSpecializedILi2ENS6_IJNS5_1CILi1EEESD_SD_EEENS1_40KernelPtrArrayTmaWarpSpecializedPingpongEEENS6_IJNSC_ILi256EEENSC_ILi128EEESI_EEENS_6half_tEPNS6_IJlSD_NSC_ILi0EEEEEESK_SN_NS5_8TiledMMAINS5_8MMA_AtomIJNS5_4SM904GMMA26MMA_64x128x16_F32F16F16_SSILNSR_5MajorE0ELST_0ELNSR_7ScaleInE1ELSU_1EEEEEENS5_6LayoutISE_NS6_IJSL_SL_SL_EEEEENS6_IJNS5_10UnderscoreES10_S10_EEEEENS5_13SM90_TMA_LOADENS5_14ComposedLayoutINS5_7SwizzleILi3ELi4ELi3EEENS5_18smem_ptr_flag_bitsILi16EEENSX_INS6_IJNSC_ILi8EEENSC_ILi64EEEEEENS6_IJS1A_SD_EEEEEEEvNS5_8identityES13_S1E_vS1F_EENS_8epilogue10collective18CollectiveEpilogueINS1H_30Sm90PtrArrayTmaWarpSpecializedILi4ELi2ELi16ELb1ELb0ELi2EEEJSJ_NS6_IJS1A_NSC_ILi32EEEEEESK_PNS6_IJSD_lSL_EEESK_S1P_NS1H_6fusion15FusionCallbacksIS1L_NS1Q_17LinearCombinationISK_fSK_fLNS_15FloatRoundStyleE2EEESJ_S1N_JEEES13_NS14_IS16_S18_NSX_INS6_IJS1A_S19_EEENS6_IJSD_S1A_EEEEEEENS5_17SM75_U16x8_LDSM_TENS5_14SM90_TMA_STOREES1Z_NS5_17SM90_U16x8_STSM_TENS5_9Copy_AtomIJNS5_17SM90_U32x4_STSM_NESK_EEEvEEEvvEEEEvNT_6ParamsE)
        /*002c*/ 	.word	0x000008b0
.L_21:


//--------------------- .nv.compat                --------------------------
	.section	.nv.compat,"",@"SHT_CUDA_COMPAT_INFO"
	.align	4
        /*0000*/ 	.byte	0x02, 0x09, 0x01, 0x00, 0x02, 0x02, 0x04, 0x00, 0x02, 0x05, 0x05, 0x00, 0x03, 0x07, 0x01, 0x01
        /*0010*/ 	.byte	0x02, 0x03, 0x03, 0x00, 0x02, 0x06, 0x01, 0x00, 0x04, 0x0b, 0x08, 0x00, 0x00, 0x00, 0x00, 0x00
        /*0020*/ 	.byte	0x00, 0x00, 0x00, 0x00


//--------------------- .nv.info._ZN7cutlass13device_kernelINS_4gemm6kernel13GemmUniversalINS1_17GroupProblemShapeIN4cute5tupleIJiiiEEEEENS1_10collective13CollectiveMmaINS1_39MainloopSm90ArrayTmaGmmaWarpSpecializedILi2ENS6_IJNS5_1CILi1EEESD_SD_EEENS1_40KernelPtrArrayTmaWarpSpecializedPingpongEEENS6_IJNSC_ILi256EEENSC_ILi128EEESI_EEENS_6half_tEPNS6_IJlSD_NSC_ILi0EEEEEESK_SN_NS5_8TiledMMAINS5_8MMA_AtomIJNS5_4SM904GMMA26MMA_64x128x16_F32F16F16_SSILNSR_5MajorE0ELST_0ELNSR_7ScaleInE1ELSU_1EEEEEENS5_6LayoutISE_NS6_IJSL_SL_SL_EEEEENS6_IJNS5_10UnderscoreES10_S10_EEEEENS5_13SM90_TMA_LOADENS5_14ComposedLayoutINS5_7SwizzleILi3ELi4ELi3EEENS5_18smem_ptr_flag_bitsILi16EEENSX_INS6_IJNSC_ILi8EEENSC_ILi64EEEEEENS6_IJS1A_SD_EEEEEEEvNS5_8identityES13_S1E_vS1F_EENS_8epilogue10collective18CollectiveEpilogueINS1H_30Sm90PtrArrayTmaWarpSpecializedILi4ELi2ELi16ELb1ELb0ELi2EEEJSJ_NS6_IJS1A_NSC_ILi32EEEEEESK_PNS6_IJSD_lSL_EEESK_S1P_NS1H_6fusion15FusionCallbacksIS1L_NS1Q_17LinearCombinationISK_fSK_fLNS_15FloatRoundStyleE2EEESJ_S1N_JEEES13_NS14_IS16_S18_NSX_INS6_IJS1A_S19_EEENS6_IJSD_S1A_EEEEEEENS5_17SM75_U16x8_LDSM_TENS5_14SM90_TMA_STOREES1Z_NS5_17SM90_U16x8_STSM_TENS5_9Copy_AtomIJNS5_17SM90_U32x4_STSM_NESK_EEEvEEEvvEEEEvNT_6ParamsE --------------------------
	.section	.nv.info._ZN7cutlass13device_kernelINS_4gemm6kernel13GemmUniversalINS1_17GroupProblemShapeIN4cute5tupleIJiiiEEEEENS1_10collective13CollectiveMmaINS1_39MainloopSm90ArrayTmaGmmaWarpSpecializedILi2ENS6_IJNS5_1CILi1EEESD_SD_EEENS1_40KernelPtrArrayTmaWarpSpecializedPingpongEEENS6_IJNSC_ILi256EEENSC_ILi128EEESI_EEENS_6half_tEPNS6_IJlSD_NSC_ILi0EEEEEESK_SN_NS5_8TiledMMAINS5_8MMA_AtomIJNS5_4SM904GMMA26MMA_64x128x16_F32F16F16_SSILNSR_5MajorE0ELST_0ELNSR_7ScaleInE1ELSU_1EEEEEENS5_6LayoutISE_NS6_IJSL_SL_SL_EEEEENS6_IJNS5_10UnderscoreES10_S10_EEEEENS5_13SM90_TMA_LOADENS5_14ComposedLayoutINS5_7SwizzleILi3ELi4ELi3EEENS5_18smem_ptr_flag_bitsILi16EEENSX_INS6_IJNSC_ILi8EEENSC_ILi64EEEEEENS6_IJS1A_SD_EEEEEEEvNS5_8identityES13_S1E_vS1F_EENS_8epilogue10collective18CollectiveEpilogueINS1H_30Sm90PtrArrayTmaWarpSpecializedILi4ELi2ELi16ELb1ELb0ELi2EEEJSJ_NS6_IJS1A_NSC_ILi32EEEEEESK_PNS6_IJSD_lSL_EEESK_S1P_NS1H_6fusion15FusionCallbacksIS1L_NS1Q_17LinearCombinationISK_fSK_fLNS_15FloatRoundStyleE2EEESJ_S1N_JEEES13_NS14_IS16_S18_NSX_INS6_IJS1A_S19_EEENS6_IJSD_S1A_EEEEEEENS5_17SM75_U16x8_LDSM_TENS5_14SM90_TMA_STOREES1Z_NS5_17SM90_U16x8_STSM_TENS5_9Copy_AtomIJNS5_17SM90_U32x4_STSM_NESK_EEEvEEEvvEEEEvNT_6ParamsE,"",@"SHT_CUDA_INFO"
	.sectionflags	@""
	.align	4


	//----- nvinfo : EIATTR_CUDA_API_VERSION
	.align		4
        /*0000*/ 	.byte	0x04, 0x37
        /*0002*/ 	.short	(.L_23 - .L_22)
.L_22:
        /*0004*/ 	.word	0x00000082


	//----- nvinfo : EIATTR_KPARAM_INFO
	.align		4
.L_23:
        /*0008*/ 	.byte	0x04, 0x17
        /*000a*/ 	.short	(.L_25 - .L_24)
.L_24:
        /*000c*/ 	.word	0x00000000
        /*0010*/ 	.short	0x0000
        /*0012*/ 	.short	0x0070
        /*0014*/ 	.byte	0x00, 0xf0, 0x01, 0x1c


	//----- nvinfo : EIATTR_SPARSE_MMA_MASK
	.align		4
.L_25:
        /*0018*/ 	.byte	0x03, 0x50
        /*001a*/ 	.short	0x0000


	//----- nvinfo : EIATTR_MAXREG_COUNT
	.align		4
        /*001c*/ 	.byte	0x03, 0x1b
        /*001e*/ 	.short	0x00a8


	//----- nvinfo : EIATTR_NUM_BARRIERS
	.align		4
        /*0020*/ 	.byte	0x02, 0x4c
        /*0022*/ 	.byte	0x02
	.zero		1


	//----- nvinfo : EIATTR_EXTERNS
	.align		4
        /*0024*/ 	.byte	0x04, 0x0f
        /*0026*/ 	.short	(.L_27 - .L_26)


	//   ....[0]....
	.align		4
.L_26:
        /*0028*/ 	.word	index@(__assertfail)


	//----- nvinfo : EIATTR_ANNOTATIONS
	.align		4
.L_27:
        /*002c*/ 	.byte	0x04, 0x55
        /*002e*/ 	.short	(.L_29 - .L_28)


	//   ....[0]....
.L_28:
        /*0030*/ 	.word	0x00000001
        /*0034*/ 	.byte	0xd0, 0x3a, 0x00, 0x00, 0x01, 0x00, 0x00, 0x00, 0x10, 0x3b, 0x00, 0x00, 0x01, 0x00, 0x00, 0x00
        /* <DEDUP_REMOVED lines=958> */
        /*3c24*/ 	.byte	0x10, 0x89, 0x01, 0x00, 0x01, 0x00, 0x00, 0x00, 0x60, 0x89, 0x01, 0x00


	//----- nvinfo : EIATTR_MERCURY_ISA_VERSION
	.align		4
.L_29:
        /*3c30*/ 	.byte	0x03, 0x5f
        /*3c32*/ 	.short	0x0101


	//----- nvinfo : EIATTR_INT_WARP_WIDE_INSTR_OFFSETS
	.align		4
        /*3c34*/ 	.byte	0x04, 0x31
        /*3c36*/ 	.short	(.L_31 - .L_30)


	//   ....[0]....
.L_30:
        /*3c38*/ 	.word	0x00001150


	//   ....[1]....
        /*3c3c*/ 	.word	0x00001160


	//   ....[2]....
        /*3c40*/ 	.word	0x000011e0


	//   ....[3]....
        /*3c44*/ 	.word	0x00001240


	//   ....[4]....
        /*3c48*/ 	.word	0x00001290


	//   ....[5]....
        /*3c4c*/ 	.word	0x000012c0


	//   ....[6]....
        /*3c50*/ 	.word	0x00001330


	//   ....[7]....
        /*3c54*/ 	.word	0x00001370


	//----- nvinfo : EIATTR_COOP_GROUP_MASK_REGIDS
	.align		4
.L_31:
        /*3c58*/ 	.byte	0x04, 0x29
        /*3c5a*/ 	.short	(.L_33 - .L_32)


	//   ....[0]....
.L_32:
        /*3c5c*/ 	.word	0xffffffff


	//   ....[1]....
        /*3c60*/ 	.word	0xffffffff


	//   ....[2]....
        /*3c64*/ 	.word	0xffffffff


	//   ....[3]....
        /*3c68*/ 	.word	0xffffffff


	//   ....[4]....
        /*3c6c*/ 	.word	0xffffffff


	//   ....[5]....
        /*3c70*/ 	.word	0xffffffff


	//   ....[6]....
        /*3c74*/ 	.word	0xffffffff


	//   ....[7]....
        /*3c78*/ 	.word	0xffffffff


	//   ....[8]....
        /*3c7c*/ 	.word	0xffffffff


	//   ....[9]....
        /*3c80*/ 	.word	0xffffffff


	//   ....[10]....
        /*3c84*/ 	.word	0xffffffff


	//   ....[11]....
        /*3c88*/ 	.word	0xffffffff


	//   ....[12]....
        /*3c8c*/ 	.word	0xffffffff


	//   ....[13]....
        /*3c90*/ 	.word	0xffffffff


	//   ....[14]....
        /*3c94*/ 	.word	0xffffffff


	//   ....[15]....
        /*3c98*/ 	.word	0xffffffff


	//   ....[16]....
        /*3c9c*/ 	.word	0xffffffff


	//   ....[17]....
        /*3ca0*/ 	.word	0xffffffff


	//   ....[18]....
        /*3ca4*/ 	.word	0xffffffff


	//   ....[19]....
        /*3ca8*/ 	.word	0xffffffff


	//   ....[20]....
        /*3cac*/ 	.word	0xffffffff


	//   ....[21]....
        /*3cb0*/ 	.word	0xffffffff


	//   ....[22]....
        /*3cb4*/ 	.word	0xffffffff


	//   ....[23]....
        /*3cb8*/ 	.word	0xffffffff


	//   ....[24]....
        /*3cbc*/ 	.word	0xffffffff


	//   ....[25]....
        /*3cc0*/ 	.word	0xffffffff


	//   ....[26]....
        /*3cc4*/ 	.word	0xffffffff


	//   ....[27]....
        /*3cc8*/ 	.word	0xffffffff


	//   ....[28]....
        /*3ccc*/ 	.word	0xffffffff


	//   ....[29]....
        /*3cd0*/ 	.word	0xffffffff


	//   ....[30]....
        /*3cd4*/ 	.word	0xffffffff


	//   ....[31]....
        /*3cd8*/ 	.word	0xffffffff


	//   ....[32]....
        /*3cdc*/ 	.word	0xffffffff


	//   ....[33]....
        /*3ce0*/ 	.word	0xffffffff


	//   ....[34]....
        /*3ce4*/ 	.word	0xffffffff


	//   ....[35]....
        /*3ce8*/ 	.word	0xffffffff


	//   ....[36]....
        /*3cec*/ 	.word	0xffffffff


	//   ....[37]....
        /*3cf0*/ 	.word	0xffffffff


	//   ....[38]....
        /*3cf4*/ 	.word	0xffffffff


	//   ....[39]....
        /*3cf8*/ 	.word	0xffffffff


	//   ....[40]....
        /*3cfc*/ 	.word	0xffffffff


	//   ....[41]....
        /*3d00*/ 	.word	0xffffffff


	//   ....[42]....
        /*3d04*/ 	.word	0xffffffff


	//   ....[43]....
        /*3d08*/ 	.word	0xffffffff


	//   ....[44]....
        /*3d0c*/ 	.word	0xffffffff


	//   ....[45]....
        /*3d10*/ 	.word	0xffffffff


	//   ....[46]....
        /*3d14*/ 	.word	0xffffffff


	//   ....[47]....
        /*3d18*/ 	.word	0xffffffff


	//   ....[48]....
        /*3d1c*/ 	.word	0xffffffff


	//   ....[49]....
        /*3d20*/ 	.word	0xffffffff


	//   ....[50]....
        /*3d24*/ 	.word	0xffffffff


	//   ....[51]....
        /*3d28*/ 	.word	0xffffffff


	//   ....[52]....
        /*3d2c*/ 	.word	0xffffffff


	//   ....[53]....
        /*3d30*/ 	.word	0xffffffff


	//   ....[54]....
        /*3d34*/ 	.word	0xffffffff


	//   ....[55]....
        /*3d38*/ 	.word	0xffffffff


	//   ....[56]....
        /*3d3c*/ 	.word	0xffffffff


	//   ....[57]....
        /*3d40*/ 	.word	0xffffffff


	//   ....[58]....
        /*3d44*/ 	.word	0xffffffff


	//   ....[59]....
        /*3d48*/ 	.word	0xffffffff


	//   ....[60]....
        /*3d4c*/ 	.word	0xffffffff


	//   ....[61]....
        /*3d50*/ 	.word	0xffffffff


	//   ....[62]....
        /*3d54*/ 	.word	0xffffffff


	//   ....[63]....
        /*3d58*/ 	.word	0xffffffff


	//   ....[64]....
        /*3d5c*/ 	.word	0xffffffff


	//   ....[65]....
        /*3d60*/ 	.word	0xffffffff


	//   ....[66]....
        /*3d64*/ 	.word	0xffffffff


	//   ....[67]....
        /*3d68*/ 	.word	0xffffffff


	//   ....[68]....
        /*3d6c*/ 	.word	0xffffffff


	//   ....[69]....
        /*3d70*/ 	.word	0xffffffff


	//   ....[70]....
        /*3d74*/ 	.word	0xffffffff


	//   ....[71]....
        /*3d78*/ 	.word	0xffffffff


	//   ....[72]....
        /*3d7c*/ 	.word	0xffffffff


	//   ....[73]....
        /*3d80*/ 	.word	0xffffffff


	//   ....[74]....
        /*3d84*/ 	.word	0xffffffff


	//   ....[75]....
        /*3d88*/ 	.word	0xffffffff


	//   ....[76]....
        /*3d8c*/ 	.word	0xffffffff


	//   ....[77]....
        /*3d90*/ 	.word	0xffffffff


	//   ....[78]....
        /*3d94*/ 	.word	0x0500000f


	//----- nvinfo : EIATTR_COOP_GROUP_INSTR_OFFSETS
	.align		4
.L_33:
        /*3d98*/ 	.byte	0x04, 0x28
        /*3d9a*/ 	.short	(.L_35 - .L_34)


	//   ....[0]....
.L_34:
        /*3d9c*/ 	.word	0x00000820


	//   ....[1]....
        /*3da0*/ 	.word	0x00000850


	//   ....[2]....
        /*3da4*/ 	.word	0x00000cf0


	//   ....[3]....
        /*3da8*/ 	.word	0x00000ea0


	//   ....[4]....
        /*3dac*/ 	.word	0x00001070


	//   ....[5]....
        /*3db0*/ 	.word	0x000010b0


	//   ....[6]....
        /*3db4*/ 	.word	0x00001a00


	//   ....[7]....
        /*3db8*/ 	.word	0x00001a30


	//   ....[8]....
        /*3dbc*/ 	.word	0x00001ab0


	//   ....[9]....
        /*3dc0*/ 	.word	0x00001ac0


	//   ....[10]....
        /*3dc4*/ 	.word	0x00001b00


	//   ....[11]....
        /*3dc8*/ 	.word	0x00001b20


	//   ....[12]....
        /*3dcc*/ 	.word	0x00001b60


	//   ....[13]....
        /*3dd0*/ 	.word	0x00001b80


	//   ....[14]....
        /*3dd4*/ 	.word	0x00001bc0


	//   ....[15]....
        /*3dd8*/ 	.word	0x00001be0


	//   ....[16]....
        /*3ddc*/ 	.word	0x00001c50


	//   ....[17]....
        /*3de0*/ 	.word	0x00001d80


	//   ....[18]....
        /*3de4*/ 	.word	0x00001e00


	//   ....[19]....
        /*3de8*/ 	.word	0x000023e0


	//   ....[20]....
        /*3dec*/ 	.word	0x000023f0


	//   ....[21]....
        /*3df0*/ 	.word	0x00002440


	//   ....[22]....
        /*3df4*/ 	.word	0x00002450


	//   ....[23]....
        /*3df8*/ 	.word	0x000024a0


	//   ....[24]....
        /*3dfc*/ 	.word	0x000024b0


	//   ....[25]....
        /*3e00*/ 	.word	0x00002500


	//   ....[26]....
        /*3e04*/ 	.word	0x00002510


	//   ....[27]....
        /*3e08*/ 	.word	0x00002560


	//   ....[28]....
        /*3e0c*/ 	.word	0x00002570


	//   ....[29]....
        /*3e10*/ 	.word	0x00002600


	//   ....[30]....
        /*3e14*/ 	.word	0x00002650


	//   ....[31]....
        /*3e18*/ 	.word	0x000026e0


	//   ....[32]....
        /*3e1c*/ 	.word	0x00002700


	//   ....[33]....
        /*3e20*/ 	.word	0x00002710


	//   ....[34]....
        /*3e24*/ 	.word	0x00002720


	//   ....[35]....
        /*3e28*/ 	.word	0x00002730


	//   ....[36]....
        /*3e2c*/ 	.word	0x00002740


	//   ....[37]....
        /*3e30*/ 	.word	0x00002fb0


	//   ....[38]....
        /*3e34*/ 	.word	0x00003250


	//   ....[39]....
        /*3e38*/ 	.word	0x000035c0


	//   ....[40]....
        /*3e3c*/ 	.word	0x00015eb0


	//   ....[41]....
        /*3e40*/ 	.word	0x00016310


	//   ....[42]....
        /*3e44*/ 	.word	0x000166b0


	//   ....[43]....
        /*3e48*/ 	.word	0x00018430


	//   ....[44]....
        /*3e4c*/ 	.word	0x00018b40


	//   ....[45]....
        /*3e50*/ 	.word	0x00019010


	//   ....[46]....
        /*3e54*/ 	.word	0x00019f10


	//   ....[47]....
        /*3e58*/ 	.word	0x0001ac20


	//   ....[48]....
        /*3e5c*/ 	.word	0x0001ac40


	//   ....[49]....
        /*3e60*/ 	.word	0x0001ac90


	//   ....[50]....
        /*3e64*/ 	.word	0x0001acb0


	//   ....[51]....
        /*3e68*/ 	.word	0x0001acf0


	//   ....[52]....
        /*3e6c*/ 	.word	0x0001ad20


	//   ....[53]....
        /*3e70*/ 	.word	0x0001ad60


	//   ....[54]....
        /*3e74*/ 	.word	0x0001ad90


	//   ....[55]....
        /*3e78*/ 	.word	0x0001add0


	//   ....[56]....
        /*3e7c*/ 	.word	0x0001ae00


	//   ....[57]....
        /*3e80*/ 	.word	0x0001ae90


	//   ....[58]....
        /*3e84*/ 	.word	0x0001afb0


	//   ....[59]....
        /*3e88*/ 	.word	0x0001afd0


	//   ....[60]....
        /*3e8c*/ 	.word	0x0001b630


	//   ....[61]....
        /*3e90*/ 	.word	0x0001b640


	//   ....[62]....
        /*3e94*/ 	.word	0x0001b690


	//   ....[63]....
        /*3e98*/ 	.word	0x0001b6a0


	//   ....[64]....
        /*3e9c*/ 	.word	0x0001b6f0


	//   ....[65]....
        /*3ea0*/ 	.word	0x0001b700


	//   ....[66]....
        /*3ea4*/ 	.word	0x0001b750


	//   ....[67]....
        /*3ea8*/ 	.word	0x0001b760


	//   ....[68]....
        /*3eac*/ 	.word	0x0001b7b0


	//   ....[69]....
        /*3eb0*/ 	.word	0x0001b7c0


	//   ....[70]....
        /*3eb4*/ 	.word	0x0001b850


	//   ....[71]....
        /*3eb8*/ 	.word	0x0001b8c0


	//   ....[72]....
        /*3ebc*/ 	.word	0x0001b950


	//   ....[73]....
        /*3ec0*/ 	.word	0x0001b970


	//   ....[74]....
        /*3ec4*/ 	.word	0x0001b980


	//   ....[75]....
        /*3ec8*/ 	.word	0x0001b990


	//   ....[76]....
        /*3ecc*/ 	.word	0x0001b9a0


	//   ....[77]....
        /*3ed0*/ 	.word	0x0001b9b0


	//   ....[78]....
        /*3ed4*/ 	.word	0x0001d880


	//----- nvinfo : EIATTR_REG_RECONFIG
	.align		4
.L_35:
        /*3ed8*/ 	.byte	0x01, 0x54
	.zero		2


	//----- nvinfo : EIATTR_SYSCALL_OFFSETS
	.align		4
        /*3edc*/ 	.byte	0x04, 0x46
        /*3ede*/ 	.short	(.L_37 - .L_36)


	//   ....[0]....
.L_36:
        /*3ee0*/ 	.word	0x0000f700


	//   ....[1]....
        /*3ee4*/ 	.word	0x0000f7f0


	//----- nvinfo : EIATTR_MBARRIER_INSTR_OFFSETS
	.align		4
.L_37:
        /*3ee8*/ 	.byte	0x04, 0x39
        /*3eea*/ 	.short	(.L_39 - .L_38)


	//   ....[0]....
.L_38:
        /*3eec*/ 	.word	0x00000bd0
        /*3ef0*/ 	.word	0x000000ff
        /*3ef4*/ 	.word	0x00034400
        /*3ef8*/ 	.short	0x0100
        /*3efa*/ 	.byte	0x06
	.zero		1


	//   ....[1]....
        /*3efc*/ 	.word	0x00000be0
        /*3f00*/ 	.word	0x000000ff
        /*3f04*/ 	.word	0x00034440
        /*3f08*/ 	.short	0x0100
        /*3f0a*/ 	.byte	0x06
	.zero		1


	//   ....[2]....
        /*3f0c*/ 	.word	0x00000bf0
        /*3f10*/ 	.word	0x000000ff
        /*3f14*/ 	.word	0x00034408
        /*3f18*/ 	.short	0x0100
        /*3f1a*/ 	.byte	0x06
	.zero		1


	//   ....[3]....
        /*3f1c*/ 	.word	0x00000c00
        /*3f20*/ 	.word	0x000000ff
        /*3f24*/ 	.word	0x00034448
        /*3f28*/ 	.short	0x0100
        /*3f2a*/ 	.byte	0x06
	.zero		1


	//   ....[4]....
        /*3f2c*/ 	.word	0x00000c10
        /*3f30*/ 	.word	0x000000ff
        /*3f34*/ 	.word	0x00034410
        /*3f38*/ 	.short	0x0100
        /*3f3a*/ 	.byte	0x06
	.zero		1


	//   ....[5]....
        /*3f3c*/ 	.word	0x00000c20
        /*3f40*/ 	.word	0x000000ff
        /*3f44*/ 	.word	0x00034450
        /*3f48*/ 	.short	0x0100
        /*3f4a*/ 	.byte	0x06
	.zero		1


	//   ....[6]....
        /*3f4c*/ 	.word	0x00000c30
        /*3f50*/ 	.word	0x000000ff
        /*3f54*/ 	.word	0x00034418
        /*3f58*/ 	.short	0x0100
        /*3f5a*/ 	.byte	0x06
	.zero		1


	//   ....[7]....
        /*3f5c*/ 	.word	0x00000c40
        /*3f60*/ 	.word	0x000000ff
        /*3f64*/ 	.word	0x00034458
        /*3f68*/ 	.short	0x0100
        /*3f6a*/ 	.byte	0x06
	.zero		1


	//   ....[8]....
        /*3f6c*/ 	.word	0x00000c50
        /*3f70*/ 	.word	0x000000ff
        /*3f74*/ 	.word	0x00034420
        /*3f78*/ 	.short	0x0100
        /*3f7a*/ 	.byte	0x06
	.zero		1


	//   ....[9]....
        /*3f7c*/ 	.word	0x00000c60
        /*3f80*/ 	.word	0x000000ff
        /*3f84*/ 	.word	0x00034460
        /*3f88*/ 	.short	0x0100
        /*3f8a*/ 	.byte	0x06
	.zero		1


	//   ....[10]....
        /*3f8c*/ 	.word	0x00000c70
        /*3f90*/ 	.word	0x000000ff
        /*3f94*/ 	.word	0x00034428
        /*3f98*/ 	.short	0x0100
        /*3f9a*/ 	.byte	0x06
	.zero		1


	//   ....[11]....
        /*3f9c*/ 	.word	0x00000c80
        /*3fa0*/ 	.word	0x000000ff
        /*3fa4*/ 	.word	0x00034468
        /*3fa8*/ 	.short	0x0100
        /*3faa*/ 	.byte	0x06
	.zero		1


	//   ....[12]....
        /*3fac*/ 	.word	0x00000c90
        /*3fb0*/ 	.word	0x000000ff
        /*3fb4*/ 	.word	0x00034430
        /*3fb8*/ 	.short	0x0100
        /*3fba*/ 	.byte	0x06
	.zero		1


	//   ....[13]....
        /*3fbc*/ 	.word	0x00000ca0
        /*3fc0*/ 	.word	0x000000ff
        /*3fc4*/ 	.word	0x00034470
        /*3fc8*/ 	.short	0x0100
        /*3fca*/ 	.byte	0x06
	.zero		1


	//   ....[14]....
        /*3fcc*/ 	.word	0x00000cb0
        /*3fd0*/ 	.word	0x000000ff
        /*3fd4*/ 	.word	0x00034438
        /*3fd8*/ 	.short	0x0100
        /*3fda*/ 	.byte	0x06
	.zero		1


	//   ....[15]....
        /*3fdc*/ 	.word	0x00000cc0
        /*3fe0*/ 	.word	0x000000ff
        /*3fe4*/ 	.word	0x00034478
        /*3fe8*/ 	.short	0x0100
        /*3fea*/ 	.byte	0x06
	.zero		1


	//   ....[16]....
        /*3fec*/ 	.word	0x00000e50
        /*3ff0*/ 	.word	0x000000ff
        /*3ff4*/ 	.word	0x00034480
        /*3ff8*/ 	.short	0x0100
        /*3ffa*/ 	.byte	0x06
	.zero		1


	//   ....[17]....
        /*3ffc*/ 	.word	0x00000e60
        /*4000*/ 	.word	0x000000ff
        /*4004*/ 	.word	0x00034490
        /*4008*/ 	.short	0x0100
        /*400a*/ 	.byte	0x06
	.zero		1


	//   ....[18]....
        /*400c*/ 	.word	0x00000e70
        /*4010*/ 	.word	0x000000ff
        /*4014*/ 	.word	0x00034488
        /*4018*/ 	.short	0x0100
        /*401a*/ 	.byte	0x06
	.zero		1


	//   ....[19]....
        /*401c*/ 	.word	0x00000e80
        /*4020*/ 	.word	0x000000ff
        /*4024*/ 	.word	0x00034498
        /*4028*/ 	.short	0x0100
        /*402a*/ 	.byte	0x06
	.zero		1


	//   ....[20]....
        /*402c*/ 	.word	0x00000fe0
        /*4030*/ 	.word	0x000000ff
        /*4034*/ 	.word	0x000344a0
        /*4038*/ 	.short	0x0100
        /*403a*/ 	.byte	0x06
	.zero		1


	//   ....[21]....
        /*403c*/ 	.word	0x00000ff0
        /*4040*/ 	.word	0x000000ff
        /*4044*/ 	.word	0x000344c0
        /*4048*/ 	.short	0x0100
        /*404a*/ 	.byte	0x06
	.zero		1


	//   ....[22]....
        /*404c*/ 	.word	0x00001000
        /*4050*/ 	.word	0x000000ff
        /*4054*/ 	.word	0x000344a8
        /*4058*/ 	.short	0x0100
        /*405a*/ 	.byte	0x06
	.zero		1


	//   ....[23]....
        /*405c*/ 	.word	0x00001010
        /*4060*/ 	.word	0x000000ff
        /*4064*/ 	.word	0x000344c8
        /*4068*/ 	.short	0x0100
        /*406a*/ 	.byte	0x06
	.zero		1


	//   ....[24]....
        /*406c*/ 	.word	0x00001020
        /*4070*/ 	.word	0x000000ff
        /*4074*/ 	.word	0x000344b0
        /*4078*/ 	.short	0x0100
        /*407a*/ 	.byte	0x06
	.zero		1


	//   ....[25]....
        /*407c*/ 	.word	0x00001030
        /*4080*/ 	.word	0x000000ff
        /*4084*/ 	.word	0x000344d0
        /*4088*/ 	.short	0x0100
        /*408a*/ 	.byte	0x06
	.zero		1


	//   ....[26]....
        /*408c*/ 	.word	0x00001040
        /*4090*/ 	.word	0x000000ff
        /*4094*/ 	.word	0x000344b8
        /*4098*/ 	.short	0x0100
        /*409a*/ 	.byte	0x06
	.zero		1


	//   ....[27]....
        /*409c*/ 	.word	0x00001050
        /*40a0*/ 	.word	0x000000ff
        /*40a4*/ 	.word	0x000344d8
        /*40a8*/ 	.short	0x0100
        /*40aa*/ 	.byte	0x06
	.zero		1


	//   ....[28]....
        /*40ac*/ 	.word	0x00001270
        /*40b0*/ 	.word	0x000000ff
        /*40b4*/ 	.word	0x000344e0
        /*40b8*/ 	.short	0x0100
        /*40ba*/ 	.byte	0x06
	.zero		1


	//   ....[29]....
        /*40bc*/ 	.word	0x000012b0
        /*40c0*/ 	.word	0x000000ff
        /*40c4*/ 	.word	0x000344e8
        /*40c8*/ 	.short	0x0100
        /*40ca*/ 	.byte	0x06
	.zero		1


	//   ....[30]....
        /*40cc*/ 	.word	0x00001320
        /*40d0*/ 	.word	0x000000ff
        /*40d4*/ 	.word	0x000344f0
        /*40d8*/ 	.short	0x0100
        /*40da*/ 	.byte	0x0b
	.zero		1


	//   ....[31]....
        /*40dc*/ 	.word	0x00001360
        /*40e0*/ 	.word	0x000000ff
        /*40e4*/ 	.word	0x000344f8
        /*40e8*/ 	.short	0x0100
        /*40ea*/ 	.byte	0x0b
	.zero		1


	//   ....[32]....
        /*40ec*/ 	.word	0x00001380
        /*40f0*/ 	.word	0x000000ff
        /*40f4*/ 	.word	0x00034500
        /*40f8*/ 	.short	0x0100
        /*40fa*/ 	.byte	0x0b
	.zero		1


	//   ....[33]....
        /*40fc*/ 	.word	0x00001390
        /*4100*/ 	.word	0x000000ff
        /*4104*/ 	.word	0x00034508
        /*4108*/ 	.short	0x0100
        /*410a*/ 	.byte	0x0b
	.zero		1


	//   ....[34]....
        /*410c*/ 	.word	0x00002d10
        /*4110*/ 	.word	0x000000ff
        /*4114*/ 	.word	0x00034400
        /*4118*/ 	.short	0x010a
        /*411a*/ 	.byte	0x0b
	.zero		1


	//   ....[35]....
        /*411c*/ 	.word	0x00002df0
        /*4120*/ 	.word	0x000000ff
        /*4124*/ 	.word	0x00000000
        /*4128*/ 	.short	0x0101
        /*412a*/ 	.byte	0x0b
	.zero		1


	//   ....[36]....
        /*412c*/ 	.word	0x00003a50
        /*4130*/ 	.word	0x00000006
        /*4134*/ 	.word	0x00000000
        /*4138*/ 	.short	0x010a
        /*413a*/ 	.byte	0x32
	.zero		1


	//   ....[37]....
        /*413c*/ 	.word	0x00004590
        /*4140*/ 	.word	0x000000ff
        /*4144*/ 	.word	0x00034480
        /*4148*/ 	.short	0x010a
        /*414a*/ 	.byte	0x04
	.zero		1


	//   ....[38]....
        /*414c*/ 	.word	0x000045d0
        /*4150*/ 	.word	0x000000ff
        /*4154*/ 	.word	0x00034480
        /*4158*/ 	.short	0x010a
        /*415a*/ 	.byte	0x04
	.zero		1


	//   ....[39]....
        /*415c*/ 	.word	0x00009970
        /*4160*/ 	.word	0x000000ff
        /*4164*/ 	.word	0x00034480
        /*4168*/ 	.short	0x010a
        /*416a*/ 	.byte	0x07
	.zero		1


	//   ....[40]....
        /*416c*/ 	.word	0x000099b0
        /*4170*/ 	.word	0x000000ff
        /*4174*/ 	.word	0x00034480
        /*4178*/ 	.short	0x010a
        /*417a*/ 	.byte	0x07
	.zero		1


	//   ....[41]....
        /*417c*/ 	.word	0x0000f210
        /*4180*/ 	.word	0x000000ff
        /*4184*/ 	.word	0x00000000
        /*4188*/ 	.short	0x0101
        /*418a*/ 	.byte	0x07
	.zero		1


	//   ....[42]....
        /*418c*/ 	.word	0x0000f310
        /*4190*/ 	.word	0x00000000
        /*4194*/ 	.word	0x00000000
        /*4198*/ 	.short	0x0101
        /*419a*/ 	.byte	0x31
	.zero		1


	//   ....[43]....
        /*419c*/ 	.word	0x0000f3e0
        /*41a0*/ 	.word	0x000000ff
        /*41a4*/ 	.word	0x00000000
        /*41a8*/ 	.short	0x0101
        /*41aa*/ 	.byte	0x10
	.zero		1


	//   ....[44]....
        /*41ac*/ 	.word	0x0000f430
        /*41b0*/ 	.word	0x00000006
        /*41b4*/ 	.word	0x00000010
        /*41b8*/ 	.short	0x010a
        /*41ba*/ 	.byte	0x32
	.zero		1


	//   ....[45]....
        /*41bc*/ 	.word	0x0000fb90
        /*41c0*/ 	.word	0x000000ff
        /*41c4*/ 	.word	0x000344a0
        /*41c8*/ 	.short	0x010a
        /*41ca*/ 	.byte	0x2f
	.zero		1


	//   ....[46]....
        /*41cc*/ 	.word	0x00010270
        /*41d0*/ 	.word	0x000000ff
        /*41d4*/ 	.word	0x000344a8
        /*41d8*/ 	.short	0x010a
        /*41da*/ 	.byte	0x2f
	.zero		1


	//   ....[47]....
        /*41dc*/ 	.word	0x000107c0
        /*41e0*/ 	.word	0x000000ff
        /*41e4*/ 	.word	0x00000000
        /*41e8*/ 	.short	0x0101
        /*41ea*/ 	.byte	0x07
	.zero		1


	//   ....[48]....
        /*41ec*/ 	.word	0x000107f0
        /*41f0*/ 	.word	0x000000ff
        /*41f4*/ 	.word	0x000344b0
        /*41f8*/ 	.short	0x010a
        /*41fa*/ 	.byte	0x2f
	.zero		1


	//   ....[49]....
        /*41fc*/ 	.word	0x00010d40
        /*4200*/ 	.word	0x000000ff
        /*4204*/ 	.word	0x00000000
        /*4208*/ 	.short	0x0101
        /*420a*/ 	.byte	0x08
	.zero		1


	//   ....[50]....
        /*420c*/ 	.word	0x00010d70
        /*4210*/ 	.word	0x000000ff
        /*4214*/ 	.word	0x000344b8
        /*4218*/ 	.short	0x010a
        /*421a*/ 	.byte	0x2f
	.zero		1


	//   ....[51]....
        /*421c*/ 	.word	0x000112c0
        /*4220*/ 	.word	0x000000ff
        /*4224*/ 	.word	0x00000000
        /*4228*/ 	.short	0x0101
        /*422a*/ 	.byte	0x09
	.zero		1


	//   ....[52]....
        /*422c*/ 	.word	0x00011310
        /*4230*/ 	.word	0x000000ff
        /*4234*/ 	.word	0x000344a0
        /*4238*/ 	.short	0x010a
        /*423a*/ 	.byte	0x2f
	.zero		1


	//   ....[53]....
        /*423c*/ 	.word	0x00011960
        /*4240*/ 	.word	0x000000ff
        /*4244*/ 	.word	0x00000000
        /*4248*/ 	.short	0x0101
        /*424a*/ 	.byte	0x0a
	.zero		1


	//   ....[54]....
        /*424c*/ 	.word	0x00011990
        /*4250*/ 	.word	0x000000ff
        /*4254*/ 	.word	0x000344a8
        /*4258*/ 	.short	0x010a
        /*425a*/ 	.byte	0x2f
	.zero		1


	//   ....[55]....
        /*425c*/ 	.word	0x00011ec0
        /*4260*/ 	.word	0x000000ff
        /*4264*/ 	.word	0x00000000
        /*4268*/ 	.short	0x0101
        /*426a*/ 	.byte	0x07
	.zero		1


	//   ....[56]....
        /*426c*/ 	.word	0x00011ef0
        /*4270*/ 	.word	0x000000ff
        /*4274*/ 	.word	0x000344b0
        /*4278*/ 	.short	0x010a
        /*427a*/ 	.byte	0x2f
	.zero		1


	//   ....[57]....
        /*427c*/ 	.word	0x00012420
        /*4280*/ 	.word	0x000000ff
        /*4284*/ 	.word	0x00000000
        /*4288*/ 	.short	0x0101
        /*428a*/ 	.byte	0x08
	.zero		1


	//   ....[58]....
        /*428c*/ 	.word	0x00012450
        /*4290*/ 	.word	0x000000ff
        /*4294*/ 	.word	0x000344b8
        /*4298*/ 	.short	0x010a
        /*429a*/ 	.byte	0x2f
	.zero		1


	//   ....[59]....
        /*429c*/ 	.word	0x00012980
        /*42a0*/ 	.word	0x000000ff
        /*42a4*/ 	.word	0x00000000
        /*42a8*/ 	.short	0x0101
        /*42aa*/ 	.byte	0x09
	.zero		1


	//   ....[60]....
        /*42ac*/ 	.word	0x000129b0
        /*42b0*/ 	.word	0x000000ff
        /*42b4*/ 	.word	0x000344a0
        /*42b8*/ 	.short	0x010a
        /*42ba*/ 	.byte	0x2f
	.zero		1


	//   ....[61]....
        /*42bc*/ 	.word	0x00012fe0
        /*42c0*/ 	.word	0x000000ff
        /*42c4*/ 	.word	0x00000000
        /*42c8*/ 	.short	0x0101
        /*42ca*/ 	.byte	0x0a
	.zero		1


	//   ....[62]....
        /*42cc*/ 	.word	0x00013010
        /*42d0*/ 	.word	0x000000ff
        /*42d4*/ 	.word	0x000344a8
        /*42d8*/ 	.short	0x010a
        /*42da*/ 	.byte	0x2f
	.zero		1


	//   ....[63]....
        /*42dc*/ 	.word	0x00013540
        /*42e0*/ 	.word	0x000000ff
        /*42e4*/ 	.word	0x00000000
        /*42e8*/ 	.short	0x0101
        /*42ea*/ 	.byte	0x07
	.zero		1


	//   ....[64]....
        /*42ec*/ 	.word	0x00013570
        /*42f0*/ 	.word	0x000000ff
        /*42f4*/ 	.word	0x000344b0
        /*42f8*/ 	.short	0x010a
        /*42fa*/ 	.byte	0x2f
	.zero		1


	//   ....[65]....
        /*42fc*/ 	.word	0x00013aa0
        /*4300*/ 	.word	0x000000ff
        /*4304*/ 	.word	0x00000000
        /*4308*/ 	.short	0x0101
        /*430a*/ 	.byte	0x08
	.zero		1


	//   ....[66]....
        /*430c*/ 	.word	0x00013ad0
        /*4310*/ 	.word	0x000000ff
        /*4314*/ 	.word	0x000344b8
        /*4318*/ 	.short	0x010a
        /*431a*/ 	.byte	0x2f
	.zero		1


	//   ....[67]....
        /*431c*/ 	.word	0x00014000
        /*4320*/ 	.word	0x000000ff
        /*4324*/ 	.word	0x00000000
        /*4328*/ 	.short	0x0101
        /*432a*/ 	.byte	0x09
	.zero		1


	//   ....[68]....
        /*432c*/ 	.word	0x00014030
        /*4330*/ 	.word	0x000000ff
        /*4334*/ 	.word	0x000344a0
        /*4338*/ 	.short	0x010a
        /*433a*/ 	.byte	0x2f
	.zero		1


	//   ....[69]....
        /*433c*/ 	.word	0x00014660
        /*4340*/ 	.word	0x000000ff
        /*4344*/ 	.word	0x00000000
        /*4348*/ 	.short	0x0101
        /*434a*/ 	.byte	0x0a
	.zero		1


	//   ....[70]....
        /*434c*/ 	.word	0x00014690
        /*4350*/ 	.word	0x000000ff
        /*4354*/ 	.word	0x000344a8
        /*4358*/ 	.short	0x010a
        /*435a*/ 	.byte	0x2f
	.zero		1


	//   ....[71]....
        /*435c*/ 	.word	0x00014bc0
        /*4360*/ 	.word	0x000000ff
        /*4364*/ 	.word	0x00000000
        /*4368*/ 	.short	0x0101
        /*436a*/ 	.byte	0x07
	.zero		1


	//   ....[72]....
        /*436c*/ 	.word	0x00014bf0
        /*4370*/ 	.word	0x000000ff
        /*4374*/ 	.word	0x000344b0
        /*4378*/ 	.short	0x010a
        /*437a*/ 	.byte	0x2f
	.zero		1


	//   ....[73]....
        /*437c*/ 	.word	0x00015120
        /*4380*/ 	.word	0x000000ff
        /*4384*/ 	.word	0x00000000
        /*4388*/ 	.short	0x0101
        /*438a*/ 	.byte	0x08
	.zero		1


	//   ....[74]....
        /*438c*/ 	.word	0x00015150
        /*4390*/ 	.word	0x000000ff
        /*4394*/ 	.word	0x000344b8
        /*4398*/ 	.short	0x010a
        /*439a*/ 	.byte	0x2f
	.zero		1


	//   ....[75]....
        /*439c*/ 	.word	0x00015690
        /*43a0*/ 	.word	0x000000ff
        /*43a4*/ 	.word	0x00000000
        /*43a8*/ 	.short	0x0101
        /*43aa*/ 	.byte	0x09
	.zero		1


	//   ....[76]....
        /*43ac*/ 	.word	0x00015710
        /*43b0*/ 	.word	0x000000ff
        /*43b4*/ 	.word	0x00034400
        /*43b8*/ 	.short	0x010a
        /*43ba*/ 	.byte	0x04
	.zero		1


	//   ....[77]....
        /*43bc*/ 	.word	0x00015830
        /*43c0*/ 	.word	0x000000ff
        /*43c4*/ 	.word	0x00000000
        /*43c8*/ 	.short	0x0101
        /*43ca*/ 	.byte	0x04
	.zero		1


	//   ....[78]....
        /*43cc*/ 	.word	0x000159f0
        /*43d0*/ 	.word	0x000000ff
        /*43d4*/ 	.word	0x00034400
        /*43d8*/ 	.short	0x010a
        /*43da*/ 	.byte	0x04
	.zero		1


	//   ....[79]....
        /*43dc*/ 	.word	0x00015b10
        /*43e0*/ 	.word	0x000000ff
        /*43e4*/ 	.word	0x00000000
        /*43e8*/ 	.short	0x0101
        /*43ea*/ 	.byte	0x04
	.zero		1


	//   ....[80]....
        /*43ec*/ 	.word	0x00015fa0
        /*43f0*/ 	.word	0x000000ff
        /*43f4*/ 	.word	0x00000000
        /*43f8*/ 	.short	0x0101
        /*43fa*/ 	.byte	0x0a
	.zero		1


	//   ....[81]....
        /*43fc*/ 	.word	0x00015fd0
        /*4400*/ 	.word	0x00000000
        /*4404*/ 	.word	0x00000000
        /*4408*/ 	.short	0x0101
        /*440a*/ 	.byte	0x31
	.zero		1


	//   ....[82]....
        /*440c*/ 	.word	0x000167b0
        /*4410*/ 	.word	0x000000ff
        /*4414*/ 	.word	0x000344e8
        /*4418*/ 	.short	0x010a
        /*441a*/ 	.byte	0x06
	.zero		1


	//   ....[83]....
        /*441c*/ 	.word	0x000168d0
        /*4420*/ 	.word	0x000000ff
        /*4424*/ 	.word	0x00034400
        /*4428*/ 	.short	0x010a
        /*442a*/ 	.byte	0x07
	.zero		1


	//   ....[84]....
        /*442c*/ 	.word	0x000169f0
        /*4430*/ 	.word	0x000000ff
        /*4434*/ 	.word	0x00000000
        /*4438*/ 	.short	0x0101
        /*443a*/ 	.byte	0x07
	.zero		1


	//   ....[85]....
        /*443c*/ 	.word	0x00016be0
        /*4440*/ 	.word	0x000000ff
        /*4444*/ 	.word	0x000344c0
        /*4448*/ 	.short	0x010a
        /*444a*/ 	.byte	0x06
	.zero		1


	//   ....[86]....
        /*444c*/ 	.word	0x00016ca0
        /*4450*/ 	.word	0x000000ff
        /*4454*/ 	.word	0x000344a0
        /*4458*/ 	.short	0x010b
        /*445a*/ 	.byte	0x06
	.zero		1


	//   ....[87]....
        /*445c*/ 	.word	0x00016d00
        /*4460*/ 	.word	0x000000ff
        /*4464*/ 	.word	0x00000000
        /*4468*/ 	.short	0x0101
        /*446a*/ 	.byte	0x0f
	.zero		1


	//   ....[88]....
        /*446c*/ 	.word	0x00016d30
        /*4470*/ 	.word	0x000000ff
        /*4474*/ 	.word	0x000344c8
        /*4478*/ 	.short	0x010a
        /*447a*/ 	.byte	0x06
	.zero		1


	//   ....[89]....
        /*447c*/ 	.word	0x00016e10
        /*4480*/ 	.word	0x000000ff
        /*4484*/ 	.word	0x000344a8
        /*4488*/ 	.short	0x010b
        /*448a*/ 	.byte	0x06
	.zero		1


	//   ....[90]....
        /*448c*/ 	.word	0x00016e70
        /*4490*/ 	.word	0x000000ff
        /*4494*/ 	.word	0x00000000
        /*4498*/ 	.short	0x0101
        /*449a*/ 	.byte	0x07
	.zero		1


	//   ....[91]....
        /*449c*/ 	.word	0x00016ea0
        /*44a0*/ 	.word	0x000000ff
        /*44a4*/ 	.word	0x000344d0
        /*44a8*/ 	.short	0x010a
        /*44aa*/ 	.byte	0x06
	.zero		1


	//   ....[92]....
        /*44ac*/ 	.word	0x00016f80
        /*44b0*/ 	.word	0x000000ff
        /*44b4*/ 	.word	0x000344b0
        /*44b8*/ 	.short	0x010b
        /*44ba*/ 	.byte	0x06
	.zero		1


	//   ....[93]....
        /*44bc*/ 	.word	0x00016fe0
        /*44c0*/ 	.word	0x000000ff
        /*44c4*/ 	.word	0x00000000
        /*44c8*/ 	.short	0x0101
        /*44ca*/ 	.byte	0x0e
	.zero		1


	//   ....[94]....
        /*44cc*/ 	.word	0x00017010
        /*44d0*/ 	.word	0x000000ff
        /*44d4*/ 	.word	0x000344d8
        /*44d8*/ 	.short	0x010a
        /*44da*/ 	.byte	0x06
	.zero		1


	//   ....[95]....
        /*44dc*/ 	.word	0x000170f0
        /*44e0*/ 	.word	0x000000ff
        /*44e4*/ 	.word	0x000344b8
        /*44e8*/ 	.short	0x010b
        /*44ea*/ 	.byte	0x06
	.zero		1


	//   ....[96]....
        /*44ec*/ 	.word	0x00017160
        /*44f0*/ 	.word	0x000000ff
        /*44f4*/ 	.word	0x00000000
        /*44f8*/ 	.short	0x0101
        /*44fa*/ 	.byte	0x24
	.zero		1


	//   ....[97]....
        /*44fc*/ 	.word	0x000171a0
        /*4500*/ 	.word	0x000000ff
        /*4504*/ 	.word	0x000344c0
        /*4508*/ 	.short	0x010a
        /*450a*/ 	.byte	0x06
	.zero		1


	//   ....[98]....
        /*450c*/ 	.word	0x00017260
        /*4510*/ 	.word	0x000000ff
        /*4514*/ 	.word	0x000344a0
        /*4518*/ 	.short	0x010b
        /*451a*/ 	.byte	0x06
	.zero		1


	//   ....[99]....
        /*451c*/ 	.word	0x000172a0
        /*4520*/ 	.word	0x000000ff
        /*4524*/ 	.word	0x00000000
        /*4528*/ 	.short	0x0101
        /*452a*/ 	.byte	0x0f
	.zero		1


	//   ....[100]....
        /*452c*/ 	.word	0x000172d0
        /*4530*/ 	.word	0x000000ff
        /*4534*/ 	.word	0x000344c8
        /*4538*/ 	.short	0x010a
        /*453a*/ 	.byte	0x06
	.zero		1


	//   ....[101]....
        /*453c*/ 	.word	0x000173a0
        /*4540*/ 	.word	0x000000ff
        /*4544*/ 	.word	0x000344a8
        /*4548*/ 	.short	0x010b
        /*454a*/ 	.byte	0x06
	.zero		1


	//   ....[102]....
        /*454c*/ 	.word	0x000173e0
        /*4550*/ 	.word	0x000000ff
        /*4554*/ 	.word	0x00000000
        /*4558*/ 	.short	0x0101
        /*455a*/ 	.byte	0x07
	.zero		1


	//   ....[103]....
        /*455c*/ 	.word	0x00017410
        /*4560*/ 	.word	0x000000ff
        /*4564*/ 	.word	0x000344d0
        /*4568*/ 	.short	0x010a
        /*456a*/ 	.byte	0x06
	.zero		1


	//   ....[104]....
        /*456c*/ 	.word	0x000174e0
        /*4570*/ 	.word	0x000000ff
        /*4574*/ 	.word	0x000344b0
        /*4578*/ 	.short	0x010b
        /*457a*/ 	.byte	0x06
	.zero		1


	//   ....[105]....
        /*457c*/ 	.word	0x00017520
        /*4580*/ 	.word	0x000000ff
        /*4584*/ 	.word	0x00000000
        /*4588*/ 	.short	0x0101
        /*458a*/ 	.byte	0x0e
	.zero		1


	//   ....[106]....
        /*458c*/ 	.word	0x00017550
        /*4590*/ 	.word	0x000000ff
        /*4594*/ 	.word	0x000344d8
        /*4598*/ 	.short	0x010a
        /*459a*/ 	.byte	0x06
	.zero		1


	//   ....[107]....
        /*459c*/ 	.word	0x00017620
        /*45a0*/ 	.word	0x000000ff
        /*45a4*/ 	.word	0x000344b8
        /*45a8*/ 	.short	0x010b
        /*45aa*/ 	.byte	0x06
	.zero		1


	//   ....[108]....
        /*45ac*/ 	.word	0x00017660
        /*45b0*/ 	.word	0x000000ff
        /*45b4*/ 	.word	0x00000000
        /*45b8*/ 	.short	0x0101
        /*45ba*/ 	.byte	0x24
	.zero		1


	//   ....[109]....
        /*45bc*/ 	.word	0x000176a0
        /*45c0*/ 	.word	0x000000ff
        /*45c4*/ 	.word	0x000344c0
        /*45c8*/ 	.short	0x010a
        /*45ca*/ 	.byte	0x06
	.zero		1


	//   ....[110]....
        /*45cc*/ 	.word	0x00017760
        /*45d0*/ 	.word	0x000000ff
        /*45d4*/ 	.word	0x000344a0
        /*45d8*/ 	.short	0x010b
        /*45da*/ 	.byte	0x06
	.zero		1


	//   ....[111]....
        /*45dc*/ 	.word	0x000177a0
        /*45e0*/ 	.word	0x000000ff
        /*45e4*/ 	.word	0x00000000
        /*45e8*/ 	.short	0x0101
        /*45ea*/ 	.byte	0x0f
	.zero		1


	//   ....[112]....
        /*45ec*/ 	.word	0x000177d0
        /*45f0*/ 	.word	0x000000ff
        /*45f4*/ 	.word	0x000344c8
        /*45f8*/ 	.short	0x010a
        /*45fa*/ 	.byte	0x06
	.zero		1


	//   ....[113]....
        /*45fc*/ 	.word	0x000178a0
        /*4600*/ 	.word	0x000000ff
        /*4604*/ 	.word	0x000344a8
        /*4608*/ 	.short	0x010b
        /*460a*/ 	.byte	0x06
	.zero		1


	//   ....[114]....
        /*460c*/ 	.word	0x000178e0
        /*4610*/ 	.word	0x000000ff
        /*4614*/ 	.word	0x00000000
        /*4618*/ 	.short	0x0101
        /*461a*/ 	.byte	0x07
	.zero		1


	//   ....[115]....
        /*461c*/ 	.word	0x00017910
        /*4620*/ 	.word	0x000000ff
        /*4624*/ 	.word	0x000344d0
        /*4628*/ 	.short	0x010a
        /*462a*/ 	.byte	0x06
	.zero		1


	//   ....[116]....
        /*462c*/ 	.word	0x000179e0
        /*4630*/ 	.word	0x000000ff
        /*4634*/ 	.word	0x000344b0
        /*4638*/ 	.short	0x010b
        /*463a*/ 	.byte	0x06
	.zero		1


	//   ....[117]....
        /*463c*/ 	.word	0x00017a20
        /*4640*/ 	.word	0x000000ff
        /*4644*/ 	.word	0x00000000
        /*4648*/ 	.short	0x0101
        /*464a*/ 	.byte	0x0e
	.zero		1


	//   ....[118]....
        /*464c*/ 	.word	0x00017a50
        /*4650*/ 	.word	0x000000ff
        /*4654*/ 	.word	0x000344d8
        /*4658*/ 	.short	0x010a
        /*465a*/ 	.byte	0x06
	.zero		1


	//   ....[119]....
        /*465c*/ 	.word	0x00017b20
        /*4660*/ 	.word	0x000000ff
        /*4664*/ 	.word	0x000344b8
        /*4668*/ 	.short	0x010b
        /*466a*/ 	.byte	0x06
	.zero		1


	//   ....[120]....
        /*466c*/ 	.word	0x00017b60
        /*4670*/ 	.word	0x000000ff
        /*4674*/ 	.word	0x00000000
        /*4678*/ 	.short	0x0101
        /*467a*/ 	.byte	0x24
	.zero		1


	//   ....[121]....
        /*467c*/ 	.word	0x00017ba0
        /*4680*/ 	.word	0x000000ff
        /*4684*/ 	.word	0x000344c0
        /*4688*/ 	.short	0x010a
        /*468a*/ 	.byte	0x06
	.zero		1


	//   ....[122]....
        /*468c*/ 	.word	0x00017c60
        /*4690*/ 	.word	0x000000ff
        /*4694*/ 	.word	0x000344a0
        /*4698*/ 	.short	0x010b
        /*469a*/ 	.byte	0x06
	.zero		1


	//   ....[123]....
        /*469c*/ 	.word	0x00017ca0
        /*46a0*/ 	.word	0x000000ff
        /*46a4*/ 	.word	0x00000000
        /*46a8*/ 	.short	0x0101
        /*46aa*/ 	.byte	0x0f
	.zero		1


	//   ....[124]....
        /*46ac*/ 	.word	0x00017cd0
        /*46b0*/ 	.word	0x000000ff
        /*46b4*/ 	.word	0x000344c8
        /*46b8*/ 	.short	0x010a
        /*46ba*/ 	.byte	0x06
	.zero		1


	//   ....[125]....
        /*46bc*/ 	.word	0x00017db0
        /*46c0*/ 	.word	0x000000ff
        /*46c4*/ 	.word	0x000344a8
        /*46c8*/ 	.short	0x010b
        /*46ca*/ 	.byte	0x06
	.zero		1


	//   ....[126]....
        /*46cc*/ 	.word	0x00017df0
        /*46d0*/ 	.word	0x000000ff
        /*46d4*/ 	.word	0x00000000
        /*46d8*/ 	.short	0x0101
        /*46da*/ 	.byte	0x07
	.zero		1


	//   ....[127]....
        /*46dc*/ 	.word	0x00017e20
        /*46e0*/ 	.word	0x000000ff
        /*46e4*/ 	.word	0x000344d0
        /*46e8*/ 	.short	0x010a
        /*46ea*/ 	.byte	0x06
	.zero		1


	//   ....[128]....
        /*46ec*/ 	.word	0x00017f00
        /*46f0*/ 	.word	0x000000ff
        /*46f4*/ 	.word	0x000344b0
        /*46f8*/ 	.short	0x010b
        /*46fa*/ 	.byte	0x06
	.zero		1


	//   ....[129]....
        /*46fc*/ 	.word	0x00017f40
        /*4700*/ 	.word	0x000000ff
        /*4704*/ 	.word	0x00000000
        /*4708*/ 	.short	0x0101
        /*470a*/ 	.byte	0x0e
	.zero		1


	//   ....[130]....
        /*470c*/ 	.word	0x00017f70
        /*4710*/ 	.word	0x000000ff
        /*4714*/ 	.word	0x000344d8
        /*4718*/ 	.short	0x010a
        /*471a*/ 	.byte	0x06
	.zero		1


	//   ....[131]....
        /*471c*/ 	.word	0x00018050
        /*4720*/ 	.word	0x000000ff
        /*4724*/ 	.word	0x000344b8
        /*4728*/ 	.short	0x010b
        /*472a*/ 	.byte	0x06
	.zero		1


	//   ....[132]....
        /*472c*/ 	.word	0x000180a0
        /*4730*/ 	.word	0x000000ff
        /*4734*/ 	.word	0x00000000
        /*4738*/ 	.short	0x0101
        /*473a*/ 	.byte	0x24
	.zero		1


	//   ....[133]....
        /*473c*/ 	.word	0x000185f0
        /*4740*/ 	.word	0x000000ff
        /*4744*/ 	.word	0x000344c0
        /*4748*/ 	.short	0x010a
        /*474a*/ 	.byte	0x06
	.zero		1


	//   ....[134]....
        /*474c*/ 	.word	0x00018630
        /*4750*/ 	.word	0x000000ff
        /*4754*/ 	.word	0x000344c8
        /*4758*/ 	.short	0x010a
        /*475a*/ 	.byte	0x06
	.zero		1


	//   ....[135]....
        /*475c*/ 	.word	0x00018670
        /*4760*/ 	.word	0x000000ff
        /*4764*/ 	.word	0x000344d0
        /*4768*/ 	.short	0x010a
        /*476a*/ 	.byte	0x06
	.zero		1


	//   ....[136]....
        /*476c*/ 	.word	0x000186e0
        /*4770*/ 	.word	0x00000003
        /*4774*/ 	.word	0x000344d8
        /*4778*/ 	.short	0x010a
        /*477a*/ 	.byte	0x3f
	.zero		1


	//   ....[137]....
        /*477c*/ 	.word	0x00019400
        /*4780*/ 	.word	0x00000008
        /*4784*/ 	.word	0x00034490
        /*4788*/ 	.short	0x010a
        /*478a*/ 	.byte	0x3f
	.zero		1


	//   ....[138]....
        /*478c*/ 	.word	0x00019720
        /*4790*/ 	.word	0x000000ff
        /*4794*/ 	.word	0x000344e8
        /*4798*/ 	.short	0x0101
        /*479a*/ 	.byte	0x16
	.zero		1


	//   ....[139]....
        /*479c*/ 	.word	0x00019820
        /*47a0*/ 	.word	0x00000003
        /*47a4*/ 	.word	0x00034400
        /*47a8*/ 	.short	0x010a
        /*47aa*/ 	.byte	0x3f
	.zero		1


	//   ....[140]....
        /*47ac*/ 	.word	0x00019960
        /*47b0*/ 	.word	0x00000002
        /*47b4*/ 	.word	0x00000000
        /*47b8*/ 	.short	0x0101
        /*47ba*/ 	.byte	0x3f
	.zero		1


	//   ....[141]....
        /*47bc*/ 	.word	0x0001a1a0
        /*47c0*/ 	.word	0x00000007
        /*47c4*/ 	.word	0x00000000
        /*47c8*/ 	.short	0x010a
        /*47ca*/ 	.byte	0x3f
	.zero		1


	//   ....[142]....
        /*47cc*/ 	.word	0x0001a220
        /*47d0*/ 	.word	0x00000003
        /*47d4*/ 	.word	0x00000000
        /*47d8*/ 	.short	0x010a
        /*47da*/ 	.byte	0x3f
	.zero		1


	//   ....[143]....
        /*47dc*/ 	.word	0x0001bea0
        /*47e0*/ 	.word	0x0000000c
        /*47e4*/ 	.word	0x00034440
        /*47e8*/ 	.short	0x010a
        /*47ea*/ 	.byte	0x3f
	.zero		1


	//   ....[144]....
        /*47ec*/ 	.word	0x0001bfc0
        /*47f0*/ 	.word	0x0000000c
        /*47f4*/ 	.word	0x00034400
        /*47f8*/ 	.short	0x0101
        /*47fa*/ 	.byte	0x3f
	.zero		1


	//   ....[145]....
        /*47fc*/ 	.word	0x0001c090
        /*4800*/ 	.word	0x00000003
        /*4804*/ 	.word	0x00034440
        /*4808*/ 	.short	0x010a
        /*480a*/ 	.byte	0x3f
	.zero		1


	//   ....[146]....
        /*480c*/ 	.word	0x0001c140
        /*4810*/ 	.word	0x00000003
        /*4814*/ 	.word	0x00034440
        /*4818*/ 	.short	0x010a
        /*481a*/ 	.byte	0x3f
	.zero		1


	//   ....[147]....
        /*481c*/ 	.word	0x0001c1f0
        /*4820*/ 	.word	0x00000003
        /*4824*/ 	.word	0x00034440
        /*4828*/ 	.short	0x010a
        /*482a*/ 	.byte	0x3f
	.zero		1


	//   ....[148]....
        /*482c*/ 	.word	0x0001c2a0
        /*4830*/ 	.word	0x00000003
        /*4834*/ 	.word	0x00034440
        /*4838*/ 	.short	0x010a
        /*483a*/ 	.byte	0x3f
	.zero		1


	//   ....[149]....
        /*483c*/ 	.word	0x0001c350
        /*4840*/ 	.word	0x00000003
        /*4844*/ 	.word	0x00034440
        /*4848*/ 	.short	0x010a
        /*484a*/ 	.byte	0x3f
	.zero		1


	//   ....[150]....
        /*484c*/ 	.word	0x0001c400
        /*4850*/ 	.word	0x00000003
        /*4854*/ 	.word	0x00034440
        /*4858*/ 	.short	0x010a
        /*485a*/ 	.byte	0x3f
	.zero		1


	//   ....[151]....
        /*485c*/ 	.word	0x0001c4b0
        /*4860*/ 	.word	0x00000003
        /*4864*/ 	.word	0x00034440
        /*4868*/ 	.short	0x010a
        /*486a*/ 	.byte	0x3f
	.zero		1


	//   ....[152]....
        /*486c*/ 	.word	0x0001c560
        /*4870*/ 	.word	0x00000003
        /*4874*/ 	.word	0x00034440
        /*4878*/ 	.short	0x010a
        /*487a*/ 	.byte	0x3f
	.zero		1


	//   ....[153]....
        /*487c*/ 	.word	0x0001c5c0
        /*4880*/ 	.word	0x0000000c
        /*4884*/ 	.word	0x00034400
        /*4888*/ 	.short	0x010a
        /*488a*/ 	.byte	0x3f
	.zero		1


	//   ....[154]....
        /*488c*/ 	.word	0x0001c630
        /*4890*/ 	.word	0x00000000
        /*4894*/ 	.word	0x00000000
        /*4898*/ 	.short	0x010a
        /*489a*/ 	.byte	0x3f
	.zero		1


	//   ....[155]....
        /*489c*/ 	.word	0x0001c690
        /*48a0*/ 	.word	0x00000003
        /*48a4*/ 	.word	0x00034480
        /*48a8*/ 	.short	0x010a
        /*48aa*/ 	.byte	0x3f
	.zero		1


	//   ....[156]....
        /*48ac*/ 	.word	0x0001c6f0
        /*48b0*/ 	.word	0x00000007
        /*48b4*/ 	.word	0x00034480
        /*48b8*/ 	.short	0x010a
        /*48ba*/ 	.byte	0x3f
	.zero		1


	//   ....[157]....
        /*48bc*/ 	.word	0x0001c760
        /*48c0*/ 	.word	0x00000002
        /*48c4*/ 	.word	0x00000010
        /*48c8*/ 	.short	0x010a
        /*48ca*/ 	.byte	0x3f
	.zero		1


	//   ....[158]....
        /*48cc*/ 	.word	0x0001c820
        /*48d0*/ 	.word	0x00000003
        /*48d4*/ 	.word	0x000344a0
        /*48d8*/ 	.short	0x010a
        /*48da*/ 	.byte	0x3f
	.zero		1


	//   ....[159]....
        /*48dc*/ 	.word	0x0001c880
        /*48e0*/ 	.word	0x0000000c
        /*48e4*/ 	.word	0x000344a8
        /*48e8*/ 	.short	0x010a
        /*48ea*/ 	.byte	0x3f
	.zero		1


	//   ....[160]....
        /*48ec*/ 	.word	0x0001c8e0
        /*48f0*/ 	.word	0x0000000c
        /*48f4*/ 	.word	0x000344b0
        /*48f8*/ 	.short	0x010a
        /*48fa*/ 	.byte	0x3f
	.zero		1


	//   ....[161]....
        /*48fc*/ 	.word	0x0001c940
        /*4900*/ 	.word	0x0000000d
        /*4904*/ 	.word	0x000344b8
        /*4908*/ 	.short	0x010a
        /*490a*/ 	.byte	0x3f
	.zero		1


	//   ....[162]....
        /*490c*/ 	.word	0x0001c9a0
        /*4910*/ 	.word	0x0000000d
        /*4914*/ 	.word	0x000344a0
        /*4918*/ 	.short	0x010a
        /*491a*/ 	.byte	0x3f
	.zero		1


	//   ....[163]....
        /*491c*/ 	.word	0x0001ca00
        /*4920*/ 	.word	0x0000000d
        /*4924*/ 	.word	0x000344a8
        /*4928*/ 	.short	0x010a
        /*492a*/ 	.byte	0x3f
	.zero		1


	//   ....[164]....
        /*492c*/ 	.word	0x0001ca60
        /*4930*/ 	.word	0x0000000d
        /*4934*/ 	.word	0x000344b0
        /*4938*/ 	.short	0x010a
        /*493a*/ 	.byte	0x3f
	.zero		1


	//   ....[165]....
        /*493c*/ 	.word	0x0001cac0
        /*4940*/ 	.word	0x0000000d
        /*4944*/ 	.word	0x000344b8
        /*4948*/ 	.short	0x010a
        /*494a*/ 	.byte	0x3f
	.zero		1


	//   ....[166]....
        /*494c*/ 	.word	0x0001cb20
        /*4950*/ 	.word	0x0000000d
        /*4954*/ 	.word	0x000344a0
        /*4958*/ 	.short	0x010a
        /*495a*/ 	.byte	0x3f
	.zero		1


	//   ....[167]....
        /*495c*/ 	.word	0x0001cb80
        /*4960*/ 	.word	0x0000000d
        /*4964*/ 	.word	0x000344a8
        /*4968*/ 	.short	0x010a
        /*496a*/ 	.byte	0x3f
	.zero		1


	//   ....[168]....
        /*496c*/ 	.word	0x0001cbe0
        /*4970*/ 	.word	0x0000000d
        /*4974*/ 	.word	0x000344b0
        /*4978*/ 	.short	0x010a
        /*497a*/ 	.byte	0x3f
	.zero		1


	//   ....[169]....
        /*497c*/ 	.word	0x0001cc40
        /*4980*/ 	.word	0x0000000d
        /*4984*/ 	.word	0x000344b8
        /*4988*/ 	.short	0x010a
        /*498a*/ 	.byte	0x3f
	.zero		1


	//   ....[170]....
        /*498c*/ 	.word	0x0001cca0
        /*4990*/ 	.word	0x0000000d
        /*4994*/ 	.word	0x000344a0
        /*4998*/ 	.short	0x010a
        /*499a*/ 	.byte	0x3f
	.zero		1


	//   ....[171]....
        /*499c*/ 	.word	0x0001cd00
        /*49a0*/ 	.word	0x0000000d
        /*49a4*/ 	.word	0x000344a8
        /*49a8*/ 	.short	0x010a
        /*49aa*/ 	.byte	0x3f
	.zero		1


	//   ....[172]....
        /*49ac*/ 	.word	0x0001cd60
        /*49b0*/ 	.word	0x0000000d
        /*49b4*/ 	.word	0x000344b0
        /*49b8*/ 	.short	0x010a
        /*49ba*/ 	.byte	0x3f
	.zero		1


	//   ....[173]....
        /*49bc*/ 	.word	0x0001cdc0
        /*49c0*/ 	.word	0x0000000d
        /*49c4*/ 	.word	0x000344b8
        /*49c8*/ 	.short	0x010a
        /*49ca*/ 	.byte	0x3f
	.zero		1


	//   ....[174]....
        /*49cc*/ 	.word	0x0001ce20
        /*49d0*/ 	.word	0x00000003
        /*49d4*/ 	.word	0x00034400
        /*49d8*/ 	.short	0x010a
        /*49da*/ 	.byte	0x3f
	.zero		1


	//   ....[175]....
        /*49dc*/ 	.word	0x0001ce80
        /*49e0*/ 	.word	0x00000003
        /*49e4*/ 	.word	0x00034400
        /*49e8*/ 	.short	0x010a
        /*49ea*/ 	.byte	0x3f
	.zero		1


	//   ....[176]....
        /*49ec*/ 	.word	0x0001cee0
        /*49f0*/ 	.word	0x00000003
        /*49f4*/ 	.word	0x000344e8
        /*49f8*/ 	.short	0x010a
        /*49fa*/ 	.byte	0x3f
	.zero		1


	//   ....[177]....
        /*49fc*/ 	.word	0x0001cf40
        /*4a00*/ 	.word	0x00000006
        /*4a04*/ 	.word	0x00034400
        /*4a08*/ 	.short	0x010a
        /*4a0a*/ 	.byte	0x3f
	.zero		1


	//   ....[178]....
        /*4a0c*/ 	.word	0x0001cfa0
        /*4a10*/ 	.word	0x00000003
        /*4a14*/ 	.word	0x000344c0
        /*4a18*/ 	.short	0x010a
        /*4a1a*/ 	.byte	0x3f
	.zero		1


	//   ....[179]....
        /*4a1c*/ 	.word	0x0001d000
        /*4a20*/ 	.word	0x00000003
        /*4a24*/ 	.word	0x000344c8
        /*4a28*/ 	.short	0x010a
        /*4a2a*/ 	.byte	0x3f
	.zero		1


	//   ....[180]....
        /*4a2c*/ 	.word	0x0001d060
        /*4a30*/ 	.word	0x00000003
        /*4a34*/ 	.word	0x000344d0
        /*4a38*/ 	.short	0x010a
        /*4a3a*/ 	.byte	0x3f
	.zero		1


	//   ....[181]....
        /*4a3c*/ 	.word	0x0001d0c0
        /*4a40*/ 	.word	0x00000003
        /*4a44*/ 	.word	0x000344d8
        /*4a48*/ 	.short	0x010a
        /*4a4a*/ 	.byte	0x3f
	.zero		1


	//   ....[182]....
        /*4a4c*/ 	.word	0x0001d120
        /*4a50*/ 	.word	0x00000003
        /*4a54*/ 	.word	0x000344c0
        /*4a58*/ 	.short	0x010a
        /*4a5a*/ 	.byte	0x3f
	.zero		1


	//   ....[183]....
        /*4a5c*/ 	.word	0x0001d180
        /*4a60*/ 	.word	0x00000003
        /*4a64*/ 	.word	0x000344c8
        /*4a68*/ 	.short	0x010a
        /*4a6a*/ 	.byte	0x3f
	.zero		1


	//   ....[184]....
        /*4a6c*/ 	.word	0x0001d1e0
        /*4a70*/ 	.word	0x00000003
        /*4a74*/ 	.word	0x000344d0
        /*4a78*/ 	.short	0x010a
        /*4a7a*/ 	.byte	0x3f
	.zero		1


	//   ....[185]....
        /*4a7c*/ 	.word	0x0001d240
        /*4a80*/ 	.word	0x00000003
        /*4a84*/ 	.word	0x000344d8
        /*4a88*/ 	.short	0x010a
        /*4a8a*/ 	.byte	0x3f
	.zero		1


	//   ....[186]....
        /*4a8c*/ 	.word	0x0001d2a0
        /*4a90*/ 	.word	0x00000003
        /*4a94*/ 	.word	0x000344c0
        /*4a98*/ 	.short	0x010a
        /*4a9a*/ 	.byte	0x3f
	.zero		1


	//   ....[187]....
        /*4a9c*/ 	.word	0x0001d300
        /*4aa0*/ 	.word	0x00000003
        /*4aa4*/ 	.word	0x000344c8
        /*4aa8*/ 	.short	0x010a
        /*4aaa*/ 	.byte	0x3f
	.zero		1


	//   ....[188]....
        /*4aac*/ 	.word	0x0001d360
        /*4ab0*/ 	.word	0x00000003
        /*4ab4*/ 	.word	0x000344d0
        /*4ab8*/ 	.short	0x010a
        /*4aba*/ 	.byte	0x3f
	.zero		1


	//   ....[189]....
        /*4abc*/ 	.word	0x0001d3c0
        /*4ac0*/ 	.word	0x00000003
        /*4ac4*/ 	.word	0x000344d8
        /*4ac8*/ 	.short	0x010a
        /*4aca*/ 	.byte	0x3f
	.zero		1


	//   ....[190]....
        /*4acc*/ 	.word	0x0001d420
        /*4ad0*/ 	.word	0x00000003
        /*4ad4*/ 	.word	0x000344c0
        /*4ad8*/ 	.short	0x010a
        /*4ada*/ 	.byte	0x3f
	.zero		1


	//   ....[191]....
        /*4adc*/ 	.word	0x0001d480
        /*4ae0*/ 	.word	0x00000003
        /*4ae4*/ 	.word	0x000344c8
        /*4ae8*/ 	.short	0x010a
        /*4aea*/ 	.byte	0x3f
	.zero		1


	//   ....[192]....
        /*4aec*/ 	.word	0x0001d4e0
        /*4af0*/ 	.word	0x00000003
        /*4af4*/ 	.word	0x000344d0
        /*4af8*/ 	.short	0x010a
        /*4afa*/ 	.byte	0x3f
	.zero		1


	//   ....[193]....
        /*4afc*/ 	.word	0x0001d540
        /*4b00*/ 	.word	0x00000003
        /*4b04*/ 	.word	0x000344d8
        /*4b08*/ 	.short	0x010a
        /*4b0a*/ 	.byte	0x3f
	.zero		1


	//   ....[194]....
        /*4b0c*/ 	.word	0x0001d5a0
        /*4b10*/ 	.word	0x00000003
        /*4b14*/ 	.word	0x000344c0
        /*4b18*/ 	.short	0x010a
        /*4b1a*/ 	.byte	0x3f
	.zero		1


	//   ....[195]....
        /*4b1c*/ 	.word	0x0001d600
        /*4b20*/ 	.word	0x00000003
        /*4b24*/ 	.word	0x000344c8
        /*4b28*/ 	.short	0x010a
        /*4b2a*/ 	.byte	0x3f
	.zero		1


	//   ....[196]....
        /*4b2c*/ 	.word	0x0001d660
        /*4b30*/ 	.word	0x00000003
        /*4b34*/ 	.word	0x000344d0
        /*4b38*/ 	.short	0x010a
        /*4b3a*/ 	.byte	0x3f
	.zero		1


	//   ....[197]....
        /*4b3c*/ 	.word	0x0001d730
        /*4b40*/ 	.word	0x00000008
        /*4b44*/ 	.word	0x00034490
        /*4b48*/ 	.short	0x010a
        /*4b4a*/ 	.byte	0x3f
	.zero		1


	//   ....[198]....
        /*4b4c*/ 	.word	0x0001d780
        /*4b50*/ 	.word	0x00000003
        /*4b54*/ 	.word	0x00034400
        /*4b58*/ 	.short	0x010a
        /*4b5a*/ 	.byte	0x3f
	.zero		1


	//   ....[199]....
        /*4b5c*/ 	.word	0x0001d990
        /*4b60*/ 	.word	0x00000007
        /*4b64*/ 	.word	0x00000000
        /*4b68*/ 	.short	0x010a
        /*4b6a*/ 	.byte	0x3f
	.zero		1


	//   ....[200]....
        /*4b6c*/ 	.word	0x0001d9e0
        /*4b70*/ 	.word	0x0000000c
        /*4b74*/ 	.word	0x00034440
        /*4b78*/ 	.short	0x010a
        /*4b7a*/ 	.byte	0x3f
	.zero		1


	//   ....[201]....
        /*4b7c*/ 	.word	0x0001da30
        /*4b80*/ 	.word	0x00000003
        /*4b84*/ 	.word	0x00034440
        /*4b88*/ 	.short	0x010a
        /*4b8a*/ 	.byte	0x3f
	.zero		1


	//   ....[202]....
        /*4b8c*/ 	.word	0x0001da80
        /*4b90*/ 	.word	0x00000003
        /*4b94*/ 	.word	0x00034440
        /*4b98*/ 	.short	0x010a
        /*4b9a*/ 	.byte	0x3f
	.zero		1


	//   ....[203]....
        /*4b9c*/ 	.word	0x0001dad0
        /*4ba0*/ 	.word	0x00000003
        /*4ba4*/ 	.word	0x00034440
        /*4ba8*/ 	.short	0x010a
        /*4baa*/ 	.byte	0x3f
	.zero		1


	//   ....[204]....
        /*4bac*/ 	.word	0x0001db20
        /*4bb0*/ 	.word	0x00000003
        /*4bb4*/ 	.word	0x00034440
        /*4bb8*/ 	.short	0x010a
        /*4bba*/ 	.byte	0x3f
	.zero		1


	//   ....[205]....
        /*4bbc*/ 	.word	0x0001db70
        /*4bc0*/ 	.word	0x00000003
        /*4bc4*/ 	.word	0x00034440
        /*4bc8*/ 	.short	0x010a
        /*4bca*/ 	.byte	0x3f
	.zero		1


	//   ....[206]....
        /*4bcc*/ 	.word	0x0001dbc0
        /*4bd0*/ 	.word	0x00000003
        /*4bd4*/ 	.word	0x00034440
        /*4bd8*/ 	.short	0x010a
        /*4bda*/ 	.byte	0x3f
	.zero		1


	//   ....[207]....
        /*4bdc*/ 	.word	0x0001dc10
        /*4be0*/ 	.word	0x00000003
        /*4be4*/ 	.word	0x00034440
        /*4be8*/ 	.short	0x010a
        /*4bea*/ 	.byte	0x3f
	.zero		1


	//----- nvinfo : EIATTR_NUM_MBARRIERS
	.align		4
.L_39:
        /*4bec*/ 	.byte	0x03, 0x38
        /*4bee*/ 	.short	0x0022


	//----- nvinfo : EIATTR_EXIT_INSTR_OFFSETS
	.align		4
        /*4bf0*/ 	.byte	0x04, 0x1c
        /*4bf2*/ 	.short	(.L_41 - .L_40)


	//   ....[0]....
.L_40:
        /*4bf4*/ 	.word	0x00002bd0


	//   ....[1]....
        /*4bf8*/ 	.word	0x00002e00


	//   ....[2]....
        /*4bfc*/ 	.word	0x00002f60


	//   ....[3]....
        /*4c00*/ 	.word	0x00015ff0


	//   ....[4]....
        /*4c04*/ 	.word	0x00016090


	//   ....[5]....
        /*4c08*/ 	.word	0x00018730


	//   ....[6]....
        /*4c0c*/ 	.word	0x0001a270


	//   ....[7]....
        /*4c10*/ 	.word	0x0001c590


	//----- nvinfo : EIATTR_MAX_THREADS
	.align		4
.L_41:
        /*4c14*/ 	.byte	0x04, 0x05
        /*4c16*/ 	.short	(.L_43 - .L_42)
.L_42:
        /*4c18*/ 	.word	0x00000180
        /*4c1c*/ 	.word	0x00000001
        /*4c20*/ 	.word	0x00000001


	//----- nvinfo : EIATTR_CRS_STACK_SIZE
	.align		4
.L_43:
        /*4c24*/ 	.byte	0x04, 0x1e
        /*4c26*/ 	.short	(.L_45 - .L_44)
.L_44:
        /*4c28*/ 	.word	0x00000000


	//----- nvinfo : EIATTR_CBANK_PARAM_SIZE
	.align		4
.L_45:
        /*4c2c*/ 	.byte	0x03, 0x19
        /*4c2e*/ 	.short	0x0770


	//----- nvinfo : EIATTR_PARAM_CBANK
	.align		4
        /*4c30*/ 	.byte	0x04, 0x0a
        /*4c32*/ 	.short	(.L_47 - .L_46)
	.align		4
.L_46:
        /*4c34*/ 	.word	index@(.nv.constant0._ZN7cutlass13device_kernelINS_4gemm6kernel13GemmUniversalINS1_17GroupProblemShapeIN4cute5tupleIJiiiEEEEENS1_10collective13CollectiveMmaINS1_39MainloopSm90ArrayTmaGmmaWarpSpecializedILi2ENS6_IJNS5_1CILi1EEESD_SD_EEENS1_40KernelPtrArrayTmaWarpSpecializedPingpongEEENS6_IJNSC_ILi256EEENSC_ILi128EEESI_EEENS_6half_tEPNS6_IJlSD_NSC_ILi0EEEEEESK_SN_NS5_8TiledMMAINS5_8MMA_AtomIJNS5_4SM904GMMA26MMA_64x128x16_F32F16F16_SSILNSR_5MajorE0ELST_0ELNSR_7ScaleInE1ELSU_1EEEEEENS5_6LayoutISE_NS6_IJSL_SL_SL_EEEEENS6_IJNS5_10UnderscoreES10_S10_EEEEENS5_13SM90_TMA_LOADENS5_14ComposedLayoutINS5_7SwizzleILi3ELi4ELi3EEENS5_18smem_ptr_flag_bitsILi16EEENSX_INS6_IJNSC_ILi8EEENSC_ILi64EEEEEENS6_IJS1A_SD_EEEEEEEvNS5_8identityES13_S1E_vS1F_EENS_8epilogue10collective18CollectiveEpilogueINS1H_30Sm90PtrArrayTmaWarpSpecializedILi4ELi2ELi16ELb1ELb0ELi2EEEJSJ_NS6_IJS1A_NSC_ILi32EEEEEESK_PNS6_IJSD_lSL_EEESK_S1P_NS1H_6fusion15FusionCallbacksIS1L_NS1Q_17LinearCombinationISK_fSK_fLNS_15FloatRoundStyleE2EEESJ_S1N_JEEES13_NS14_IS16_S18_NSX_INS6_IJS1A_S19_EEENS6_IJSD_S1A_EEEEEEENS5_17SM75_U16x8_LDSM_TENS5_14SM90_TMA_STOREES1Z_NS5_17SM90_U16x8_STSM_TENS5_9Copy_AtomIJNS5_17SM90_U32x4_STSM_NESK_EEEvEEEvvEEEEvNT_6ParamsE)
        /*4c38*/ 	.short	0x0210
        /*4c3a*/ 	.short	0x0770


	//----- nvinfo : EIATTR_SW_WAR
	.align		4
.L_47:
        /*4c3c*/ 	.byte	0x04, 0x36
        /*4c3e*/ 	.short	(.L_49 - .L_48)
.L_48:
        /*4c40*/ 	.word	0x00000008
.L_49:


//--------------------- .nv.callgraph             --------------------------
	.section	.nv.callgraph,"",@"SHT_CUDA_CALLGRAPH"
	.align	4
	.sectionentsize	8
	.align		4
        /*0000*/ 	.word	0x00000000
	.align		4
        /*0004*/ 	.word	0xffffffff
	.align		4
        /*0008*/ 	.word	index@(_ZN7cutlass13device_kernelINS_4gemm6kernel13GemmUniversalINS1_17GroupProblemShapeIN4cute5tupleIJiiiEEEEENS1_10collective13CollectiveMmaINS1_39MainloopSm90ArrayTmaGmmaWarpSpecializedILi2ENS6_IJNS5_1CILi1EEESD_SD_EEENS1_40KernelPtrArrayTmaWarpSpecializedPingpongEEENS6_IJNSC_ILi256EEENSC_ILi128EEESI_EEENS_6half_tEPNS6_IJlSD_NSC_ILi0EEEEEESK_SN_NS5_8TiledMMAINS5_8MMA_AtomIJNS5_4SM904GMMA26MMA_64x128x16_F32F16F16_SSILNSR_5MajorE0ELST_0ELNSR_7ScaleInE1ELSU_1EEEEEENS5_6LayoutISE_NS6_IJSL_SL_SL_EEEEENS6_IJNS5_10UnderscoreES10_S10_EEEEENS5_13SM90_TMA_LOADENS5_14ComposedLayoutINS5_7SwizzleILi3ELi4ELi3EEENS5_18smem_ptr_flag_bitsILi16EEENSX_INS6_IJNSC_ILi8EEENSC_ILi64EEEEEENS6_IJS1A_SD_EEEEEEEvNS5_8identityES13_S1E_vS1F_EENS_8epilogue10collective18CollectiveEpilogueINS1H_30Sm90PtrArrayTmaWarpSpecializedILi4ELi2ELi16ELb1ELb0ELi2EEEJSJ_NS6_IJS1A_NSC_ILi32EEEEEESK_PNS6_IJSD_lSL_EEESK_S1P_NS1H_6fusion15FusionCallbacksIS1L_NS1Q_17LinearCombinationISK_fSK_fLNS_15FloatRoundStyleE2EEESJ_S1N_JEEES13_NS14_IS16_S18_NSX_INS6_IJS1A_S19_EEENS6_IJSD_S1A_EEEEEEENS5_17SM75_U16x8_LDSM_TENS5_14SM90_TMA_STOREES1Z_NS5_17SM90_U16x8_STSM_TENS5_9Copy_AtomIJNS5_17SM90_U32x4_STSM_NESK_EEEvEEEvvEEEEvNT_6ParamsE)
	.align		4
        /*000c*/ 	.word	index@(__assertfail)
	.align		4
        /*0010*/ 	.word	0x00000000
	.align		4
        /*0014*/ 	.word	0xfffffffe
	.align		4
        /*0018*/ 	.word	0x00000000
	.align		4
        /*001c*/ 	.word	0xfffffffd
	.align		4
        /*0020*/ 	.word	0x00000000
	.align		4
        /*0024*/ 	.word	0xfffffffc


//--------------------- .nv.constant4             --------------------------
	.section	.nv.constant4,"a",@progbits
	.align	8
	.align		8
.nv.constant4:
        /*0000*/ 	.dword	__assertfail
	.align		8
        /*0008*/ 	.dword	__unnamed_1
	.align		8
        /*0010*/ 	.dword	_ZN39_INTERNAL_b4e670b5_4_k_cu_2796f490_27894cuda3std3__45__cpo5beginE
	.align		8
        /*0018*/ 	.dword	_ZN39_INTERNAL_b4e670b5_4_k_cu_2796f490_27894cuda3std3__45__cpo3endE
	.align		8
        /*0020*/ 	.dword	_ZN39_INTERNAL_b4e670b5_4_k_cu_2796f490_27894cuda3std3__45__cpo6cbeginE
	.align		8
        /*0028*/ 	.dword	_ZN39_INTERNAL_b4e670b5_4_k_cu_2796f490_27894cuda3std3__45__cpo4cendE
	.align		8
        /*0030*/ 	.dword	_ZN39_INTERNAL_b4e670b5_4_k_cu_2796f490_27894cuda3std3__441_GLOBAL__N__b4e670b5_4_k_cu_2796f490_27896ignoreE
	.align		8
        /*0038*/ 	.dword	_ZN39_INTERNAL_b4e670b5_4_k_cu_2796f490_27894cuda3std3__419piecewise_constructE
	.align		8
        /*0040*/ 	.dword	_ZN39_INTERNAL_b4e670b5_4_k_cu_2796f490_27894cuda3std3__48in_placeE
	.align		8
        /*0048*/ 	.dword	_ZN39_INTERNAL_b4e670b5_4_k_cu_2796f490_27894cuda3std6ranges3__45__cpo4swapE
	.align		8
        /*0050*/ 	.dword	_ZN39_INTERNAL_b4e670b5_4_k_cu_2796f490_27894cuda3std6ranges3__45__cpo9iter_moveE
	.align		8
        /*0058*/ 	.dword	_ZN39_INTERNAL_b4e670b5_4_k_cu_2796f490_27894cute7productE
	.align		8
        /*0060*/ 	.dword	_ZN39_INTERNAL_b4e670b5_4_k_cu_2796f490_27894cute1_E
	.align		8
        /*0068*/ 	.dword	$str$24
	.align		8
        /*0070*/ 	.dword	$str$25


//--------------------- .text._ZN7cutlass13device_kernelINS_4gemm6kernel13GemmUniversalINS1_17GroupProblemShapeIN4cute5tupleIJiiiEEEEENS1_10collective13CollectiveMmaINS1_39MainloopSm90ArrayTmaGmmaWarpSpecializedILi2ENS6_IJNS5_1CILi1EEESD_SD_EEENS1_40KernelPtrArrayTmaWarpSpecializedPingpongEEENS6_IJNSC_ILi256EEENSC_ILi128EEESI_EEENS_6half_tEPNS6_IJlSD_NSC_ILi0EEEEEESK_SN_NS5_8TiledMMAINS5_8MMA_AtomIJNS5_4SM904GMMA26MMA_64x128x16_F32F16F16_SSILNSR_5MajorE0ELST_0ELNSR_7ScaleInE1ELSU_1EEEEEENS5_6LayoutISE_NS6_IJSL_SL_SL_EEEEENS6_IJNS5_10UnderscoreES10_S10_EEEEENS5_13SM90_TMA_LOADENS5_14ComposedLayoutINS5_7SwizzleILi3ELi4ELi3EEENS5_18smem_ptr_flag_bitsILi16EEENSX_INS6_IJNSC_ILi8EEENSC_ILi64EEEEEENS6_IJS1A_SD_EEEEEEEvNS5_8identityES13_S1E_vS1F_EENS_8epilogue10collective18CollectiveEpilogueINS1H_30Sm90PtrArrayTmaWarpSpecializedILi4ELi2ELi16ELb1ELb0ELi2EEEJSJ_NS6_IJS1A_NSC_ILi32EEEEEESK_PNS6_IJSD_lSL_EEESK_S1P_NS1H_6fusion15FusionCallbacksIS1L_NS1Q_17LinearCombinationISK_fSK_fLNS_15FloatRoundStyleE2EEESJ_S1N_JEEES13_NS14_IS16_S18_NSX_INS6_IJS1A_S19_EEENS6_IJSD_S1A_EEEEEEENS5_17SM75_U16x8_LDSM_TENS5_14SM90_TMA_STOREES1Z_NS5_17SM90_U16x8_STSM_TENS5_9Copy_AtomIJNS5_17SM90_U32x4_STSM_NESK_EEEvEEEvvEEEEvNT_6ParamsE --------------------------
	.section	.text._ZN7cutlass13device_kernelINS_4gemm6kernel13GemmUniversalINS1_17GroupProblemShapeIN4cute5tupleIJiiiEEEEENS1_10collective13CollectiveMmaINS1_39MainloopSm90ArrayTmaGmmaWarpSpecializedILi2ENS6_IJNS5_1CILi1EEESD_SD_EEENS1_40KernelPtrArrayTmaWarpSpecializedPingpongEEENS6_IJNSC_ILi256EEENSC_ILi128EEESI_EEENS_6half_tEPNS6_IJlSD_NSC_ILi0EEEEEESK_SN_NS5_8TiledMMAINS5_8MMA_AtomIJNS5_4SM904GMMA26MMA_64x128x16_F32F16F16_SSILNSR_5MajorE0ELST_0ELNSR_7ScaleInE1ELSU_1EEEEEENS5_6LayoutISE_NS6_IJSL_SL_SL_EEEEENS6_IJNS5_10UnderscoreES10_S10_EEEEENS5_13SM90_TMA_LOADENS5_14ComposedLayoutINS5_7SwizzleILi3ELi4ELi3EEENS5_18smem_ptr_flag_bitsILi16EEENSX_INS6_IJNSC_ILi8EEENSC_ILi64EEEEEENS6_IJS1A_SD_EEEEEEEvNS5_8identityES13_S1E_vS1F_EENS_8epilogue10collective18CollectiveEpilogueINS1H_30Sm90PtrArrayTmaWarpSpecializedILi4ELi2ELi16ELb1ELb0ELi2EEEJSJ_NS6_IJS1A_NSC_ILi32EEEEEESK_PNS6_IJSD_lSL_EEESK_S1P_NS1H_6fusion15FusionCallbacksIS1L_NS1Q_17LinearCombinationISK_fSK_fLNS_15FloatRoundStyleE2EEESJ_S1N_JEEES13_NS14_IS16_S18_NSX_INS6_IJS1A_S19_EEENS6_IJSD_S1A_EEEEEEENS5_17SM75_U16x8_LDSM_TENS5_14SM90_TMA_STOREES1Z_NS5_17SM90_U16x8_STSM_TENS5_9Copy_AtomIJNS5_17SM90_U32x4_STSM_NESK_EEEvEEEvvEEEEvNT_6ParamsE,"ax",@progbits
	.align	128
.text._ZN7cutlass13device_kernelINS_4gemm6kernel13GemmUniversalINS1_17GroupProblemShapeIN4cute5tupleIJiiiEEEEENS1_10collective13CollectiveMmaINS1_39MainloopSm90ArrayTmaGmmaWarpSpecializedILi2ENS6_IJNS5_1CILi1EEESD_SD_EEENS1_40KernelPtrArrayTmaWarpSpecializedPingpongEEENS6_IJNSC_ILi256EEENSC_ILi128EEESI_EEENS_6half_tEPNS6_IJlSD_NSC_ILi0EEEEEESK_SN_NS5_8TiledMMAINS5_8MMA_AtomIJNS5_4SM904GMMA26MMA_64x128x16_F32F16F16_SSILNSR_5MajorE0ELST_0ELNSR_7ScaleInE1ELSU_1EEEEEENS5_6LayoutISE_NS6_IJSL_SL_SL_EEEEENS6_IJNS5_10UnderscoreES10_S10_EEEEENS5_13SM90_TMA_LOADENS5_14ComposedLayoutINS5_7SwizzleILi3ELi4ELi3EEENS5_18smem_ptr_flag_bitsILi16EEENSX_INS6_IJNSC_ILi8EEENSC_ILi64EEEEEENS6_IJS1A_SD_EEEEEEEvNS5_8identityES13_S1E_vS1F_EENS_8epilogue10collective18CollectiveEpilogueINS1H_30Sm90PtrArrayTmaWarpSpecializedILi4ELi2ELi16ELb1ELb0ELi2EEEJSJ_NS6_IJS1A_NSC_ILi32EEEEEESK_PNS6_IJSD_lSL_EEESK_S1P_NS1H_6fusion15FusionCallbacksIS1L_NS1Q_17LinearCombinationISK_fSK_fLNS_15FloatRoundStyleE2EEESJ_S1N_JEEES13_NS14_IS16_S18_NSX_INS6_IJS1A_S19_EEENS6_IJSD_S1A_EEEEEEENS5_17SM75_U16x8_LDSM_TENS5_14SM90_TMA_STOREES1Z_NS5_17SM90_U16x8_STSM_TENS5_9Copy_AtomIJNS5_17SM90_U32x4_STSM_NESK_EEEvEEEvvEEEEvNT_6ParamsE:
        .type           _ZN7cutlass13device_kernelINS_4gemm6kernel13GemmUniversalINS1_17GroupProblemShapeIN4cute5tupleIJiiiEEEEENS1_10collective13CollectiveMmaINS1_39MainloopSm90ArrayTmaGmmaWarpSpecializedILi2ENS6_IJNS5_1CILi1EEESD_SD_EEENS1_40KernelPtrArrayTmaWarpSpecializedPingpongEEENS6_IJNSC_ILi256EEENSC_ILi128EEESI_EEENS_6half_tEPNS6_IJlSD_NSC_ILi0EEEEEESK_SN_NS5_8TiledMMAINS5_8MMA_AtomIJNS5_4SM904GMMA26MMA_64x128x16_F32F16F16_SSILNSR_5MajorE0ELST_0ELNSR_7ScaleInE1ELSU_1EEEEEENS5_6LayoutISE_NS6_IJSL_SL_SL_EEEEENS6_IJNS5_10UnderscoreES10_S10_EEEEENS5_13SM90_TMA_LOADENS5_14ComposedLayoutINS5_7SwizzleILi3ELi4ELi3EEENS5_18smem_ptr_flag_bitsILi16EEENSX_INS6_IJNSC_ILi8EEENSC_ILi64EEEEEENS6_IJS1A_SD_EEEEEEEvNS5_8identityES13_S1E_vS1F_EENS_8epilogue10collective18CollectiveEpilogueINS1H_30Sm90PtrArrayTmaWarpSpecializedILi4ELi2ELi16ELb1ELb0ELi2EEEJSJ_NS6_IJS1A_NSC_ILi32EEEEEESK_PNS6_IJSD_lSL_EEESK_S1P_NS1H_6fusion15FusionCallbacksIS1L_NS1Q_17LinearCombinationISK_fSK_fLNS_15FloatRoundStyleE2EEESJ_S1N_JEEES13_NS14_IS16_S18_NSX_INS6_IJS1A_S19_EEENS6_IJSD_S1A_EEEEEEENS5_17SM75_U16x8_LDSM_TENS5_14SM90_TMA_STOREES1Z_NS5_17SM90_U16x8_STSM_TENS5_9Copy_AtomIJNS5_17SM90_U32x4_STSM_NESK_EEEvEEEvvEEEEvNT_6ParamsE,@function
        .size           _ZN7cutlass13device_kernelINS_4gemm6kernel13GemmUniversalINS1_17GroupProblemShapeIN4cute5tupleIJiiiEEEEENS1_10collective13CollectiveMmaINS1_39MainloopSm90ArrayTmaGmmaWarpSpecializedILi2ENS6_IJNS5_1CILi1EEESD_SD_EEENS1_40KernelPtrArrayTmaWarpSpecializedPingpongEEENS6_IJNSC_ILi256EEENSC_ILi128EEESI_EEENS_6half_tEPNS6_IJlSD_NSC_ILi0EEEEEESK_SN_NS5_8TiledMMAINS5_8MMA_AtomIJNS5_4SM904GMMA26MMA_64x128x16_F32F16F16_SSILNSR_5MajorE0ELST_0ELNSR_7ScaleInE1ELSU_1EEEEEENS5_6LayoutISE_NS6_IJSL_SL_SL_EEEEENS6_IJNS5_10UnderscoreES10_S10_EEEEENS5_13SM90_TMA_LOADENS5_14ComposedLayoutINS5_7SwizzleILi3ELi4ELi3EEENS5_18smem_ptr_flag_bitsILi16EEENSX_INS6_IJNSC_ILi8EEENSC_ILi64EEEEEENS6_IJS1A_SD_EEEEEEEvNS5_8identityES13_S1E_vS1F_EENS_8epilogue10collective18CollectiveEpilogueINS1H_30Sm90PtrArrayTmaWarpSpecializedILi4ELi2ELi16ELb1ELb0ELi2EEEJSJ_NS6_IJS1A_NSC_ILi32EEEEEESK_PNS6_IJSD_lSL_EEESK_S1P_NS1H_6fusion15FusionCallbacksIS1L_NS1Q_17LinearCombinationISK_fSK_fLNS_15FloatRoundStyleE2EEESJ_S1N_JEEES13_NS14_IS16_S18_NSX_INS6_IJS1A_S19_EEENS6_IJSD_S1A_EEEEEEENS5_17SM75_U16x8_LDSM_TENS5_14SM90_TMA_STOREES1Z_NS5_17SM90_U16x8_STSM_TENS5_9Copy_AtomIJNS5_17SM90_U32x4_STSM_NESK_EEEvEEEvvEEEEvNT_6ParamsE,(.L_x_425 - _ZN7cutlass13device_kernelINS_4gemm6kernel13GemmUniversalINS1_17GroupProblemShapeIN4cute5tupleIJiiiEEEEENS1_10collective13CollectiveMmaINS1_39MainloopSm90ArrayTmaGmmaWarpSpecializedILi2ENS6_IJNS5_1CILi1EEESD_SD_EEENS1_40KernelPtrArrayTmaWarpSpecializedPingpongEEENS6_IJNSC_ILi256EEENSC_ILi128EEESI_EEENS_6half_tEPNS6_IJlSD_NSC_ILi0EEEEEESK_SN_NS5_8TiledMMAINS5_8MMA_AtomIJNS5_4SM904GMMA26MMA_64x128x16_F32F16F16_SSILNSR_5MajorE0ELST_0ELNSR_7ScaleInE1ELSU_1EEEEEENS5_6LayoutISE_NS6_IJSL_SL_SL_EEEEENS6_IJNS5_10UnderscoreES10_S10_EEEEENS5_13SM90_TMA_LOADENS5_14ComposedLayoutINS5_7SwizzleILi3ELi4ELi3EEENS5_18smem_ptr_flag_bitsILi16EEENSX_INS6_IJNSC_ILi8EEENSC_ILi64EEEEEENS6_IJS1A_SD_EEEEEEEvNS5_8identityES13_S1E_vS1F_EENS_8epilogue10collective18CollectiveEpilogueINS1H_30Sm90PtrArrayTmaWarpSpecializedILi4ELi2ELi16ELb1ELb0ELi2EEEJSJ_NS6_IJS1A_NSC_ILi32EEEEEESK_PNS6_IJSD_lSL_EEESK_S1P_NS1H_6fusion15FusionCallbacksIS1L_NS1Q_17LinearCombinationISK_fSK_fLNS_15FloatRoundStyleE2EEESJ_S1N_JEEES13_NS14_IS16_S18_NSX_INS6_IJS1A_S19_EEENS6_IJSD_S1A_EEEEEEENS5_17SM75_U16x8_LDSM_TENS5_14SM90_TMA_STOREES1Z_NS5_17SM90_U16x8_STSM_TENS5_9Copy_AtomIJNS5_17SM90_U32x4_STSM_NESK_EEEvEEEvvEEEEvNT_6ParamsE)
        .other          _ZN7cutlass13device_kernelINS_4gemm6kernel13GemmUniversalINS1_17GroupProblemShapeIN4cute5tupleIJiiiEEEEENS1_10collective13CollectiveMmaINS1_39MainloopSm90ArrayTmaGmmaWarpSpecializedILi2ENS6_IJNS5_1CILi1EEESD_SD_EEENS1_40KernelPtrArrayTmaWarpSpecializedPingpongEEENS6_IJNSC_ILi256EEENSC_ILi128EEESI_EEENS_6half_tEPNS6_IJlSD_NSC_ILi0EEEEEESK_SN_NS5_8TiledMMAINS5_8MMA_AtomIJNS5_4SM904GMMA26MMA_64x128x16_F32F16F16_SSILNSR_5MajorE0ELST_0ELNSR_7ScaleInE1ELSU_1EEEEEENS5_6LayoutISE_NS6_IJSL_SL_SL_EEEEENS6_IJNS5_10UnderscoreES10_S10_EEEEENS5_13SM90_TMA_LOADENS5_14ComposedLayoutINS5_7SwizzleILi3ELi4ELi3EEENS5_18smem_ptr_flag_bitsILi16EEENSX_INS6_IJNSC_ILi8EEENSC_ILi64EEEEEENS6_IJS1A_SD_EEEEEEEvNS5_8identityES13_S1E_vS1F_EENS_8epilogue10collective18CollectiveEpilogueINS1H_30Sm90PtrArrayTmaWarpSpecializedILi4ELi2ELi16ELb1ELb0ELi2EEEJSJ_NS6_IJS1A_NSC_ILi32EEEEEESK_PNS6_IJSD_lSL_EEESK_S1P_NS1H_6fusion15FusionCallbacksIS1L_NS1Q_17LinearCombinationISK_fSK_fLNS_15FloatRoundStyleE2EEESJ_S1N_JEEES13_NS14_IS16_S18_NSX_INS6_IJS1A_S19_EEENS6_IJSD_S1A_EEEEEEENS5_17SM75_U16x8_LDSM_TENS5_14SM90_TMA_STOREES1Z_NS5_17SM90_U16x8_STSM_TENS5_9Copy_AtomIJNS5_17SM90_U32x4_STSM_NESK_EEEvEEEvvEEEEvNT_6ParamsE,@"STO_CUDA_ENTRY STV_DEFAULT"
_ZN7cutlass13device_kernelINS_4gemm6kernel13GemmUniversalINS1_17GroupProblemShapeIN4cute5tupleIJiiiEEEEENS1_10collective13CollectiveMmaINS1_39MainloopSm90ArrayTmaGmmaWarpSpecializedILi2ENS6_IJNS5_1CILi1EEESD_SD_EEENS1_40KernelPtrArrayTmaWarpSpecializedPingpongEEENS6_IJNSC_ILi256EEENSC_ILi128EEESI_EEENS_6half_tEPNS6_IJlSD_NSC_ILi0EEEEEESK_SN_NS5_8TiledMMAINS5_8MMA_AtomIJNS5_4SM904GMMA26MMA_64x128x16_F32F16F16_SSILNSR_5MajorE0ELST_0ELNSR_7ScaleInE1ELSU_1EEEEEENS5_6LayoutISE_NS6_IJSL_SL_SL_EEEEENS6_IJNS5_10UnderscoreES10_S10_EEEEENS5_13SM90_TMA_LOADENS5_14ComposedLayoutINS5_7SwizzleILi3ELi4ELi3EEENS5_18smem_ptr_flag_bitsILi16EEENSX_INS6_IJNSC_ILi8EEENSC_ILi64EEEEEENS6_IJS1A_SD_EEEEEEEvNS5_8identityES13_S1E_vS1F_EENS_8epilogue10collective18CollectiveEpilogueINS1H_30Sm90PtrArrayTmaWarpSpecializedILi4ELi2ELi16ELb1ELb0ELi2EEEJSJ_NS6_IJS1A_NSC_ILi32EEEEEESK_PNS6_IJSD_lSL_EEESK_S1P_NS1H_6fusion15FusionCallbacksIS1L_NS1Q_17LinearCombinationISK_fSK_fLNS_15FloatRoundStyleE2EEESJ_S1N_JEEES13_NS14_IS16_S18_NSX_INS6_IJS1A_S19_EEENS6_IJSD_S1A_EEEEEEENS5_17SM75_U16x8_LDSM_TENS5_14SM90_TMA_STOREES1Z_NS5_17SM90_U16x8_STSM_TENS5_9Copy_AtomIJNS5_17SM90_U32x4_STSM_NESK_EEEvEEEvvEEEEvNT_6ParamsE:
[----:B------:R-:W1:Y:S02]  /*0000*/  LDC R1, c[0x0][0x28] ;  /* 0x00000a00ff017b82 */ /* 0x000e640000000800 */
[----:B-1----:R-:W-:-:S06]  /*0010*/  VIADD R1, R1, 0xfffff750 ;  /* 0xfffff75001017836 */ /* 0x002fcc0000000000 */
[----:B------:R-:W1:Y:S01]  /*0020*/  LDC.64 R6, c[0x0][0x918] ;  /* 0x00024600ff067b82 */ /* 0x000e620000000a00 */
[----:B------:R-:W-:Y:S01]  /*0030*/  ULDC.64 UR38, c[0x0][0x208] ;  /* 0x0000820000267ab9 */ /* 0x000fe20000000a00 */
[----:B------:R-:W2:Y:S01]  /*0040*/  S2R R21, SR_TID.X ;  /* 0x0000000000157919 */ /* 0x000ea20000002100 */
[----:B------:R-:W-:Y:S01]  /*0050*/  ULDC UR4, c[0x0][0x910] ;  /* 0x0002440000047ab9 */ /* 0x000fe20000000800 */
[----:B------:R-:W-:Y:S01]  /*0060*/  ULDC.64 UR20, c[0x0][0x8d0] ;  /* 0x0002340000147ab9 */ /* 0x000fe20000000a00 */
[----:B------:R-:W-:Y:S01]  /*0070*/  ULDC.64 UR14, c[0x0][0x8c8] ;  /* 0x00023200000e7ab9 */ /* 0x000fe20000000a00 */
[----:B------:R-:W-:Y:S01]  /*0080*/  ULDC UR5, c[0x0][0x908] ;  /* 0x0002420000057ab9 */ /* 0x000fe20000000800 */
[----:B------:R-:W-:Y:S01]  /*0090*/  MOV R8, RZ ;  /* 0x000000ff00087202 */ /* 0x000fe20000000f00 */
[----:B------:R-:W-:Y:S01]  /*00a0*/  S2UR UR52, SR_CTAID.X ;  /* 0x00000000003479c3 */ /* 0x000fe20000002500 */
[----:B------:R-:W-:Y:S01]  /*00b0*/  IMAD.MOV.U32 R0, RZ, RZ, RZ ;  /* 0x000000ffff007224 */ /* 0x000fe200078e00ff */
[----:B------:R-:W-:Y:S01]  /*00c0*/  ULDC.64 UR22, c[0x0][0x8e8] ;  /* 0x00023a0000167ab9 */ /* 0x000fe20000000a00 */
[----:B------:R-:W-:Y:S01]  /*00d0*/  ULDC.64 UR16, c[0x0][0x8e0] ;  /* 0x0002380000107ab9 */ /* 0x000fe20000000a00 */
[----:B-1----:R-:W3:Y:S01]  /*00e0*/  LDG.E R9, desc[UR38][R6.64] ;  /* 0x0000002606097981 */ /* 0x002ee2000c1e1900 */
[----:B------:R-:W-:-:S03]  /*00f0*/  IMAD.U32 R3, RZ, RZ, UR4 ;  /* 0x00000004ff037e24 */ /* 0x000fc6000f8e00ff */
[----:B------:R-:W4:Y:S01]  /*0100*/  LDG.E R2, desc[UR38][R6.64+0x4] ;  /* 0x0000042606027981 */ /* 0x000f22000c1e1900 */
[----:B--2---:R-:W-:-:S04]  /*0110*/  LOP3.LUT R20, R21, 0x1f, RZ, 0xc0, !PT ;  /* 0x0000001f15147812 */ /* 0x004fc800078ec0ff */
[----:B------:R-:W-:Y:S01]  /*0120*/  ISETP.GE.AND P0, PT, R20, R3, PT ;  /* 0x000000031400720c */ /* 0x000fe20003f06270 */
[----:B------:R-:W-:-:S04]  /*0130*/  UISETP.NE.U32.AND UP0, UPT, UR20, URZ, UPT ;  /* 0x0000003f1400728c */ /* 0x000fc8000bf05070 */
[----:B------:R-:W-:-:S08]  /*0140*/  UISETP.NE.AND.EX UP0, UPT, UR21, URZ, UPT, UP0 ;  /* 0x0000003f1500728c */ /* 0x000fd0000bf05300 */
[----:B------:R-:W1:Y:S03]  /*0150*/  @!P0 LDC.64 R4, c[0x0][0x918] ;  /* 0x00024600ff048b82 */ /* 0x000e660000000a00 */
[----:B------:R-:W-:-:S05]  /*0160*/  @UP0 ULDC UR24, c[0x0][0x8dc] ;  /* 0x0002370000180ab9 */ /* 0x000fca0000000800 */
[----:B------:R-:W2:Y:S01]  /*0170*/  S2UR UR4, SR_CTAID.Y ;  /* 0x00000000000479c3 */ /* 0x000ea20000002600 */
[----:B------:R-:W-:Y:S01]  /*0180*/  UISETP.NE.AND UP3, UPT, UR5, 0x1, UPT ;  /* 0x000000010500788c */ /* 0x000fe2000bf65270 */
[----:B------:R-:W-:Y:S01]  /*0190*/  UMOV UR53, URZ ;  /* 0x0000003f00357c82 */ /* 0x000fe20008000000 */
[----:B-1----:R-:W-:-:S09]  /*01a0*/  @!P0 IMAD.WIDE.U32 R4, R20, 0xc, R4 ;  /* 0x0000000c14048825 */ /* 0x002fd200078e0004 */
[----:B------:R-:W-:Y:S01]  /*01b0*/  @UP3 ULDC UR8, c[0x0][0x10] ;  /* 0x0000040000083ab9 */ /* 0x000fe20000000800 */
[----:B------:R-:W-:Y:S01]  /*01c0*/  @UP3 UMOV UR5, URZ ;  /* 0x0000003f00053c82 */ /* 0x000fe20008000000 */
[----:B------:R1:W5:Y:S04]  /*01d0*/  @!P0 LDG.E R8, desc[UR38][R4.64] ;  /* 0x0000002604088981 */ /* 0x000368000c1e1900 */
[----:B------:R1:W5:Y:S01]  /*01e0*/  @!P0 LDG.E R0, desc[UR38][R4.64+0x4] ;  /* 0x0000042604008981 */ /* 0x000362000c1e1900 */
[----:B------:R-:W-:Y:S01]  /*01f0*/  ISETP.NE.U32.AND P0, PT, RZ, UR22, PT ;  /* 0x00000016ff007c0c */ /* 0x000fe2000bf05070 */
[----:B--2---:R-:W-:-:S03]  /*0200*/  @UP3 UIMAD.WIDE.U32 UR8, UR52, UR8, UR4 ;  /* 0x00000008340832a5 */ /* 0x004fc6000f8e0004 */
[----:B------:R-:W-:Y:S01]  /*0210*/  ISETP.NE.AND.EX P0, PT, RZ, UR23, PT, P0 ;  /* 0x00000017ff007c0c */ /* 0x000fe2000bf05300 */
[----:B------:R-:W-:Y:S01]  /*0220*/  @UP3 UMOV UR7, URZ ;  /* 0x0000003f00073c82 */ /* 0x000fe20008000000 */
[----:B------:R-:W-:Y:S01]  /*0230*/  @!UP3 ULDC UR5, c[0x0][0xc] ;  /* 0x000003000005bab9 */ /* 0x000fe20000000800 */
[----:B------:R-:W-:Y:S02]  /*0240*/  @UP3 UIADD3 UR7, UR9, UR7, URZ ;  /* 0x0000000709073290 */ /* 0x000fe4000fffe03f */
[----:B------:R-:W-:-:S07]  /*0250*/  @!UP3 UIMAD.WIDE.U32 UR4, UR5, UR4, UR52 ;  /* 0x000000040504b2a5 */ /* 0x000fce000f8e0034 */
[----:B------:R-:W-:Y:S01]  /*0260*/  @!UP3 UMOV UR7, UR5 ;  /* 0x000000050007bc82 */ /* 0x000fe20008000000 */
[----:B------:R-:W-:Y:S01]  /*0270*/  @!UP3 UMOV UR8, UR4 ;  /* 0x000000040008bc82 */ /* 0x000fe20008000000 */
[----:B---3--:R-:W-:-:S13]  /*0280*/  R2UR UR11, R9 ;  /* 0x00000000090b72ca */ /* 0x008fda00000e0000 */
[----:B------:R-:W-:-:S04]  /*0290*/  UIADD3 UR6, UP1, UR11, UR14, URZ ;  /* 0x0000000e0b067290 */ /* 0x000fc8000ff3e03f */
[----:B------:R-:W-:Y:S02]  /*02a0*/  ULEA.HI.X.SX32 UR11, UR11, UR15, 0x1, UP1 ;  /* 0x0000000f0b0b7291 */ /* 0x000fe400088f0e3f */
[----:B------:R-:W-:-:S04]  /*02b0*/  UIADD3 UR6, UP1, UR6, -0x1, URZ ;  /* 0xffffffff06067890 */ /* 0x000fc8000ff3e03f */
[----:B------:R-:W-:Y:S02]  /*02c0*/  UIADD3.X UR11, UR11, -0x1, URZ, UP1, !UPT ;  /* 0xffffffff0b0b7890 */ /* 0x000fe40008ffe43f */
[----:B------:R-:W-:Y:S01]  /*02d0*/  @UP0 UIADD3 UR24, UP1, UR6, UR24, URZ ;  /* 0x0000001806180290 */ /* 0x000fe2000ff3e03f */
[----:B----4-:R-:W-:-:S03]  /*02e0*/  R2UR UR27, R2 ;  /* 0x00000000021b72ca */ /* 0x010fc600000e0000 */
[----:B------:R-:W-:-:S04]  /*02f0*/  @UP0 UIADD3.X UR26, URZ, UR11, URZ, UP1, !UPT ;  /* 0x0000000b3f1a0290 */ /* 0x000fc80008ffe43f */
[----:B------:R-:W-:-:S04]  /*0300*/  @UP0 UIMAD.WIDE.U32 UR12, UR26, UR20, URZ ;  /* 0x000000141a0c02a5 */ /* 0x000fc8000f8e003f */
[----:B------:R-:W-:Y:S02]  /*0310*/  @UP0 UIMAD.WIDE.U32 UR18, UP1, UR24, UR21, UR12 ;  /* 0x00000015181202a5 */ /* 0x000fe4000f82000c */
[----:B------:R-:W-:Y:S02]  /*0320*/  @UP0 UIMAD.WIDE.U32 UR12, UR24, UR20, URZ ;  /* 0x00000014180c02a5 */ /* 0x000fe4000f8e003f */
[----:B------:R-:W-:Y:S02]  /*0330*/  @UP0 UIADD3.X UR25, URZ, URZ, URZ, UP1, !UPT ;  /* 0x0000003f3f190290 */ /* 0x000fe40008ffe43f */
[----:B------:R-:W-:Y:S01]  /*0340*/  @UP0 UIADD3 URZ, UP1, UR13, UR18, URZ ;  /* 0x000000120d3f0290 */ /* 0x000fe2000ff3e03f */
[----:B------:R-:W-:Y:S01]  /*0350*/  @UP0 UMOV UR24, UR19 ;  /* 0x0000001300180c82 */ /* 0x000fe20008000000 */
[----:B------:R-:W-:Y:S02]  /*0360*/  UIADD3 UR10, UP2, UR27, UR16, URZ ;  /* 0x000000101b0a7290 */ /* 0x000fe4000ff5e03f */
[----:B------:R-:W-:-:S02]  /*0370*/  @UP0 UIMAD.WIDE.U32.X UR12, UR26, UR21, UR24, UP1 ;  /* 0x000000151a0c02a5 */ /* 0x000fc400088e0418 */
[----:B------:R-:W-:Y:S02]  /*0380*/  ULEA.HI.X.SX32 UR9, UR27, UR17, 0x1, UP2 ;  /* 0x000000111b097291 */ /* 0x000fe400090f0e3f */
[----:B------:R-:W-:-:S03]  /*0390*/  UIADD3 UR19, UP1, UR10, -0x1, URZ ;  /* 0xffffffff0a137890 */ /* 0x000fc6000ff3e03f */
[----:B------:R-:W-:Y:S01]  /*03a0*/  @UP0 UMOV UR6, UR12 ;  /* 0x0000000c00060c82 */ /* 0x000fe20008000000 */
[----:B------:R-:W-:Y:S01]  /*03b0*/  UIADD3.X UR5, UR9, -0x1, URZ, UP1, !UPT ;  /* 0xffffffff09057890 */ /* 0x000fe20008ffe43f */
[----:B------:R-:W-:Y:S01]  /*03c0*/  @UP0 UMOV UR11, UR13 ;  /* 0x0000000d000b0c82 */ /* 0x000fe20008000000 */
[----:B-1----:R-:W-:Y:S10]  /*03d0*/  @!P0 BRA `(.L_x_0) ;  /* 0x00000000002c8947 */ /* 0x002ff40003800000 */
[----:B------:R-:W-:Y:S02]  /*03e0*/  ULDC UR9, c[0x0][0x8f4] ;  /* 0x00023d0000097ab9 */ /* 0x000fe40000000800 */
[----:B------:R-:W-:-:S04]  /*03f0*/  UIADD3 UR9, UP1, UR19, UR9, URZ ;  /* 0x0000000913097290 */ /* 0x000fc8000ff3e03f */
[----:B------:R-:W-:-:S04]  /*0400*/  UIADD3.X UR10, URZ, UR5, URZ, UP1, !UPT ;  /* 0x000000053f0a7290 */ /* 0x000fc80008ffe43f */
[----:B------:R-:W-:-:S04]  /*0410*/  UIMAD.WIDE.U32 UR4, UR10, UR22, URZ ;  /* 0x000000160a0472a5 */ /* 0x000fc8000f8e003f */
[----:B------:R-:W-:Y:S02]  /*0420*/  UIMAD.WIDE.U32 UR12, UP1, UR9, UR23, UR4 ;  /* 0x00000017090c72a5 */ /* 0x000fe4000f820004 */
[----:B------:R-:W-:Y:S02]  /*0430*/  UIMAD.WIDE.U32 UR4, UR9, UR22, URZ ;  /* 0x00000016090472a5 */ /* 0x000fe4000f8e003f */
[----:B------:R-:W-:Y:S02]  /*0440*/  UIADD3.X UR19, URZ, URZ, URZ, UP1, !UPT ;  /* 0x0000003f3f137290 */ /* 0x000fe40008ffe43f */
[----:B------:R-:W-:Y:S01]  /*0450*/  UIADD3 URZ, UP1, UR5, UR12, URZ ;  /* 0x0000000c053f7290 */ /* 0x000fe2000ff3e03f */
[----:B------:R-:W-:-:S03]  /*0460*/  UMOV UR18, UR13 ;  /* 0x0000000d00127c82 */ /* 0x000fc60008000000 */
[----:B------:R-:W-:-:S07]  /*0470*/  UIMAD.WIDE.U32.X UR4, UR10, UR23, UR18, UP1 ;  /* 0x000000170a0472a5 */ /* 0x000fce00088e0412 */
[----:B------:R-:W-:-:S05]  /*0480*/  UMOV UR19, UR4 ;  /* 0x0000000400137c82 */ /* 0x000fca0008000000 */
.L_x_0:
[----:B------:R-:W-:Y:S01]  /*0490*/  ULDC UR9, c[0x0][0x934] ;  /* 0x00024d0000097ab9 */ /* 0x000fe20000000800 */
[----:B------:R-:W-:Y:S01]  /*04a0*/  ULDC UR10, c[0x0][0x904] ;  /* 0x00024100000a7ab9 */ /* 0x000fe20000000800 */
[----:B------:R-:W-:Y:S01]  /*04b0*/  ULDC UR4, c[0x0][0x938] ;  /* 0x00024e0000047ab9 */ /* 0x000fe20000000800 */
[----:B------:R-:W-:Y:S02]  /*04c0*/  USHF.L.U32 UR9, UR9, UR10, URZ ;  /* 0x0000000a09097299 */ /* 0x000fe4000800063f */
[----:B------:R-:W-:Y:S01]  /*04d0*/  USHF.L.U32 UR10, UR4, UR10, URZ ;  /* 0x0000000a040a7299 */ /* 0x000fe2000800063f */
[----:B------:R-:W-:Y:S01]  /*04e0*/  ULDC UR18, c[0x0][0x8d8] ;  /* 0x0002360000127ab9 */ /* 0x000fe20000000800 */
[----:B------:R-:W-:Y:S02]  /*04f0*/  ULDC UR29, c[0x0][0x8f0] ;  /* 0x00023c00001d7ab9 */ /* 0x000fe40000000800 */
[----:B------:R-:W-:Y:S01]  /*0500*/  IMAD.U32 R10, RZ, RZ, UR9 ;  /* 0x00000009ff0a7e24 */ /* 0x000fe2000f8e00ff */
[----:B------:R-:W-:Y:S01]  /*0510*/  USHF.R.U64 UR11, UR6, UR18, UR11 ;  /* 0x00000012060b7299 */ /* 0x000fe2000800120b */
[----:B------:R-:W-:Y:S01]  /*0520*/  MOV R9, UR10 ;  /* 0x0000000a00097c02 */ /* 0x000fe20008000f00 */
[----:B------:R-:W-:-:S02]  /*0530*/  USHF.R.U64 UR6, UR19, UR29, UR5 ;  /* 0x0000001d13067299 */ /* 0x000fc40008001205 */
[----:B------:R-:W-:Y:S01]  /*0540*/  IABS R2, R10 ;  /* 0x0000000a00027213 */ /* 0x000fe20000000000 */
[----:B------:R-:W-:Y:S01]  /*0550*/  UIADD3 UR11, UR11, -0x1, UR9 ;  /* 0xffffffff0b0b7890 */ /* 0x000fe2000fffe009 */
[----:B------:R-:W-:Y:S01]  /*0560*/  IABS R4, R9 ;  /* 0x0000000900047213 */ /* 0x000fe20000000000 */
[----:B------:R-:W-:Y:S01]  /*0570*/  UIADD3 UR6, UR6, -0x1, UR10 ;  /* 0xffffffff06067890 */ /* 0x000fe2000fffe00a */
[----:B------:R-:W-:Y:S01]  /*0580*/  R2UR UR27, R2 ;  /* 0x00000000021b72ca */ /* 0x000fe200000e0000 */
[----:B------:R-:W-:Y:S01]  /*0590*/  UMOV UR4, URZ ;  /* 0x0000003f00047c82 */ /* 0x000fe20008000000 */
[----:B------:R-:W-:Y:S01]  /*05a0*/  UISETP.GE.AND UP5, UPT, UR11, URZ, UPT ;  /* 0x0000003f0b00728c */ /* 0x000fe2000bfa6270 */
[----:B------:R-:W-:Y:S01]  /*05b0*/  IMAD.MOV.U32 R2, RZ, RZ, R4 ;  /* 0x000000ffff027224 */ /* 0x000fe200078e0004 */
[----:B------:R-:W-:Y:S02]  /*05c0*/  UISETP.NE.AND UP4, UPT, UR9, URZ, UPT ;  /* 0x0000003f0900728c */ /* 0x000fe4000bf85270 */
[----:B------:R-:W-:-:S02]  /*05d0*/  ULOP3.LUT UR33, URZ, UR10, URZ, 0x33, !UPT ;  /* 0x0000000a3f217292 */ /* 0x000fc4000f8e333f */
[----:B------:R-:W-:Y:S01]  /*05e0*/  R2UR UR26, R2 ;  /* 0x00000000021a72ca */ /* 0x000fe200000e0000 */
[----:B------:R-:W-:-:S04]  /*05f0*/  UMOV UR59, 0x1 ;  /* 0x00000001003b7882 */ /* 0x000fc80000000000 */
[----:B------:R-:W1:Y:S08]  /*0600*/  I2F.RP R2, UR27 ;  /* 0x0000001b00027d06 */ /* 0x000e700008209400 */
[----:B------:R-:W2:Y:S08]  /*0610*/  I2F.RP R5, UR26 ;  /* 0x0000001a00057d06 */ /* 0x000eb00008209400 */
[----:B-1----:R-:W1:Y:S08]  /*0620*/  MUFU.RCP R2, R2 ;  /* 0x0000000200027308 */ /* 0x002e700000001000 */
[----:B--2---:R-:W2:Y:S01]  /*0630*/  MUFU.RCP R5, R5 ;  /* 0x0000000500057308 */ /* 0x004ea20000001000 */
[----:B-1----:R-:W-:-:S02]  /*0640*/  VIADD R4, R2, 0xffffffe ;  /* 0x0ffffffe02047836 */ /* 0x002fc40000000000 */
[----:B------:R-:W-:-:S05]  /*0650*/  IMAD.U32 R2, RZ, RZ, UR11 ;  /* 0x0000000bff027e24 */ /* 0x000fca000f8e00ff */
[----:B------:R-:W1:Y:S01]  /*0660*/  F2I.FTZ.U32.TRUNC.NTZ R4, R4 ;  /* 0x0000000400047305 */ /* 0x000e62000021f000 */
[----:B------:R-:W-:Y:S02]  /*0670*/  IABS R2, R2 ;  /* 0x0000000200027213 */ /* 0x000fe40000000000 */
[----:B--2---:R-:W-:Y:S02]  /*0680*/  IADD3 R6, R5, 0xffffffe, RZ ;  /* 0x0ffffffe05067810 */ /* 0x004fe40007ffe0ff */
[----:B------:R-:W-:Y:S02]  /*0690*/  IABS R5, R10 ;  /* 0x0000000a00057213 */ /* 0x000fe40000000000 */
[----:B------:R-:W-:Y:S02]  /*06a0*/  R2UR UR31, R2 ;  /* 0x00000000021f72ca */ /* 0x000fe400000e0000 */
[----:B------:R-:W2:Y:S01]  /*06b0*/  F2I.FTZ.U32.TRUNC.NTZ R6, R6 ;  /* 0x0000000600067305 */ /* 0x000ea2000021f000 */
[----:B------:R-:W-:-:S02]  /*06c0*/  IADD3 R5, RZ, -R5, RZ ;  /* 0x80000005ff057210 */ /* 0x000fc40007ffe0ff */
[----:B-1----:R-:W-:Y:S01]  /*06d0*/  R2UR UR5, R4 ;  /* 0x00000000040572ca */ /* 0x002fe200000e0000 */
[----:B------:R-:W-:Y:S01]  /*06e0*/  IMAD.U32 R4, RZ, RZ, UR6 ;  /* 0x00000006ff047e24 */ /* 0x000fe2000f8e00ff */
[----:B--2---:R-:W-:-:S04]  /*06f0*/  R2UR UR13, R6 ;  /* 0x00000000060d72ca */ /* 0x004fc800000e0000 */
[----:B------:R-:W-:Y:S01]  /*0700*/  IABS R6, R4 ;  /* 0x0000000400067213 */ /* 0x000fe20000000000 */
[----:B------:R-:W-:-:S06]  /*0710*/  IMAD.MOV.U32 R4, RZ, RZ, R5 ;  /* 0x000000ffff047224 */ /* 0x000fcc00078e0005 */
[----:B------:R-:W-:Y:S01]  /*0720*/  UIADD3 UR12, URZ, -UR5, URZ ;  /* 0x800000053f0c7290 */ /* 0x000fe2000fffe03f */
[----:B------:R-:W-:Y:S01]  /*0730*/  IABS R5, R9 ;  /* 0x0000000900057213 */ /* 0x000fe20000000000 */
[----:B------:R-:W-:Y:S02]  /*0740*/  IMAD.MOV.U32 R2, RZ, RZ, R6 ;  /* 0x000000ffff027224 */ /* 0x000fe400078e0006 */
[----:B------:R-:W-:Y:S01]  /*0750*/  UIMAD UR12, UR12, UR27, URZ ;  /* 0x0000001b0c0c72a4 */ /* 0x000fe2000f8e023f */
[----:B------:R-:W-:Y:S02]  /*0760*/  IADD3 R5, RZ, -R5, RZ ;  /* 0x80000005ff057210 */ /* 0x000fe40007ffe0ff */
[----:B------:R-:W-:Y:S01]  /*0770*/  R2UR UR28, R4 ;  /* 0x00000000041c72ca */ /* 0x000fe200000e0000 */
[----:B------:R-:W-:Y:S01]  /*0780*/  UIMAD.WIDE.U32 UR4, UR5, UR12, UR4 ;  /* 0x0000000c050472a5 */ /* 0x000fe2000f8e0004 */
[----:B------:R-:W-:Y:S01]  /*0790*/  R2UR UR32, R2 ;  /* 0x00000000022072ca */ /* 0x000fe200000e0000 */
[----:B------:R-:W-:Y:S01]  /*07a0*/  UIADD3 UR24, URZ, -UR13, URZ ;  /* 0x8000000d3f187290 */ /* 0x000fe2000fffe03f */
[----:B------:R-:W-:Y:S01]  /*07b0*/  IMAD.MOV.U32 R2, RZ, RZ, R5 ;  /* 0x000000ffff027224 */ /* 0x000fe200078e0005 */
[----:B------:R-:W-:Y:S01]  /*07c0*/  UMOV UR12, URZ ;  /* 0x0000003f000c7c82 */ /* 0x000fe20008000000 */
[----:B------:R-:W-:Y:S01]  /*07d0*/  SHF.R.U32.HI R4, RZ, 0x7, R21 ;  /* 0x00000007ff047819 */ /* 0x000fe20000011615 */
[----:B------:R-:W-:-:S02]  /*07e0*/  UIMAD UR24, UR24, UR26, URZ ;  /* 0x0000001a181872a4 */ /* 0x000fc4000f8e023f */
[----:B------:R-:W-:Y:S02]  /*07f0*/  R2UR UR30, R2 ;  /* 0x00000000021e72ca */ /* 0x000fe400000e0000 */
[----:B------:R-:W-:Y:S01]  /*0800*/  UIMAD.WIDE.U32 UR24, UR13, UR24, UR12 ;  /* 0x000000180d1872a5 */ /* 0x000fe2000f8e000c */
[----:B------:R-:W-:Y:S01]  /*0810*/  SHF.R.U32.HI R2, RZ, 0x5, R21 ;  /* 0x00000005ff027819 */ /* 0x000fe20000011615 */
[----:B------:R-:W1:Y:S01]  /*0820*/  SHFL.IDX PT, R4, R4, RZ, 0x1f ;  /* 0x00001fff04047589 */ /* 0x000e6200000e0000 */
[----:B------:R-:W-:Y:S02]  /*0830*/  UMOV UR13, UR5 ;  /* 0x00000005000d7c82 */ /* 0x000fe40008000000 */
[----:B------:R-:W-:Y:S01]  /*0840*/  UIMAD.WIDE.U32 UR4, UR13, UR31, URZ ;  /* 0x0000001f0d0472a5 */ /* 0x000fe2000f8e003f */
[----:B------:R-:W2:Y:S01]  /*0850*/  SHFL.IDX PT, R5, R2, RZ, 0x1f ;  /* 0x00001fff02057589 */ /* 0x000ea200000e0000 */
[----:B------:R-:W-:Y:S02]  /*0860*/  UMOV UR19, UR25 ;  /* 0x0000001900137c82 */ /* 0x000fe40008000000 */
[----:B------:R-:W-:-:S02]  /*0870*/  UIMAD UR5, UR5, UR28, UR31 ;  /* 0x0000001c050572a4 */ /* 0x000fc4000f8e021f */
[----:B------:R-:W-:Y:S02]  /*0880*/  UIMAD.WIDE.U32 UR24, UR19, UR32, URZ ;  /* 0x00000020131872a5 */ /* 0x000fe4000f8e003f */
[----:B------:R-:W-:Y:S02]  /*0890*/  UISETP.GT.U32.AND UP1, UPT, UR27, UR5, UPT ;  /* 0x000000051b00728c */ /* 0x000fe4000bf24070 */
[----:B------:R-:W-:Y:S02]  /*08a0*/  UIMAD UR25, UR25, UR30, UR32 ;  /* 0x0000001e191972a4 */ /* 0x000fe4000f8e0220 */
[----:B------:R-:W-:Y:S02]  /*08b0*/  ULOP3.LUT UR32, URZ, UR9, URZ, 0x33, !UPT ;  /* 0x000000093f207292 */ /* 0x000fe4000f8e333f */
[----:B------:R-:W-:-:S05]  /*08c0*/  UISETP.GT.U32.AND UP2, UPT, UR26, UR25, UPT ;  /* 0x000000191a00728c */ /* 0x000fca000bf44070 */
[----:B------:R-:W-:Y:S01]  /*08d0*/  @!UP1 UIADD3 UR5, UR5, -UR27, URZ ;  /* 0x8000001b05059290 */ /* 0x000fe2000fffe03f */
[----:B-1----:R-:W-:-:S03]  /*08e0*/  R2UR UR12, R4 ;  /* 0x00000000040c72ca */ /* 0x002fc600000e0000 */
[----:B------:R-:W-:Y:S02]  /*08f0*/  UISETP.GT.U32.AND UP6, UPT, UR27, UR5, UPT ;  /* 0x000000051b00728c */ /* 0x000fe4000bfc4070 */
[----:B------:R-:W-:Y:S01]  /*0900*/  @!UP2 UIADD3 UR25, UR25, -UR26, URZ ;  /* 0x8000001a1919a290 */ /* 0x000fe2000fffe03f */
[----:B--2---:R-:W-:Y:S01]  /*0910*/  R2UR UR31, R5 ;  /* 0x00000000051f72ca */ /* 0x004fe200000e0000 */
[----:B------:R-:W-:Y:S02]  /*0920*/  UISETP.NE.AND UP2, UPT, UR10, URZ, UPT ;  /* 0x0000003f0a00728c */ /* 0x000fe4000bf45270 */
[----:B------:R-:W-:-:S05]  /*0930*/  UISETP.GT.U32.AND UP1, UPT, UR26, UR25, UPT ;  /* 0x000000191a00728c */ /* 0x000fca000bf24070 */
[----:B------:R-:W-:Y:S02]  /*0940*/  @!UP6 UIADD3 UR5, UR5, -UR27, URZ ;  /* 0x8000001b0505e290 */ /* 0x000fe4000fffe03f */
[----:B------:R-:W-:Y:S02]  /*0950*/  UISETP.GE.AND UP6, UPT, UR6, URZ, UPT ;  /* 0x0000003f0600728c */ /* 0x000fe4000bfc6270 */
[----:B------:R-:W-:Y:S01]  /*0960*/  @!UP5 UIADD3 UR5, -UR5, URZ, URZ ;  /* 0x0000003f0505d290 */ /* 0x000fe2000fffe13f */
[----:B------:R-:W-:Y:S01]  /*0970*/  ISETP.NE.AND P1, PT, RZ, UR31, PT ;  /* 0x0000001fff007c0c */ /* 0x000fe2000bf25270 */
[----:B------:R-:W-:Y:S02]  /*0980*/  @!UP1 UIADD3 UR25, UR25, -UR26, URZ ;  /* 0x8000001a19199290 */ /* 0x000fe4000fffe03f */
[----:B------:R-:W-:Y:S02]  /*0990*/  USHF.R.S32.HI UR4, URZ, 0x1f, UR31 ;  /* 0x0000001f3f047899 */ /* 0x000fe4000801141f */
[----:B------:R-:W-:-:S02]  /*09a0*/  USEL UR5, UR32, UR5, !UP4 ;  /* 0x0000000520057287 */ /* 0x000fc4000e000000 */
[----:B------:R-:W-:Y:S02]  /*09b0*/  ULEA.HI UR4, UR4, UR31, URZ, 0x2 ;  /* 0x0000001f04047291 */ /* 0x000fe4000f8f103f */
[----:B------:R-:W-:Y:S02]  /*09c0*/  @!UP6 UIADD3 UR25, -UR25, URZ, URZ ;  /* 0x0000003f1919e290 */ /* 0x000fe4000fffe13f */
[----:B------:R-:W-:Y:S02]  /*09d0*/  ULOP3.LUT UR4, UR4, 0xfffffffc, URZ, 0xc0, !UPT ;  /* 0xfffffffc04047892 */ /* 0x000fe4000f8ec03f */
[----:B------:R-:W-:Y:S02]  /*09e0*/  USEL UR25, UR33, UR25, !UP2 ;  /* 0x0000001921197287 */ /* 0x000fe4000d000000 */
[----:B------:R-:W-:Y:S02]  /*09f0*/  UIADD3 UR5, UR11, -UR5, URZ ;  /* 0x800000050b057290 */ /* 0x000fe4000fffe03f */
[----:B------:R-:W-:-:S02]  /*0a00*/  UIADD3 UR25, UR6, -UR25, URZ ;  /* 0x8000001906197290 */ /* 0x000fc4000fffe03f */
[----:B------:R-:W-:Y:S02]  /*0a10*/  UIADD3 UR51, UR31, -UR4, URZ ;  /* 0x800000041f337290 */ /* 0x000fe4000fffe03f */
[----:B------:R-:W-:Y:S02]  /*0a20*/  UIMAD UR24, UR5, UR25, URZ ;  /* 0x00000019051872a4 */ /* 0x000fe4000f8e023f */
[----:B------:R-:W-:Y:S02]  /*0a30*/  USEL UR4, UR25, UR5, !UP3 ;  /* 0x0000000519047287 */ /* 0x000fe4000d800000 */
[----:B------:R-:W-:Y:S02]  /*0a40*/  UISETP.NE.AND UP1, UPT, UR12, URZ, UPT ;  /* 0x0000003f0c00728c */ /* 0x000fe4000bf25270 */
[----:B------:R-:W-:Y:S02]  /*0a50*/  USHF.R.S32.HI UR25, URZ, 0x1f, UR24 ;  /* 0x0000001f3f197899 */ /* 0x000fe40008011418 */
[----:B------:R-:W-:Y:S01]  /*0a60*/  IMAD.U32 R6, RZ, RZ, UR24 ;  /* 0x00000018ff067e24 */ /* 0x000fe2000f8e00ff */
[----:B------:R-:W-:-:S02]  /*0a70*/  USHF.R.S32.HI UR5, URZ, 0x1f, UR4 ;  /* 0x0000001f3f057899 */ /* 0x000fc40008011404 */
[----:B------:R-:W-:Y:S01]  /*0a80*/  IMAD.U32 R4, RZ, RZ, UR4 ;  /* 0x00000004ff047e24 */ /* 0x000fe2000f8e00ff */
[----:B------:R-:W-:Y:S01]  /*0a90*/  UISETP.EQ.AND UP5, UPT, UR51, 0x3, !UP1 ;  /* 0x000000033300788c */ /* 0x000fe2000cfa2270 */
[----:B------:R-:W-:-:S03]  /*0aa0*/  MOV R7, UR25 ;  /* 0x0000001900077c02 */ /* 0x000fc60008000f00 */
[----:B------:R-:W-:Y:S01]  /*0ab0*/  USEL UR59, UR59, 0x2, UP5 ;  /* 0x000000023b3b7887 */ /* 0x000fe2000a800000 */
[----:B------:R-:W-:Y:S01]  /*0ac0*/  IMAD.U32 R5, RZ, RZ, UR5 ;  /* 0x00000005ff057e24 */ /* 0x000fe2000f8e00ff */
[----:B------:R-:W-:Y:S10]  /*0ad0*/  @P1 BRA `(.L_x_1) ;  /* 0x0000000000841947 */ /* 0x000ff40003800000 */
[----:B------:R-:W-:Y:S01]  /*0ae0*/  ELECT P1, URZ, PT ;  /* 0x00000000003f782f */ /* 0x000fe20003820000 */
[----:B------:R-:W-:-:S12]  /*0af0*/  BSSY B0, `(.L_x_1) ;  /* 0x000001f000007945 */ /* 0x000fd80003800000 */
[----:B------:R-:W-:Y:S05]  /*0b00*/  @!P1 BRA `(.L_x_2) ;  /* 0x0000000000749947 */ /* 0x000fea0003800000 */
[----:B------:R-:W1:Y:S01]  /*0b10*/  S2UR UR6, SR_CgaCtaId ;  /* 0x00000000000679c3 */ /* 0x000e620000008800 */
[----:B------:R-:W-:Y:S01]  /*0b20*/  UMOV UR4, 0x400 ;  /* 0x0000040000047882 */ /* 0x000fe20000000000 */
[----:B------:R-:W-:Y:S01]  /*0b30*/  UMOV UR5, 0x1 ;  /* 0x0000000100057882 */ /* 0x000fe20000000000 */
[----:B------:R-:W-:Y:S02]  /*0b40*/  UMOV UR24, 0x140 ;  /* 0x0000014000187882 */ /* 0x000fe40000000000 */
[----:B------:R-:W-:-:S04]  /*0b50*/  UIADD3 UR24, -UR24, 0x100000, URZ ;  /* 0x0010000018187890 */ /* 0x000fc8000fffe13f */
[----:B------:R-:W-:Y:S02]  /*0b60*/  USHF.L.U32 UR25, UR24, 0xb, URZ ;  /* 0x0000000b18197899 */ /* 0x000fe4000800063f */
[----:B------:R-:W-:Y:S02]  /*0b70*/  USHF.L.U32 UR24, UR24, 0x1, URZ ;  /* 0x0000000118187899 */ /* 0x000fe4000800063f */
[----:B-1----:R-:W-:Y:S02]  /*0b80*/  ULEA UR6, UR6, UR4, 0x18 ;  /* 0x0000000406067291 */ /* 0x002fe4000f8ec03f */
[----:B------:R-:W-:-:S04]  /*0b90*/  UIADD3 UR4, -UR5, 0x100000, URZ ;  /* 0x0010000005047890 */ /* 0x000fc8000fffe13f */
[----:B------:R-:W-:Y:S02]  /*0ba0*/  USHF.L.U32 UR5, UR4, 0xb, URZ ;  /* 0x0000000b04057899 */ /* 0x000fe4000800063f */
[----:B------:R-:W-:Y:S01]  /*0bb0*/  USHF.L.U32 UR4, UR4, 0x1, URZ ;  /* 0x0000000104047899 */ /* 0x000fe2000800063f */
[----:B------:R-:W1:Y:S11]  /*0bc0*/  FENCE.VIEW.ASYNC.S ;  /* 0x00000000000073c6 */ /* 0x000e760000000000 */
[----:B-1----:R1:W2:Y:S01]  /*0bd0*/  SYNCS.EXCH.64 URZ, [UR6+0x34400], UR4 ;  /* 0x03440004063f75b2 */ /* 0x0022a20008000100 */
[----:B------:R1:W3:Y:S01]  /*0be0*/  SYNCS.EXCH.64 URZ, [UR6+0x34440], UR24 ;  /* 0x03444018063f75b2 */ /* 0x0002e20008000100 */
[----:B------:R1:W4:Y:S01]  /*0bf0*/  SYNCS.EXCH.64 URZ, [UR6+0x34408], UR4 ;  /* 0x03440804063f75b2 */ /* 0x0003220008000100 */
[----:B------:R1:W1:Y:S01]  /*0c00*/  SYNCS.EXCH.64 URZ, [UR6+0x34448], UR24 ;  /* 0x03444818063f75b2 */ /* 0x0002620008000100 */
        /* <DEDUP_REMOVED lines=12> */
[----:B------:R-:W-:Y:S01]  /*0cd0*/  NOP ;  /* 0x0000000000007918 */ /* 0x000fe20000000000 */
.L_x_2:
[----:B-1----:R-:W-:Y:S05]  /*0ce0*/  BSYNC B0 ;  /* 0x0000000000007941 */ /* 0x002fea0003800000 */
.L_x_1:
[----:B------:R-:W1:Y:S01]  /*0cf0*/  SHFL.IDX PT, R11, R2, RZ, 0x1f ;  /* 0x00001fff020b7589 */ /* 0x000e6200000e0000 */
[----:B------:R-:W-:Y:S01]  /*0d00*/  UIADD3 UR31, UR12, -0x1, URZ ;  /* 0xffffffff0c1f7890 */ /* 0x000fe2000fffe03f */
[----:B------:R-:W-:Y:S01]  /*0d10*/  NOP ;  /* 0x0000000000007918 */ /* 0x000fe20000000000 */
[----:B------:R-:W-:Y:S02]  /*0d20*/  UISETP.LT.U32.AND UP6, UPT, UR51, 0x2, !UP1 ;  /* 0x000000023300788c */ /* 0x000fe4000cfc1070 */
[----:B------:R-:W-:Y:S02]  /*0d30*/  UISETP.GE.U32.AND UP5, UPT, UR31, 0x2, UPT ;  /* 0x000000021f00788c */ /* 0x000fe4000bfa6070 */
[----:B------:R-:W-:-:S04]  /*0d40*/  USEL UR42, URZ, 0x1, !UP6 ;  /* 0x000000013f2a7887 */ /* 0x000fc8000f000000 */
[----:B------:R-:W-:Y:S01]  /*0d50*/  USEL UR42, UR42, 0x2, UP5 ;  /* 0x000000022a2a7887 */ /* 0x000fe2000a800000 */
[----:B-1----:R-:W-:-:S13]  /*0d60*/  ISETP.NE.AND P1, PT, R11, RZ, PT ;  /* 0x000000ff0b00720c */ /* 0x002fda0003f25270 */
[----:B------:R-:W-:Y:S05]  /*0d70*/  @P1 BRA `(.L_x_3) ;  /* 0x0000000000481947 */ /* 0x000fea0003800000 */
[----:B------:R-:W1:Y:S01]  /*0d80*/  S2UR UR5, SR_CgaCtaId ;  /* 0x00000000000579c3 */ /* 0x000e620000008800 */
[----:B------:R-:W-:Y:S01]  /*0d90*/  UMOV UR4, 0x400 ;  /* 0x0000040000047882 */ /* 0x000fe20000000000 */
[----:B------:R-:W-:Y:S01]  /*0da0*/  UMOV UR24, 0x1 ;  /* 0x0000000100187882 */ /* 0x000fe20000000000 */
[----:B------:R-:W-:Y:S01]  /*0db0*/  UMOV UR11, 0x80 ;  /* 0x00000080000b7882 */ /* 0x000fe20000000000 */
[----:B------:R-:W-:-:S04]  /*0dc0*/  UIADD3 UR24, -UR24, 0x100000, URZ ;  /* 0x0010000018187890 */ /* 0x000fc8000fffe13f */
[----:B------:R-:W-:Y:S02]  /*0dd0*/  USHF.L.U32 UR25, UR24, 0xb, URZ ;  /* 0x0000000b18197899 */ /* 0x000fe4000800063f */
[----:B------:R-:W-:Y:S01]  /*0de0*/  USHF.L.U32 UR24, UR24, 0x1, URZ ;  /* 0x0000000118187899 */ /* 0x000fe2000800063f */
[----:B------:R-:W-:Y:S01]  /*0df0*/  ELECT P1, URZ, PT ;  /* 0x00000000003f782f */ /* 0x000fe20003820000 */
[----:B-1----:R-:W-:Y:S02]  /*0e00*/  ULEA UR6, UR5, UR4, 0x18 ;  /* 0x0000000405067291 */ /* 0x002fe4000f8ec03f */
[----:B------:R-:W-:-:S04]  /*0e10*/  UIADD3 UR4, -UR11, 0x100000, URZ ;  /* 0x001000000b047890 */ /* 0x000fc8000fffe13f */
[----:B------:R-:W-:Y:S02]  /*0e20*/  USHF.L.U32 UR5, UR4, 0xb, URZ ;  /* 0x0000000b04057899 */ /* 0x000fe4000800063f */
[----:B------:R-:W-:Y:S01]  /*0e30*/  USHF.L.U32 UR4, UR4, 0x1, URZ ;  /* 0x0000000104047899 */ /* 0x000fe2000800063f */
[----:B------:R-:W1:Y:S03]  /*0e40*/  FENCE.VIEW.ASYNC.S ;  /* 0x00000000000073c6 */ /* 0x000e660000000000 */
[----:B-1----:R1:W1:Y:S08]  /*0e50*/  SYNCS.EXCH.64 URZ, [UR6+0x34480], UR24 ;  /* 0x03448018063f75b2 */ /* 0x0022700008000100 */
[----:B------:R1:W1:Y:S01]  /*0e60*/  SYNCS.EXCH.64 URZ, [UR6+0x34490], UR4 ;  /* 0x03449004063f75b2 */ /* 0x0002620008000100 */
[----:B------:R1:W1:Y:S01]  /*0e70*/  SYNCS.EXCH.64 URZ, [UR6+0x34488], UR24 ;  /* 0x03448818063f75b2 */ /* 0x0002620008000100 */
[----:B------:R1:W1:Y:S01]  /*0e80*/  SYNCS.EXCH.64 URZ, [UR6+0x34498], UR4 ;  /* 0x03449804063f75b2 */ /* 0x0002620008000100 */
[----:B------:R-:W-:Y:S01]  /*0e90*/  NOP ;  /* 0x0000000000007918 */ /* 0x000fe20000000000 */
.L_x_3:
[----:B------:R-:W2:Y:S01]  /*0ea0*/  SHFL.IDX PT, R11, R2, RZ, 0x1f ;  /* 0x00001fff020b7589 */ /* 0x000ea200000e0000 */
[----:B------:R-:W-:Y:S01]  /*0eb0*/  UISETP.EQ.AND UP6, UPT, UR51, 0x2, !UP1 ;  /* 0x000000023300788c */ /* 0x000fe2000cfc2270 */
[----:B------:R-:W-:-:S03]  /*0ec0*/  NOP ;  /* 0x0000000000007918 */ /* 0x000fc60000000000 */
[----:B------:R-:W-:-:S04]  /*0ed0*/  USEL UR61, URZ, 0x1, !UP6 ;  /* 0x000000013f3d7887 */ /* 0x000fc8000f000000 */
[----:B------:R-:W-:Y:S01]  /*0ee0*/  USEL UR61, UR61, 0x2, UP5 ;  /* 0x000000023d3d7887 */ /* 0x000fe2000a800000 */
[----:B--2---:R-:W-:-:S13]  /*0ef0*/  ISETP.NE.AND P1, PT, R11, RZ, PT ;  /* 0x000000ff0b00720c */ /* 0x004fda0003f25270 */
[----:B------:R-:W-:Y:S05]  /*0f00*/  @P1 BRA `(.L_x_4) ;  /* 0x0000000000581947 */ /* 0x000fea0003800000 */
[----:B-1----:R-:W1:Y:S01]  /*0f10*/  S2UR UR5, SR_CgaCtaId ;  /* 0x00000000000579c3 */ /* 0x002e620000008800 */
[----:B------:R-:W-:Y:S01]  /*0f20*/  UMOV UR4, 0x400 ;  /* 0x0000040000047882 */ /* 0x000fe20000000000 */
[----:B------:R-:W-:Y:S01]  /*0f30*/  UMOV UR11, 0x20 ;  /* 0x00000020000b7882 */ /* 0x000fe20000000000 */
[----:B------:R-:W-:Y:S01]  /*0f40*/  UMOV UR24, 0x80 ;  /* 0x0000008000187882 */ /* 0x000fe20000000000 */
[----:B------:R-:W-:Y:S01]  /*0f50*/  ELECT P1, URZ, PT ;  /* 0x00000000003f782f */ /* 0x000fe20003820000 */
        /* <DEDUP_REMOVED lines=8> */
[----:B-1----:R2:W1:Y:S01]  /*0fe0*/  SYNCS.EXCH.64 URZ, [UR6+0x344a0], UR4 ;  /* 0x0344a004063f75b2 */ /* 0x0024620008000100 */
[----:B------:R2:W1:Y:S01]  /*0ff0*/  SYNCS.EXCH.64 URZ, [UR6+0x344c0], UR24 ;  /* 0x0344c018063f75b2 */ /* 0x0004620008000100 */
[----:B------:R2:W1:Y:S01]  /*1000*/  SYNCS.EXCH.64 URZ, [UR6+0x344a8], UR4 ;  /* 0x0344a804063f75b2 */ /* 0x0004620008000100 */
[----:B------:R2:W1:Y:S01]  /*1010*/  SYNCS.EXCH.64 URZ, [UR6+0x344c8], UR24 ;  /* 0x0344c818063f75b2 */ /* 0x0004620008000100 */
[----:B------:R2:W1:Y:S01]  /*1020*/  SYNCS.EXCH.64 URZ, [UR6+0x344b0], UR4 ;  /* 0x0344b004063f75b2 */ /* 0x0004620008000100 */
[----:B------:R2:W1:Y:S01]  /*1030*/  SYNCS.EXCH.64 URZ, [UR6+0x344d0], UR24 ;  /* 0x0344d018063f75b2 */ /* 0x0004620008000100 */
[----:B------:R2:W1:Y:S01]  /*1040*/  SYNCS.EXCH.64 URZ, [UR6+0x344b8], UR4 ;  /* 0x0344b804063f75b2 */ /* 0x0004620008000100 */
[----:B------:R2:W1:Y:S02]  /*1050*/  SYNCS.EXCH.64 URZ, [UR6+0x344d8], UR24 ;  /* 0x0344d818063f75b2 */ /* 0x0004640008000100 */
[----:B--2---:R-:W-:Y:S01]  /*1060*/  NOP ;  /* 0x0000000000007918 */ /* 0x004fe20000000000 */
.L_x_4:
[----:B------:R-:W2:Y:S01]  /*1070*/  SHFL.IDX PT, R12, R2, RZ, 0x1f ;  /* 0x00001fff020c7589 */ /* 0x000ea200000e0000 */
[----:B------:R-:W-:Y:S01]  /*1080*/  ELECT P1, URZ, PT ;  /* 0x00000000003f782f */ /* 0x000fe20003820000 */
[----:B------:R-:W-:Y:S01]  /*1090*/  NOP ;  /* 0x0000000000007918 */ /* 0x000fe20000000000 */
[----:B------:R-:W-:Y:S01]  /*10a0*/  ELECT P2, URZ, PT ;  /* 0x00000000003f782f */ /* 0x000fe20003840000 */
[----:B------:R-:W3:Y:S01]  /*10b0*/  SHFL.IDX PT, R11, R2, RZ, 0x1f ;  /* 0x00001fff020b7589 */ /* 0x000ee200000e0000 */
[----:B------:R-:W-:Y:S01]  /*10c0*/  UMOV UR11, 0x20 ;  /* 0x00000020000b7882 */ /* 0x000fe20000000000 */
[----:B-1----:R-:W-:Y:S01]  /*10d0*/  UMOV UR25, 0x80 ;  /* 0x0000008000197882 */ /* 0x002fe20000000000 */
[----:B------:R-:W-:Y:S01]  /*10e0*/  ULDC UR60, c[0x0][0xc] ;  /* 0x00000300003c7ab9 */ /* 0x000fe20000000800 */
[----:B------:R-:W-:Y:S01]  /*10f0*/  IMAD.MOV.U32 R16, RZ, RZ, -0x1 ;  /* 0xffffffffff107424 */ /* 0x000fe200078e00ff */
[----:B------:R-:W-:Y:S01]  /*1100*/  MOV R18, 0xffffffff ;  /* 0xffffffff00127802 */ /* 0x000fe20000000f00 */
[----:B------:R-:W-:Y:S01]  /*1110*/  IMAD.MOV.U32 R17, RZ, RZ, -0x1 ;  /* 0xffffffffff117424 */ /* 0x000fe200078e00ff */
[----:B--2---:R-:W-:-:S02]  /*1120*/  ISETP.NE.OR P1, PT, R12, RZ, !P1 ;  /* 0x000000ff0c00720c */ /* 0x004fc40004f25670 */
[----:B------:R-:W1:Y:S01]  /*1130*/  LDC.64 R12, c[0x0][0x8f8] ;  /* 0x00023e00ff0c7b82 */ /* 0x000e620000000a00 */
[----:B---3--:R-:W-:-:S10]  /*1140*/  ISETP.NE.OR P2, PT, R11, RZ, !P2 ;  /* 0x000000ff0b00720c */ /* 0x008fd40005745670 */
[----:B------:R-:W-:-:S03]  /*1150*/  VOTEU.ALL UP6, P1 ;  /* 0x00000000003f7886 */ /* 0x000fc600008c0000 */
[----:B------:R-:W-:Y:S02]  /*1160*/  VOTEU.ALL UP5, P2 ;  /* 0x00000000003f7886 */ /* 0x000fe400010a0000 */
[----:B------:R-:W2:Y:S01]  /*1170*/  @!UP6 S2UR UR5, SR_CgaCtaId ;  /* 0x000000000005e9c3 */ /* 0x000ea20000008800 */
[----:B------:R-:W-:-:S07]  /*1180*/  @!UP6 UMOV UR4, 0x400 ;  /* 0x000004000004e882 */ /* 0x000fce0000000000 */
[----:B------:R-:W3:Y:S01]  /*1190*/  @!UP5 S2UR UR24, SR_CgaCtaId ;  /* 0x000000000018d9c3 */ /* 0x000ee20000008800 */
[----:B--2---:R-:W-:Y:S02]  /*11a0*/  @!UP6 ULEA UR6, UR5, UR4, 0x18 ;  /* 0x000000040506e291 */ /* 0x004fe4000f8ec03f */
[----:B------:R-:W-:-:S04]  /*11b0*/  @!UP6 UIADD3 UR4, -UR11, 0x100000, URZ ;  /* 0x001000000b04e890 */ /* 0x000fc8000fffe13f */
[----:B------:R-:W-:Y:S02]  /*11c0*/  @!UP6 USHF.L.U32 UR5, UR4, 0xb, URZ ;  /* 0x0000000b0405e899 */ /* 0x000fe4000800063f */
[----:B------:R-:W-:Y:S01]  /*11d0*/  @!UP6 USHF.L.U32 UR4, UR4, 0x1, URZ ;  /* 0x000000010404e899 */ /* 0x000fe2000800063f */
[----:B------:R-:W-:Y:S01]  /*11e0*/  VOTEU.ALL UP6, P1 ;  /* 0x00000000003f7886 */ /* 0x000fe200008c0000 */
[----:B------:R-:W-:Y:S02]  /*11f0*/  @!UP5 UMOV UR11, 0x400 ;  /* 0x00000400000bd882 */ /* 0x000fe40000000000 */
[----:B---3--:R-:W-:Y:S02]  /*1200*/  @!UP5 ULEA UR11, UR24, UR11, 0x18 ;  /* 0x0000000b180bd291 */ /* 0x008fe4000f8ec03f */
[----:B------:R-:W-:-:S04]  /*1210*/  @!UP5 UIADD3 UR24, -UR25, 0x100000, URZ ;  /* 0x001000001918d890 */ /* 0x000fc8000fffe13f */
[----:B------:R-:W-:Y:S02]  /*1220*/  @!UP5 USHF.L.U32 UR25, UR24, 0xb, URZ ;  /* 0x0000000b1819d899 */ /* 0x000fe4000800063f */
[----:B------:R-:W-:Y:S01]  /*1230*/  @!UP5 USHF.L.U32 UR24, UR24, 0x1, URZ ;  /* 0x000000011818d899 */ /* 0x000fe2000800063f */
[----:B------:R-:W-:Y:S01]  /*1240*/  VOTEU.ALL UP5, P1 ;  /* 0x00000000003f7886 */ /* 0x000fe200008a0000 */
[----:B-1----:R-:W-:Y:S01]  /*1250*/  ISETP.LE.U32.AND P1, PT, R12, UR8, PT ;  /* 0x000000080c007c0c */ /* 0x002fe2000bf23070 */
[----:B------:R-:W1:Y:S02]  /*1260*/  FENCE.VIEW.ASYNC.S ;  /* 0x00000000000073c6 */ /* 0x000e640000000000 */
[----:B-1----:R-:W4:Y:S01]  /*1270*/  @!UP6 SYNCS.EXCH.64 URZ, [UR6+0x344e0], UR4 ;  /* 0x0344e004063fe5b2 */ /* 0x002f220008000100 */
[----:B------:R-:W-:Y:S01]  /*1280*/  MOV R12, UR7 ;  /* 0x00000007000c7c02 */ /* 0x000fe20008000f00 */
[----:B------:R-:W-:-:S03]  /*1290*/  VOTEU.ALL UP6, P2 ;  /* 0x00000000003f7886 */ /* 0x000fc600010c0000 */
[----:B------:R-:W-:Y:S01]  /*12a0*/  ISETP.GE.U32.AND.EX P1, PT, R12, R13, PT, P1 ;  /* 0x0000000d0c00720c */ /* 0x000fe20003f26110 */
[----:B------:R1:W4:Y:S01]  /*12b0*/  @!UP5 SYNCS.EXCH.64 URZ, [UR6+0x344e8], UR4 ;  /* 0x0344e804063fd5b2 */ /* 0x0003220008000100 */
[----:B------:R-:W-:Y:S01]  /*12c0*/  VOTEU.ALL UP5, P2 ;  /* 0x00000000003f7886 */ /* 0x000fe200010a0000 */
[----:B------:R-:W-:Y:S01]  /*12d0*/  NOP ;  /* 0x0000000000007918 */ /* 0x000fe20000000000 */
[----:B-1----:R-:W-:Y:S01]  /*12e0*/  ULDC.U8 UR4, c[0x0][0x900] ;  /* 0x0002400000047ab9 */ /* 0x002fe20000000000 */
[----:B------:R-:W-:Y:S01]  /*12f0*/  UMOV UR5, URZ ;  /* 0x0000003f00057c82 */ /* 0x000fe20008000000 */
[----:B------:R-:W-:Y:S01]  /*1300*/  ISETP.NE.AND P3, PT, RZ, UR4, PT ;  /* 0x00000004ff007c0c */ /* 0x000fe2000bf65270 */
[----:B------:R-:W-:Y:S01]  /*1310*/  UMOV UR4, URZ ;  /* 0x0000003f00047c82 */ /* 0x000fe20008000000 */
[----:B------:R-:W4:Y:S01]  /*1320*/  @!UP6 SYNCS.EXCH.64 URZ, [UR11+0x344f0], UR24 ;  /* 0x0344f0180b3fe5b2 */ /* 0x000f220008000100 */
[----:B------:R-:W-:Y:S01]  /*1330*/  VOTEU.ALL UP6, P2 ;  /* 0x00000000003f7886 */ /* 0x000fe200010c0000 */
[----:B------:R-:W-:Y:S01]  /*1340*/  UMOV UR6, URZ ;  /* 0x0000003f00067c82 */ /* 0x000fe20008000000 */
[----:B------:R-:W-:Y:S01]  /*1350*/  P2R R15, PR, RZ, 0x8 ;  /* 0x00000008ff0f7803 */ /* 0x000fe20000000000 */
[----:B------:R-:W4:Y:S01]  /*1360*/  @!UP5 SYNCS.EXCH.64 URZ, [UR11+0x344f8], UR24 ;  /* 0x0344f8180b3fd5b2 */ /* 0x000f220008000100 */
[----:B------:R-:W-:Y:S01]  /*1370*/  VOTEU.ALL UP5, P2 ;  /* 0x00000000003f7886 */ /* 0x000fe200010a0000 */
[----:B------:R-:W4:Y:S04]  /*1380*/  @!UP6 SYNCS.EXCH.64 URZ, [UR11+0x34500], UR24 ;  /* 0x034500180b3fe5b2 */ /* 0x000f280008000100 */
[----:B------:R1:W4:Y:S01]  /*1390*/  @!UP5 SYNCS.EXCH.64 URZ, [UR11+0x34508], UR24 ;  /* 0x034508180b3fd5b2 */ /* 0x0003220008000100 */
[----:B------:R-:W-:Y:S01]  /*13a0*/  NOP ;  /* 0x0000000000007918 */ /* 0x000fe20000000000 */
[----:B-1----:R-:W-:Y:S01]  /*13b0*/  UMOV UR11, URZ ;  /* 0x0000003f000b7c82 */ /* 0x002fe20008000000 */
[----:B----4-:R-:W-:Y:S06]  /*13c0*/  BAR.SYNC.DEFER_BLOCKING 0x0 ;  /* 0x0000000000007b1d */ /* 0x010fec0000010000 */
[----:B------:R-:W-:Y:S05]  /*13d0*/  @P3 BRA P1, `(.L_x_5) ;  /* 0x0000001400f83947 */ /* 0x000fea0000800000 */
[----:B------:R-:W-:Y:S01]  /*13e0*/  IMAD.U32 R11, RZ, RZ, UR7 ;  /* 0x00000007ff0b7e24 */ /* 0x000fe2000f8e00ff */
[----:B------:R-:W-:Y:S01]  /*13f0*/  ISETP.LE.U32.AND P1, PT, R6, UR8, PT ;  /* 0x0000000806007c0c */ /* 0x000fe2000bf23070 */
[----:B------:R-:W-:Y:S01]  /*1400*/  UMOV UR5, URZ ;  /* 0x0000003f00057c82 */ /* 0x000fe20008000000 */
[----:B------:R-:W-:Y:S01]  /*1410*/  UMOV UR6, URZ ;  /* 0x0000003f00067c82 */ /* 0x000fe20008000000 */
[----:B------:R-:W-:Y:S01]  /*1420*/  UMOV UR11, URZ ;  /* 0x0000003f000b7c82 */ /* 0x000fe20008000000 */
[----:B------:R-:W-:Y:S01]  /*1430*/  ISETP.GE.U32.AND.EX P1, PT, R11, R7, PT, P1 ;  /* 0x000000070b00720c */ /* 0x000fe20003f26110 */
[----:B------:R-:W-:-:S12]  /*1440*/  UMOV UR4, URZ ;  /* 0x0000003f00047c82 */ /* 0x000fd80008000000 */
[----:B------:R-:W-:Y:S05]  /*1450*/  @!P1 BRA `(.L_x_6) ;  /* 0x0000001000c49947 */ /* 0x000fea0003800000 */
[----:B------:R-:W-:Y:S01]  /*1460*/  VIADD R12, R20, 0x20 ;  /* 0x00000020140c7836 */ /* 0x000fe20000000000 */
[----:B------:R-:W-:Y:S01]  /*1470*/  MOV R6, R20 ;  /* 0x0000001400067202 */ /* 0x000fe20000000f00 */
[----:B-----5:R-:W-:Y:S01]  /*1480*/  IMAD.MOV.U32 R13, RZ, RZ, R8 ;  /* 0x000000ffff0d7224 */ /* 0x020fe200078e0008 */
[----:B------:R-:W-:Y:S02]  /*1490*/  MOV R14, R0 ;  /* 0x00000000000e7202 */ /* 0x000fe40000000f00 */
[----:B------:R-:W-:-:S13]  /*14a0*/  ISETP.GE.AND P1, PT, R12, R3, PT ;  /* 0x000000030c00720c */ /* 0x000fda0003f26270 */
[----:B------:R-:W1:Y:S01]  /*14b0*/  @!P1 LDC.64 R18, c[0x0][0x918] ;  /* 0x00024600ff129b82 */ /* 0x000e620000000a00 */
[----:B------:R-:W-:Y:S01]  /*14c0*/  @!P1 VIADD R7, R6, 0x20 ;  /* 0x0000002006079836 */ /* 0x000fe20000000000 */
[----:B------:R-:W-:Y:S02]  /*14d0*/  UIADD3 UR16, UP5, UR16, -0x1, URZ ;  /* 0xffffffff10107890 */ /* 0x000fe4000ffbe03f */
[----:B------:R-:W-:Y:S01]  /*14e0*/  UIADD3 UR14, UP6, UR14, -0x1, URZ ;  /* 0xffffffff0e0e7890 */ /* 0x000fe2000ffde03f */
[----:B------:R-:W-:Y:S01]  /*14f0*/  BSSY B0, `(.L_x_7) ;  /* 0x0000050000007945 */ /* 0x000fe20003800000 */
[----:B------:R-:W-:Y:S01]  /*1500*/  UIADD3.X UR17, UR17, -0x1, URZ, UP5, !UPT ;  /* 0xffffffff11117890 */ /* 0x000fe2000affe43f */
[----:B-1----:R-:W-:-:S05]  /*1510*/  @!P1 IMAD.WIDE R18, R7, 0xc, R18 ;  /* 0x0000000c07129825 */ /* 0x002fca00078e0212 */
[----:B------:R1:W5:Y:S04]  /*1520*/  @!P1 LDG.E R8, desc[UR38][R18.64] ;  /* 0x0000002612089981 */ /* 0x000368000c1e1900 */
[----:B------:R1:W5:Y:S01]  /*1530*/  @!P1 LDG.E R0, desc[UR38][R18.64+0x4] ;  /* 0x0000042612009981 */ /* 0x000362000c1e1900 */
[----:B------:R-:W-:Y:S01]  /*1540*/  ISETP.GE.AND P1, PT, R6, R3, PT ;  /* 0x000000030600720c */ /* 0x000fe20003f26270 */
[----:B------:R-:W-:Y:S01]  /*1550*/  UIADD3.X UR15, UR15, -0x1, URZ, UP6, !UPT ;  /* 0xffffffff0f0f7890 */ /* 0x000fe2000b7fe43f */
[----:B------:R-:W-:Y:S01]  /*1560*/  IMAD.MOV.U32 R11, RZ, RZ, RZ ;  /* 0x000000ffff0b7224 */ /* 0x000fe200078e00ff */
[----:B------:R-:W-:Y:S01]  /*1570*/  UIADD3 UR4, UR9, -0x1, URZ ;  /* 0xffffffff09047890 */ /* 0x000fe2000fffe03f */
[----:B------:R-:W-:Y:S01]  /*1580*/  IMAD.MOV.U32 R7, RZ, RZ, RZ ;  /* 0x000000ffff077224 */ /* 0x000fe200078e00ff */
[----:B------:R-:W-:Y:S01]  /*1590*/  UIADD3 UR5, UR10, -0x1, URZ ;  /* 0xffffffff0a057890 */ /* 0x000fe2000fffe03f */
[----:B------:R-:W-:Y:S01]  /*15a0*/  MOV R25, 0x7fffffff ;  /* 0x7fffffff00197802 */ /* 0x000fe20000000f00 */
[----:B------:R-:W-:-:S06]  /*15b0*/  IMAD.MOV.U32 R28, RZ, RZ, RZ ;  /* 0x000000ffff1c7224 */ /* 0x000fcc00078e00ff */
[----:B-1----:R-:W-:Y:S05]  /*15c0*/  @P1 BRA `(.L_x_8) ;  /* 0x0000000400081947 */ /* 0x002fea0003800000 */
[----:B------:R-:W-:Y:S02]  /*15d0*/  PLOP3.LUT P3, PT, PT, PT, UP0, 0x80, 0x0 ;  /* 0x000000000000781c */ /* 0x000fe40003f6f008 */
[C---:B------:R-:W-:Y:S02]  /*15e0*/  IADD3 R17, P2, R14.reuse, UR16, RZ ;  /* 0x000000100e117c10 */ /* 0x040fe4000ff5e0ff */
[C---:B------:R-:W-:Y:S02]  /*15f0*/  IADD3 R24, P1, R13.reuse, UR14, RZ ;  /* 0x0000000e0d187c10 */ /* 0x040fe4000ff3e0ff */
[----:B------:R-:W-:Y:S02]  /*1600*/  LEA.HI.X.SX32 R14, R14, UR17, 0x1, P2 ;  /* 0x000000110e0e7c11 */ /* 0x000fe400090f0eff */
[----:B------:R-:W-:-:S05]  /*1610*/  LEA.HI.X.SX32 R25, R13, UR15, 0x1, P1 ;  /* 0x0000000f0d197c11 */ /* 0x000fca00088f0eff */
[----:B------:R-:W-:Y:S05]  /*1620*/  @!P3 BRA `(.L_x_9) ;  /* 0x000000000030b947 */ /* 0x000fea0003800000 */
[----:B------:R-:W-:Y:S02]  /*1630*/  ULDC UR6, c[0x0][0x8dc] ;  /* 0x0002370000067ab9 */ /* 0x000fe40000000800 */
[----:B------:R-:W-:-:S05]  /*1640*/  IADD3 R13, P1, R24, UR6, RZ ;  /* 0x00000006180d7c10 */ /* 0x000fca000ff3e0ff */
[----:B------:R-:W-:-:S04]  /*1650*/  IMAD.X R25, RZ, RZ, R25, P1 ;  /* 0x000000ffff197224 */ /* 0x000fc800008e0619 */
[----:B------:R-:W-:-:S04]  /*1660*/  IMAD.WIDE.U32 R4, R25, UR20, RZ ;  /* 0x0000001419047c25 */ /* 0x000fc8000f8e00ff */
[----:B------:R-:W-:-:S04]  /*1670*/  IMAD.WIDE.U32 R18, P1, R13, UR21, R4 ;  /* 0x000000150d127c25 */ /* 0x000fc8000f820004 */
[----:B------:R-:W-:Y:S01]  /*1680*/  IMAD.WIDE.U32 R4, R13, UR20, RZ ;  /* 0x000000140d047c25 */ /* 0x000fe2000f8e00ff */
[----:B------:R-:W-:-:S03]  /*1690*/  IADD3.X R23, RZ, RZ, RZ, P1, !PT ;  /* 0x000000ffff177210 */ /* 0x000fc60000ffe4ff */
[----:B------:R-:W-:Y:S01]  /*16a0*/  IMAD.MOV.U32 R22, RZ, RZ, R19 ;  /* 0x000000ffff167224 */ /* 0x000fe200078e0013 */
[----:B------:R-:W-:-:S05]  /*16b0*/  IADD3 RZ, P1, R5, R18, RZ ;  /* 0x0000001205ff7210 */ /* 0x000fca0007f3e0ff */
[----:B------:R-:W-:-:S04]  /*16c0*/  IMAD.WIDE.U32.X R4, R25, UR21, R22, P1 ;  /* 0x0000001519047c25 */ /* 0x000fc800088e0416 */
[----:B------:R-:W-:Y:S01]  /*16d0*/  IMAD.MOV.U32 R24, RZ, RZ, R4 ;  /* 0x000000ffff187224 */ /* 0x000fe200078e0004 */
[----:B------:R-:W-:-:S07]  /*16e0*/  MOV R25, R5 ;  /* 0x0000000500197202 */ /* 0x000fce0000000f00 */
.L_x_9:
[----:B------:R-:W-:Y:S05]  /*16f0*/  @!P0 BRA `(.L_x_10) ;  /* 0x0000000000308947 */ /* 0x000fea0003800000 */
[----:B------:R-:W-:Y:S02]  /*1700*/  ULDC UR6, c[0x0][0x8f4] ;  /* 0x00023d0000067ab9 */ /* 0x000fe40000000800 */
[----:B------:R-:W-:-:S05]  /*1710*/  IADD3 R13, P1, R17, UR6, RZ ;  /* 0x00000006110d7c10 */ /* 0x000fca000ff3e0ff */
[----:B------:R-:W-:-:S04]  /*1720*/  IMAD.X R17, RZ, RZ, R14, P1 ;  /* 0x000000ffff117224 */ /* 0x000fc800008e060e */
[----:B------:R-:W-:-:S04]  /*1730*/  IMAD.WIDE.U32 R4, R17, UR22, RZ ;  /* 0x0000001611047c25 */ /* 0x000fc8000f8e00ff */
[----:B------:R-:W-:-:S04]  /*1740*/  IMAD.WIDE.U32 R18, P1, R13, UR23, R4 ;  /* 0x000000170d127c25 */ /* 0x000fc8000f820004 */
[----:B------:R-:W-:Y:S01]  /*1750*/  IMAD.WIDE.U32 R4, R13, UR22, RZ ;  /* 0x000000160d047c25 */ /* 0x000fe2000f8e00ff */
[----:B------:R-:W-:-:S03]  /*1760*/  MOV R22, R19 ;  /* 0x0000001300167202 */ /* 0x000fc60000000f00 */
[----:B------:R-:W-:Y:S01]  /*1770*/  IMAD.X R23, RZ, RZ, RZ, P1 ;  /* 0x000000ffff177224 */ /* 0x000fe200008e06ff */
[----:B------:R-:W-:-:S05]  /*1780*/  IADD3 RZ, P1, R5, R18, RZ ;  /* 0x0000001205ff7210 */ /* 0x000fca0007f3e0ff */
[----:B------:R-:W-:-:S04]  /*1790*/  IMAD.WIDE.U32.X R4, R17, UR23, R22, P1 ;  /* 0x0000001711047c25 */ /* 0x000fc800088e0416 */
[----:B------:R-:W-:Y:S02]  /*17a0*/  IMAD.MOV.U32 R17, RZ, RZ, R4 ;  /* 0x000000ffff117224 */ /* 0x000fe400078e0004 */
[----:B------:R-:W-:-:S07]  /*17b0*/  IMAD.MOV.U32 R14, RZ, RZ, R5 ;  /* 0x000000ffff0e7224 */ /* 0x000fce00078e0005 */
.L_x_10:
[----:B------:R-:W-:Y:S02]  /*17c0*/  SHF.R.U64 R4, R17, UR29, R14 ;  /* 0x0000001d11047c19 */ /* 0x000fe4000800120e */
[----:B------:R-:W-:-:S03]  /*17d0*/  SHF.R.U64 R5, R24, UR18, R25 ;  /* 0x0000001218057c19 */ /* 0x000fc60008001219 */
[----:B------:R-:W-:Y:S01]  /*17e0*/  VIADD R18, R4, UR5 ;  /* 0x0000000504127c36 */ /* 0x000fe20008000000 */
[----:B------:R-:W-:-:S04]  /*17f0*/  IADD3 R17, R5, UR4, RZ ;  /* 0x0000000405117c10 */ /* 0x000fc8000fffe0ff */
[----:B------:R-:W-:Y:S02]  /*1800*/  IABS R13, R17 ;  /* 0x00000011000d7213 */ /* 0x000fe40000000000 */
[----:B------:R-:W-:-:S03]  /*1810*/  IABS R14, R18 ;  /* 0x00000012000e7213 */ /* 0x000fc60000000000 */
[----:B------:R-:W-:-:S04]  /*1820*/  IMAD.HI.U32 R4, R13, UR13, RZ ;  /* 0x0000000d0d047c27 */ /* 0x000fc8000f8e00ff */
[----:B------:R-:W-:-:S04]  /*1830*/  IMAD.HI.U32 R5, R14, UR19, RZ ;  /* 0x000000130e057c27 */ /* 0x000fc8000f8e00ff */
[----:B------:R-:W-:Y:S01]  /*1840*/  IMAD R4, R4, UR28, R13 ;  /* 0x0000001c04047c24 */ /* 0x000fe2000f8e020d */
[----:B------:R-:W-:Y:S01]  /*1850*/  MOV R13, UR32 ;  /* 0x00000020000d7c02 */ /* 0x000fe20008000f00 */
[----:B------:R-:W-:Y:S02]  /*1860*/  IMAD R5, R5, UR30, R14 ;  /* 0x0000001e05057c24 */ /* 0x000fe4000f8e020e */
[----:B------:R-:W-:Y:S01]  /*1870*/  IMAD.U32 R14, RZ, RZ, UR33 ;  /* 0x00000021ff0e7e24 */ /* 0x000fe2000f8e00ff */
[----:B------:R-:W-:Y:S02]  /*1880*/  ISETP.LT.U32.AND P1, PT, R4, UR27, PT ;  /* 0x0000001b04007c0c */ /* 0x000fe4000bf21070 */
[----:B------:R-:W-:-:S11]  /*1890*/  ISETP.LT.U32.AND P2, PT, R5, UR26, PT ;  /* 0x0000001a05007c0c */ /* 0x000fd6000bf41070 */
[----:B------:R-:W-:Y:S01]  /*18a0*/  @!P1 VIADD R4, R4, -UR27 ;  /* 0x8000001b04049c36 */ /* 0x000fe20008000000 */
[----:B------:R-:W-:Y:S02]  /*18b0*/  ISETP.GE.AND P1, PT, R18, RZ, PT ;  /* 0x000000ff1200720c */ /* 0x000fe40003f26270 */
[----:B------:R-:W-:Y:S02]  /*18c0*/  @!P2 IADD3 R5, R5, -UR26, RZ ;  /* 0x8000001a0505ac10 */ /* 0x000fe4000fffe0ff */
[----:B------:R-:W-:Y:S02]  /*18d0*/  ISETP.LT.U32.AND P3, PT, R4, UR27, PT ;  /* 0x0000001b04007c0c */ /* 0x000fe4000bf61070 */
[----:B------:R-:W-:Y:S02]  /*18e0*/  ISETP.LT.U32.AND P4, PT, R5, UR26, PT ;  /* 0x0000001a05007c0c */ /* 0x000fe4000bf81070 */
[----:B------:R-:W-:-:S09]  /*18f0*/  ISETP.GE.AND P2, PT, R17, RZ, PT ;  /* 0x000000ff1100720c */ /* 0x000fd20003f46270 */
[----:B------:R-:W-:Y:S01]  /*1900*/  @!P3 VIADD R4, R4, -UR27 ;  /* 0x8000001b0404bc36 */ /* 0x000fe20008000000 */
[----:B------:R-:W-:Y:S01]  /*1910*/  PLOP3.LUT P3, PT, PT, PT, UP4, 0x80, 0x0 ;  /* 0x000000000000781c */ /* 0x000fe20003f6f048 */
[----:B------:R-:W-:Y:S01]  /*1920*/  @!P4 VIADD R5, R5, -UR26 ;  /* 0x8000001a0505cc36 */ /* 0x000fe20008000000 */
[----:B------:R-:W-:Y:S01]  /*1930*/  PLOP3.LUT P4, PT, PT, PT, UP2, 0x80, 0x0 ;  /* 0x000000000000781c */ /* 0x000fe20003f8f028 */
[----:B------:R-:W-:-:S03]  /*1940*/  @!P2 IMAD.MOV R4, RZ, RZ, -R4 ;  /* 0x000000ffff04a224 */ /* 0x000fc600078e0a04 */
[----:B------:R-:W-:Y:S02]  /*1950*/  @!P1 IADD3 R5, -R5, RZ, RZ ;  /* 0x000000ff05059210 */ /* 0x000fe40007ffe1ff */
[----:B------:R-:W-:Y:S02]  /*1960*/  SEL R4, R13, R4, !P3 ;  /* 0x000000040d047207 */ /* 0x000fe40005800000 */
[----:B------:R-:W-:Y:S02]  /*1970*/  SEL R5, R14, R5, !P4 ;  /* 0x000000050e057207 */ /* 0x000fe40006000000 */
[----:B------:R-:W-:Y:S01]  /*1980*/  PLOP3.LUT P1, PT, PT, PT, UP3, 0x80, 0x0 ;  /* 0x000000000000781c */ /* 0x000fe20003f2f038 */
[----:B------:R-:W-:Y:S02]  /*1990*/  IMAD.IADD R14, R17, 0x1, -R4 ;  /* 0x00000001110e7824 */ /* 0x000fe400078e0a04 */
[----:B------:R-:W-:-:S04]  /*19a0*/  IMAD.IADD R5, R18, 0x1, -R5 ;  /* 0x0000000112057824 */ /* 0x000fc800078e0a05 */
[----:B------:R-:W-:Y:S01]  /*19b0*/  IMAD R25, R14, R5, RZ ;  /* 0x000000050e197224 */ /* 0x000fe200078e02ff */
[----:B------:R-:W-:-:S04]  /*19c0*/  SEL R4, R5, R14, !P1 ;  /* 0x0000000e05047207 */ /* 0x000fc80004800000 */
[----:B------:R-:W-:Y:S02]  /*19d0*/  SHF.R.S32.HI R5, RZ, 0x1f, R4 ;  /* 0x0000001fff057819 */ /* 0x000fe40000011404 */
[----:B------:R-:W-:-:S07]  /*19e0*/  SHF.R.S32.HI R28, RZ, 0x1f, R25 ;  /* 0x0000001fff1c7819 */ /* 0x000fce0000011419 */
.L_x_8:
[----:B------:R-:W-:Y:S05]  /*19f0*/  BSYNC B0 ;  /* 0x0000000000007941 */ /* 0x000fea0003800000 */
.L_x_7:
[----:B------:R-:W1:Y:S01]  /*1a00*/  SHFL.UP PT, R14, R25, 0x1, RZ ;  /* 0x04200000190e7989 */ /* 0x000e6200000e00ff */
[C---:B------:R-:W-:Y:S02]  /*1a10*/  ISETP.NE.AND P2, PT, R20.reuse, RZ, PT ;  /* 0x000000ff1400720c */ /* 0x040fe40003f45270 */
[C---:B------:R-:W-:Y:S01]  /*1a20*/  ISETP.GE.U32.AND P3, PT, R20.reuse, 0x2, PT ;  /* 0x000000021400780c */ /* 0x040fe20003f66070 */
[----:B------:R-:W2:Y:S01]  /*1a30*/  SHFL.UP PT, R13, R28, 0x1, RZ ;  /* 0x042000001c0d7989 */ /* 0x000ea200000e00ff */
[C---:B------:R-:W-:Y:S02]  /*1a40*/  ISETP.GE.U32.AND P4, PT, R20.reuse, 0x4, PT ;  /* 0x000000041400780c */ /* 0x040fe40003f86070 */
[C---:B------:R-:W-:Y:S02]  /*1a50*/  ISETP.GE.U32.AND P5, PT, R20.reuse, 0x8, PT ;  /* 0x000000081400780c */ /* 0x040fe40003fa6070 */
[----:B------:R-:W-:Y:S02]  /*1a60*/  ISETP.GE.U32.AND P6, PT, R20, 0x10, PT ;  /* 0x000000101400780c */ /* 0x000fe40003fc6070 */
[----:B-1----:R-:W-:-:S02]  /*1a70*/  SEL R14, R14, RZ, P2 ;  /* 0x000000ff0e0e7207 */ /* 0x002fc40001000000 */
[----:B--2---:R-:W-:Y:S02]  /*1a80*/  SEL R13, R13, RZ, P2 ;  /* 0x000000ff0d0d7207 */ /* 0x004fe40001000000 */
[----:B------:R-:W-:-:S04]  /*1a90*/  IADD3 R19, P1, R14, R25, RZ ;  /* 0x000000190e137210 */ /* 0x000fc80007f3e0ff */
[----:B------:R-:W-:Y:S01]  /*1aa0*/  IADD3.X R18, R13, R28, RZ, P1, !PT ;  /* 0x0000001c0d127210 */ /* 0x000fe20000ffe4ff */
[----:B------:R-:W1:Y:S04]  /*1ab0*/  SHFL.UP PT, R14, R19, 0x2, RZ ;  /* 0x04400000130e7989 */ /* 0x000e6800000e00ff */
[----:B------:R-:W2:Y:S01]  /*1ac0*/  SHFL.UP PT, R13, R18, 0x2, RZ ;  /* 0x04400000120d7989 */ /* 0x000ea200000e00ff */
[----:B-1----:R-:W-:-:S04]  /*1ad0*/  SEL R14, R14, RZ, P3 ;  /* 0x000000ff0e0e7207 */ /* 0x002fc80001800000 */
[----:B------:R-:W-:Y:S02]  /*1ae0*/  IADD3 R17, P1, R14, R19, RZ ;  /* 0x000000130e117210 */ /* 0x000fe40007f3e0ff */
[----:B--2---:R-:W-:-:S03]  /*1af0*/  SEL R13, R13, RZ, P3 ;  /* 0x000000ff0d0d7207 */ /* 0x004fc60001800000 */
[----:B------:R-:W1:Y:S02]  /*1b00*/  SHFL.UP PT, R14, R17, 0x4, RZ ;  /* 0x04800000110e7989 */ /* 0x000e6400000e00ff */
[----:B------:R-:W-:-:S05]  /*1b10*/  IMAD.X R22, R13, 0x1, R18, P1 ;  /* 0x000000010d167824 */ /* 0x000fca00008e0612 */
        /* <DEDUP_REMOVED lines=10> */
[----:B------:R-:W1:Y:S01]  /*1bc0*/  SHFL.UP PT, R14, R17, 0x10, RZ ;  /* 0x06000000110e7989 */ /* 0x000e6200000e00ff */
[----:B------:R-:W-:-:S05]  /*1bd0*/  IADD3.X R24, R13, R18, RZ, P1, !PT ;  /* 0x000000120d187210 */ /* 0x000fca0000ffe4ff */
[----:B------:R-:W2:Y:S01]  /*1be0*/  SHFL.UP PT, R13, R24, 0x10, RZ ;  /* 0x06000000180d7989 */ /* 0x000ea200000e00ff */
[----:B-1----:R-:W-:-:S04]  /*1bf0*/  SEL R14, R14, RZ, P6 ;  /* 0x000000ff0e0e7207 */ /* 0x002fc80003000000 */
[----:B------:R-:W-:Y:S02]  /*1c00*/  IADD3 R18, P1, R14, R17, RZ ;  /* 0x000000110e127210 */ /* 0x000fe40007f3e0ff */
[----:B--2---:R-:W-:-:S05]  /*1c10*/  SEL R13, R13, RZ, P6 ;  /* 0x000000ff0d0d7207 */ /* 0x004fca0003000000 */
[----:B------:R-:W-:Y:S01]  /*1c20*/  IMAD.X R22, R13, 0x1, R24, P1 ;  /* 0x000000010d167824 */ /* 0x000fe200008e0618 */
[----:B------:R-:W-:-:S04]  /*1c30*/  ISETP.GT.U32.AND P1, PT, R18, UR8, PT ;  /* 0x0000000812007c0c */ /* 0x000fc8000bf24070 */
[----:B------:R-:W-:-:S13]  /*1c40*/  ISETP.GT.U32.AND.EX P1, PT, R22, UR7, PT, P1 ;  /* 0x0000000716007c0c */ /* 0x000fda000bf24110 */
[----:B------:R-:W-:-:S04]  /*1c50*/  VOTE.ANY R14, PT, P1 ;  /* 0x00000000000e7806 */ /* 0x000fc800008e0100 */
[----:B------:R-:W-:-:S13]  /*1c60*/  ISETP.NE.AND P1, PT, R14, RZ, PT ;  /* 0x000000ff0e00720c */ /* 0x000fda0003f25270 */
[----:B------:R-:W-:Y:S05]  /*1c70*/  @P1 BRA `(.L_x_11) ;  /* 0x00000008006c1947 */ /* 0x000fea0003800000 */
[----:B------:R-:W1:Y:S01]  /*1c80*/  LDC R3, c[0x0][0x910] ;  /* 0x00024400ff037b82 */ /* 0x000e620000000800 */
[----:B------:R-:W-:Y:S01]  /*1c90*/  IMAD.MOV.U32 R23, RZ, RZ, R18 ;  /* 0x000000ffff177224 */ /* 0x000fe200078e0012 */
[----:B------:R-:W-:Y:S01]  /*1ca0*/  MOV R26, R22 ;  /* 0x00000016001a7202 */ /* 0x000fe20000000f00 */
[----:B------:R-:W-:Y:S01]  /*1cb0*/  ULDC UR13, c[0x0][0x8f4] ;  /* 0x00023d00000d7ab9 */ /* 0x000fe20000000800 */
[----:B------:R-:W-:Y:S01]  /*1cc0*/  ULDC UR6, c[0x0][0x8dc] ;  /* 0x0002370000067ab9 */ /* 0x000fe20000000800 */
[----:B------:R-:W-:Y:S01]  /*1cd0*/  ULDC UR22, c[0x0][0x8d8] ;  /* 0x0002360000167ab9 */ /* 0x000fe20000000800 */
[----:B------:R-:W-:Y:S01]  /*1ce0*/  ULDC UR23, c[0x0][0x8f0] ;  /* 0x00023c0000177ab9 */ /* 0x000fe20000000800 */
[----:B------:R-:W-:Y:S01]  /*1cf0*/  ULDC.64 UR18, c[0x0][0x8d0] ;  /* 0x0002340000127ab9 */ /* 0x000fe20000000a00 */
[----:B------:R-:W-:-:S05]  /*1d00*/  ULDC.64 UR20, c[0x0][0x8e8] ;  /* 0x00023a0000147ab9 */ /* 0x000fca0000000a00 */
.L_x_16:
[----:B------:R-:W-:Y:S02]  /*1d10*/  IMAD.MOV.U32 R6, RZ, RZ, R12 ;  /* 0x000000ffff067224 */ /* 0x000fe400078e000c */
[----:B------:R-:W-:Y:S02]  /*1d20*/  VIADD R12, R12, 0x20 ;  /* 0x000000200c0c7836 */ /* 0x000fe40000000000 */
[----:B-----5:R-:W-:Y:S02]  /*1d30*/  IMAD.MOV.U32 R13, RZ, RZ, R8 ;  /* 0x000000ffff0d7224 */ /* 0x020fe400078e0008 */
[----:B------:R-:W-:Y:S01]  /*1d40*/  IMAD.MOV.U32 R14, RZ, RZ, R0 ;  /* 0x000000ffff0e7224 */ /* 0x000fe200078e0000 */
[----:B-1----:R-:W-:-:S13]  /*1d50*/  ISETP.GE.AND P1, PT, R12, R3, PT ;  /* 0x000000030c00720c */ /* 0x002fda0003f26270 */
[----:B------:R-:W1:Y:S01]  /*1d60*/  @!P1 LDC.64 R18, c[0x0][0x918] ;  /* 0x00024600ff129b82 */ /* 0x000e620000000a00 */
[----:B------:R-:W-:Y:S01]  /*1d70*/  @!P1 IADD3 R7, R6, 0x20, RZ ;  /* 0x0000002006079810 */ /* 0x000fe20007ffe0ff */
[----:B------:R2:W3:Y:S01]  /*1d80*/  SHFL.IDX PT, R11, R23, 0x1f, 0x1f ;  /* 0x03e01f00170b7f89 */ /* 0x0004e200000e0000 */
[----:B------:R-:W-:Y:S03]  /*1d90*/  BSSY B0, `(.L_x_12) ;  /* 0x0000064000007945 */ /* 0x000fe60003800000 */
[----:B-1----:R-:W-:-:S05]  /*1da0*/  @!P1 IMAD.WIDE R18, R7, 0xc, R18 ;  /* 0x0000000c07129825 */ /* 0x002fca00078e0212 */
[----:B------:R2:W5:Y:S04]  /*1db0*/  @!P1 LDG.E R8, desc[UR38][R18.64] ;  /* 0x0000002612089981 */ /* 0x000568000c1e1900 */
[----:B------:R2:W5:Y:S01]  /*1dc0*/  @!P1 LDG.E R0, desc[UR38][R18.64+0x4] ;  /* 0x0000042612009981 */ /* 0x000562000c1e1900 */
[----:B------:R-:W-:Y:S01]  /*1dd0*/  ISETP.GE.AND P1, PT, R6, R3, PT ;  /* 0x000000030600720c */ /* 0x000fe20003f26270 */
[----:B------:R-:W-:Y:S01]  /*1de0*/  IMAD.MOV.U32 R28, RZ, RZ, RZ ;  /* 0x000000ffff1c7224 */ /* 0x000fe200078e00ff */
[----:B------:R-:W-:Y:S01]  /*1df0*/  MOV R25, 0x7fffffff ;  /* 0x7fffffff00197802 */ /* 0x000fe20000000f00 */
[----:B------:R2:W1:Y:S10]  /*1e00*/  SHFL.IDX PT, R7, R26, 0x1f, 0x1f ;  /* 0x03e01f001a077f89 */ /* 0x00047400000e0000 */
[----:B--23--:R-:W-:Y:S05]  /*1e10*/  @P1 BRA `(.L_x_13) ;  /* 0x00000004006c1947 */ /* 0x00cfea0003800000 */
[----:B------:R-:W-:Y:S02]  /*1e20*/  IABS R26, R9 ;  /* 0x00000009001a7213 */ /* 0x000fe40000000000 */
[C---:B------:R-:W-:Y:S02]  /*1e30*/  IADD3 R17, P1, R13.reuse, UR14, RZ ;  /* 0x0000000e0d117c10 */ /* 0x040fe4000ff3e0ff */
[----:B------:R-:W2:Y:S02]  /*1e40*/  I2F.RP R4, R26 ;  /* 0x0000001a00047306 */ /* 0x000ea40000209400 */
[----:B------:R-:W-:Y:S02]  /*1e50*/  LEA.HI.X.SX32 R24, R13, UR15, 0x1, P1 ;  /* 0x0000000f0d187c11 */ /* 0x000fe400088f0eff */
[----:B------:R-:W-:-:S04]  /*1e60*/  IADD3 R13, P1, R14, UR16, RZ ;  /* 0x000000100e0d7c10 */ /* 0x000fc8000ff3e0ff */
[----:B------:R-:W-:Y:S02]  /*1e70*/  LEA.HI.X.SX32 R14, R14, UR17, 0x1, P1 ;  /* 0x000000110e0e7c11 */ /* 0x000fe400088f0eff */
[----:B------:R-:W-:Y:S01]  /*1e80*/  PLOP3.LUT P1, PT, PT, PT, UP0, 0x80, 0x0 ;  /* 0x000000000000781c */ /* 0x000fe20003f2f008 */
[----:B--2---:R-:W2:Y:S02]  /*1e90*/  MUFU.RCP R4, R4 ;  /* 0x0000000400047308 */ /* 0x004ea40000001000 */
[----:B--2---:R-:W-:-:S06]  /*1ea0*/  VIADD R5, R4, 0xffffffe ;  /* 0x0ffffffe04057836 */ /* 0x004fcc0000000000 */
[----:B------:R-:W2:Y:S02]  /*1eb0*/  F2I.FTZ.U32.TRUNC.NTZ R27, R5 ;  /* 0x00000005001b7305 */ /* 0x000ea4000021f000 */
[----:B--2---:R-:W-:Y:S02]  /*1ec0*/  IADD3 R28, RZ, -R27, RZ ;  /* 0x8000001bff1c7210 */ /* 0x004fe40007ffe0ff */
[----:B------:R-:W-:Y:S05]  /*1ed0*/  @!P1 BRA `(.L_x_14) ;  /* 0x00000000002c9947 */ /* 0x000fea0003800000 */
        /* <DEDUP_REMOVED lines=11> */
.L_x_14:
[----:B------:R-:W-:Y:S05]  /*1f90*/  @!P0 BRA `(.L_x_15) ;  /* 0x00000000002c8947 */ /* 0x000fea0003800000 */
[----:B------:R-:W-:-:S04]  /*1fa0*/  IADD3 R13, P1, R13, UR13, RZ ;  /* 0x0000000d0d0d7c10 */ /* 0x000fc8000ff3e0ff */
[----:B------:R-:W-:-:S05]  /*1fb0*/  IADD3.X R25, RZ, R14, RZ, P1, !PT ;  /* 0x0000000eff197210 */ /* 0x000fca0000ffe4ff */
[----:B------:R-:W-:-:S04]  /*1fc0*/  IMAD.WIDE.U32 R4, R25, UR20, RZ ;  /* 0x0000001419047c25 */ /* 0x000fc8000f8e00ff */
[----:B------:R-:W-:-:S04]  /*1fd0*/  IMAD.WIDE.U32 R18, P1, R13, UR21, R4 ;  /* 0x000000150d127c25 */ /* 0x000fc8000f820004 */
[----:B------:R-:W-:-:S04]  /*1fe0*/  IMAD.WIDE.U32 R4, R13, UR20, RZ ;  /* 0x000000140d047c25 */ /* 0x000fc8000f8e00ff */
[----:B------:R-:W-:Y:S01]  /*1ff0*/  IMAD.X R23, RZ, RZ, RZ, P1 ;  /* 0x000000ffff177224 */ /* 0x000fe200008e06ff */
[----:B------:R-:W-:Y:S01]  /*2000*/  IADD3 RZ, P1, R5, R18, RZ ;  /* 0x0000001205ff7210 */ /* 0x000fe20007f3e0ff */
[----:B------:R-:W-:-:S04]  /*2010*/  IMAD.MOV.U32 R22, RZ, RZ, R19 ;  /* 0x000000ffff167224 */ /* 0x000fc800078e0013 */
[----:B------:R-:W-:-:S04]  /*2020*/  IMAD.WIDE.U32.X R4, R25, UR21, R22, P1 ;  /* 0x0000001519047c25 */ /* 0x000fc800088e0416 */
[----:B------:R-:W-:Y:S01]  /*2030*/  IMAD.MOV.U32 R14, RZ, RZ, R5 ;  /* 0x000000ffff0e7224 */ /* 0x000fe200078e0005 */
[----:B------:R-:W-:-:S07]  /*2040*/  MOV R13, R4 ;  /* 0x00000004000d7202 */ /* 0x000fce0000000f00 */
.L_x_15:
[----:B------:R-:W-:Y:S01]  /*2050*/  SHF.R.U64 R13, R13, UR23, R14 ;  /* 0x000000170d0d7c19 */ /* 0x000fe2000800120e */
[----:B------:R-:W-:Y:S01]  /*2060*/  IMAD.MOV.U32 R5, RZ, RZ, R28 ;  /* 0x000000ffff057224 */ /* 0x000fe200078e001c */
[----:B------:R-:W-:Y:S02]  /*2070*/  IABS R4, R9 ;  /* 0x0000000900047213 */ /* 0x000fe40000000000 */
[----:B------:R-:W-:Y:S01]  /*2080*/  IADD3 R19, R13, UR5, RZ ;  /* 0x000000050d137c10 */ /* 0x000fe2000fffe0ff */
[----:B------:R-:W-:Y:S01]  /*2090*/  IMAD R13, R5, R26, RZ ;  /* 0x0000001a050d7224 */ /* 0x000fe200078e02ff */
[----:B------:R-:W-:Y:S01]  /*20a0*/  MOV R5, R27 ;  /* 0x0000001b00057202 */ /* 0x000fe20000000f00 */
[----:B------:R-:W-:Y:S01]  /*20b0*/  IMAD.MOV R18, RZ, RZ, -R4 ;  /* 0x000000ffff127224 */ /* 0x000fe200078e0a04 */
[----:B------:R-:W-:Y:S01]  /*20c0*/  IABS R14, R19 ;  /* 0x00000013000e7213 */ /* 0x000fe20000000000 */
[----:B------:R-:W-:Y:S01]  /*20d0*/  IMAD.MOV.U32 R4, RZ, RZ, RZ ;  /* 0x000000ffff047224 */ /* 0x000fe200078e00ff */
[----:B------:R-:W-:-:S02]  /*20e0*/  SHF.R.U64 R17, R17, UR22, R24 ;  /* 0x0000001611117c19 */ /* 0x000fc40008001218 */
[----:B------:R-:W-:Y:S01]  /*20f0*/  IABS R24, R10 ;  /* 0x0000000a00187213 */ /* 0x000fe20000000000 */
[----:B------:R-:W-:-:S04]  /*2100*/  IMAD.HI.U32 R4, R27, R13, R4 ;  /* 0x0000000d1b047227 */ /* 0x000fc800078e0004 */
[----:B------:R-:W-:Y:S01]  /*2110*/  IMAD.MOV.U32 R5, RZ, RZ, R18 ;  /* 0x000000ffff057224 */ /* 0x000fe200078e0012 */
[----:B------:R-:W-:Y:S01]  /*2120*/  IABS R18, R10 ;  /* 0x0000000a00127213 */ /* 0x000fe20000000000 */
[----:B------:R-:W-:Y:S01]  /*2130*/  IMAD.MOV.U32 R13, RZ, RZ, R14 ;  /* 0x000000ffff0d7224 */ /* 0x000fe200078e000e */
[----:B------:R-:W-:Y:S02]  /*2140*/  IADD3 R14, R17, UR4, RZ ;  /* 0x00000004110e7c10 */ /* 0x000fe4000fffe0ff */
[----:B------:R-:W2:Y:S01]  /*2150*/  I2F.RP R22, R18 ;  /* 0x0000001200167306 */ /* 0x000ea20000209400 */
[----:B------:R-:W-:-:S04]  /*2160*/  IMAD.HI.U32 R4, R4, R13, RZ ;  /* 0x0000000d04047227 */ /* 0x000fc800078e00ff */
[----:B------:R-:W-:-:S05]  /*2170*/  IMAD R13, R4, R5, R13 ;  /* 0x00000005040d7224 */ /* 0x000fca00078e020d */
[----:B------:R-:W-:Y:S01]  /*2180*/  ISETP.GT.U32.AND P1, PT, R26, R13, PT ;  /* 0x0000000d1a00720c */ /* 0x000fe20003f24070 */
[----:B--2---:R-:W2:-:S12]  /*2190*/  MUFU.RCP R22, R22 ;  /* 0x0000001600167308 */ /* 0x004e980000001000 */
[----:B------:R-:W-:Y:S01]  /*21a0*/  @!P1 IADD3 R13, R13, -R26, RZ ;  /* 0x8000001a0d0d9210 */ /* 0x000fe20007ffe0ff */
[----:B--2---:R-:W-:-:S04]  /*21b0*/  VIADD R4, R22, 0xffffffe ;  /* 0x0ffffffe16047836 */ /* 0x004fc80000000000 */
[----:B------:R2:W3:Y:S02]  /*21c0*/  F2I.FTZ.U32.TRUNC.NTZ R5, R4 ;  /* 0x0000000400057305 */ /* 0x0004e4000021f000 */
[----:B--2---:R-:W-:Y:S02]  /*21d0*/  IMAD.MOV.U32 R4, RZ, RZ, RZ ;  /* 0x000000ffff047224 */ /* 0x004fe400078e00ff */
[----:B---3--:R-:W-:-:S04]  /*21e0*/  IMAD.MOV R23, RZ, RZ, -R5 ;  /* 0x000000ffff177224 */ /* 0x008fc800078e0a05 */
[----:B------:R-:W-:Y:S01]  /*21f0*/  IMAD R17, R23, R18, RZ ;  /* 0x0000001217117224 */ /* 0x000fe200078e02ff */
[----:B------:R-:W-:-:S03]  /*2200*/  IABS R23, R14 ;  /* 0x0000000e00177213 */ /* 0x000fc60000000000 */
[----:B------:R-:W-:Y:S01]  /*2210*/  IMAD.HI.U32 R22, R5, R17, R4 ;  /* 0x0000001105167227 */ /* 0x000fe200078e0004 */
[----:B------:R-:W-:-:S03]  /*2220*/  MOV R5, R23 ;  /* 0x0000001700057202 */ /* 0x000fc60000000f00 */
[----:B------:R-:W-:Y:S02]  /*2230*/  IMAD.MOV R17, RZ, RZ, -R24 ;  /* 0x000000ffff117224 */ /* 0x000fe400078e0a18 */
[----:B------:R-:W-:-:S04]  /*2240*/  IMAD.HI.U32 R4, R22, R5, RZ ;  /* 0x0000000516047227 */ /* 0x000fc800078e00ff */
[----:B------:R-:W-:-:S05]  /*2250*/  IMAD R5, R4, R17, R5 ;  /* 0x0000001104057224 */ /* 0x000fca00078e0205 */
[----:B------:R-:W-:-:S13]  /*2260*/  ISETP.GT.U32.AND P1, PT, R18, R5, PT ;  /* 0x000000051200720c */ /* 0x000fda0003f24070 */
[----:B------:R-:W-:Y:S01]  /*2270*/  @!P1 IMAD.IADD R5, R5, 0x1, -R18 ;  /* 0x0000000105059824 */ /* 0x000fe200078e0a12 */
[----:B------:R-:W-:-:S13]  /*2280*/  ISETP.GT.U32.AND P1, PT, R26, R13, PT ;  /* 0x0000000d1a00720c */ /* 0x000fda0003f24070 */
[----:B------:R-:W-:Y:S01]  /*2290*/  @!P1 IMAD.IADD R13, R13, 0x1, -R26 ;  /* 0x000000010d0d9824 */ /* 0x000fe200078e0a1a */
[----:B------:R-:W-:-:S03]  /*22a0*/  ISETP.GT.U32.AND P1, PT, R18, R5, PT ;  /* 0x000000051200720c */ /* 0x000fc60003f24070 */
[----:B------:R-:W-:-:S10]  /*22b0*/  IMAD.MOV.U32 R4, RZ, RZ, R13 ;  /* 0x000000ffff047224 */ /* 0x000fd400078e000d */
[----:B------:R-:W-:Y:S02]  /*22c0*/  @!P1 IADD3 R5, R5, -R18, RZ ;  /* 0x8000001205059210 */ /* 0x000fe40007ffe0ff */
[----:B------:R-:W-:-:S13]  /*22d0*/  ISETP.GE.AND P1, PT, R19, RZ, PT ;  /* 0x000000ff1300720c */ /* 0x000fda0003f26270 */
[----:B------:R-:W-:Y:S01]  /*22e0*/  @!P1 IMAD.MOV R4, RZ, RZ, -R4 ;  /* 0x000000ffff049224 */ /* 0x000fe200078e0a04 */
[----:B------:R-:W-:-:S13]  /*22f0*/  ISETP.GE.AND P1, PT, R14, RZ, PT ;  /* 0x000000ff0e00720c */ /* 0x000fda0003f26270 */
[----:B------:R-:W-:Y:S02]  /*2300*/  @!P1 IADD3 R5, -R5, RZ, RZ ;  /* 0x000000ff05059210 */ /* 0x000fe40007ffe1ff */
[----:B------:R-:W-:-:S13]  /*2310*/  ISETP.NE.AND P1, PT, RZ, UR10, PT ;  /* 0x0000000aff007c0c */ /* 0x000fda000bf25270 */
[----:B------:R-:W-:Y:S02]  /*2320*/  @!P1 LOP3.LUT R4, RZ, UR10, RZ, 0x33, !PT ;  /* 0x0000000aff049c12 */ /* 0x000fe4000f8e33ff */
[----:B------:R-:W-:-:S03]  /*2330*/  ISETP.NE.AND P1, PT, RZ, UR9, PT ;  /* 0x00000009ff007c0c */ /* 0x000fc6000bf25270 */
[----:B------:R-:W-:-:S10]  /*2340*/  IMAD.IADD R4, R19, 0x1, -R4 ;  /* 0x0000000113047824 */ /* 0x000fd400078e0a04 */
[----:B------:R-:W-:Y:S02]  /*2350*/  @!P1 LOP3.LUT R5, RZ, UR9, RZ, 0x33, !PT ;  /* 0x00000009ff059c12 */ /* 0x000fe4000f8e33ff */
[----:B------:R-:W-:-:S03]  /*2360*/  PLOP3.LUT P1, PT, PT, PT, UP3, 0x80, 0x0 ;  /* 0x000000000000781c */ /* 0x000fc60003f2f038 */
[----:B------:R-:W-:-:S04]  /*2370*/  IMAD.IADD R5, R14, 0x1, -R5 ;  /* 0x000000010e057824 */ /* 0x000fc800078e0a05 */
[CC--:B------:R-:W-:Y:S01]  /*2380*/  IMAD R25, R4.reuse, R5.reuse, RZ ;  /* 0x0000000504197224 */ /* 0x0c0fe200078e02ff */
[----:B------:R-:W-:-:S04]  /*2390*/  SEL R13, R4, R5, !P1 ;  /* 0x00000005040d7207 */ /* 0x000fc80004800000 */
[----:B------:R-:W-:Y:S02]  /*23a0*/  SHF.R.S32.HI R5, RZ, 0x1f, R13 ;  /* 0x0000001fff057819 */ /* 0x000fe4000001140d */
[----:B------:R-:W-:Y:S02]  /*23b0*/  SHF.R.S32.HI R28, RZ, 0x1f, R25 ;  /* 0x0000001fff1c7819 */ /* 0x000fe40000011419 */
[----:B------:R-:W-:-:S07]  /*23c0*/  MOV R4, R13 ;  /* 0x0000000d00047202 */ /* 0x000fce0000000f00 */
.L_x_13:
[----:B------:R-:W-:Y:S05]  /*23d0*/  BSYNC B0 ;  /* 0x0000000000007941 */ /* 0x000fea0003800000 */
.L_x_12:
[----:B------:R-:W2:Y:S04]  /*23e0*/  SHFL.UP PT, R14, R25, 0x1, RZ ;  /* 0x04200000190e7989 */ /* 0x000ea800000e00ff */
[----:B------:R-:W3:Y:S01]  /*23f0*/  SHFL.UP PT, R13, R28, 0x1, RZ ;  /* 0x042000001c0d7989 */ /* 0x000ee200000e00ff */
[----:B--2---:R-:W-:Y:S02]  /*2400*/  SEL R14, R14, RZ, P2 ;  /* 0x000000ff0e0e7207 */ /* 0x004fe40001000000 */
[----:B---3--:R-:W-:Y:S02]  /*2410*/  SEL R13, R13, RZ, P2 ;  /* 0x000000ff0d0d7207 */ /* 0x008fe40001000000 */
[----:B------:R-:W-:-:S05]  /*2420*/  IADD3 R17, P1, R14, R25, RZ ;  /* 0x000000190e117210 */ /* 0x000fca0007f3e0ff */
[----:B------:R-:W-:Y:S01]  /*2430*/  IMAD.X R22, R13, 0x1, R28, P1 ;  /* 0x000000010d167824 */ /* 0x000fe200008e061c */
        /* <DEDUP_REMOVED lines=10> */
[----:B------:R-:W-:-:S04]  /*24e0*/  IADD3 R19, P1, R14, R23, RZ ;  /* 0x000000170e137210 */ /* 0x000fc80007f3e0ff */
[----:B------:R-:W-:Y:S01]  /*24f0*/  IADD3.X R26, R13, R18, RZ, P1, !PT ;  /* 0x000000120d1a7210 */ /* 0x000fe20000ffe4ff */
        /* <DEDUP_REMOVED lines=12> */
[----:B------:R-:W-:-:S04]  /*25c0*/  IADD3 R23, P1, R18, R11, RZ ;  /* 0x0000000b12177210 */ /* 0x000fc80007f3e0ff */
[----:B-1----:R-:W-:Y:S02]  /*25d0*/  IADD3.X R26, R22, R7, RZ, P1, !PT ;  /* 0x00000007161a7210 */ /* 0x002fe40000ffe4ff */
[----:B------:R-:W-:-:S04]  /*25e0*/  ISETP.GT.U32.AND P1, PT, R23, UR8, PT ;  /* 0x0000000817007c0c */ /* 0x000fc8000bf24070 */
[----:B------:R-:W-:-:S13]  /*25f0*/  ISETP.GT.U32.AND.EX P1, PT, R26, UR7, PT, P1 ;  /* 0x000000071a007c0c */ /* 0x000fda000bf24110 */
[----:B------:R-:W-:-:S04]  /*2600*/  VOTE.ANY R14, PT, P1 ;  /* 0x00000000000e7806 */ /* 0x000fc800008e0100 */
[----:B------:R-:W-:-:S13]  /*2610*/  ISETP.NE.AND P1, PT, R14, RZ, PT ;  /* 0x000000ff0e00720c */ /* 0x000fda0003f25270 */
[----:B------:R-:W-:Y:S05]  /*2620*/  @!P1 BRA `(.L_x_16) ;  /* 0xfffffff400b89947 */ /* 0x000fea000383ffff */
.L_x_11:
[----:B------:R-:W1:Y:S08]  /*2630*/  BREV R14, R14 ;  /* 0x0000000e000e7301 */ /* 0x000e700000000000 */
[----:B-1----:R-:W1:Y:S02]  /*2640*/  FLO.U32.SH R17, R14 ;  /* 0x0000000e00117300 */ /* 0x002e6400000e0400 */
[----:B-1----:R-:W1:Y:S02]  /*2650*/  SHFL.IDX PT, R6, R6, R17, 0x1f ;  /* 0x00001f1106067589 */ /* 0x002e6400000e0000 */
[----:B-1----:R-:W-:-:S13]  /*2660*/  R2UR UR4, R6 ;  /* 0x00000000060472ca */ /* 0x002fda00000e0000 */
[----:B------:R-:W-:-:S05]  /*2670*/  VIADD R19, R20, UR4 ;  /* 0x0000000414137c36 */ /* 0x000fca0008000000 */
[----:B------:R-:W-:-:S13]  /*2680*/  ISETP.GE.AND P1, PT, R19, R3, PT ;  /* 0x000000031300720c */ /* 0x000fda0003f26270 */
[----:B------:R-:W1:Y:S02]  /*2690*/  @!P1 LDC.64 R12, c[0x0][0x918] ;  /* 0x00024600ff0c9b82 */ /* 0x000e640000000a00 */
[----:B-1----:R-:W-:-:S05]  /*26a0*/  @!P1 IMAD.WIDE R12, R19, 0xc, R12 ;  /* 0x0000000c130c9825 */ /* 0x002fca00078e020c */
[----:B-----5:R1:W5:Y:S04]  /*26b0*/  @!P1 LDG.E R8, desc[UR38][R12.64] ;  /* 0x000000260c089981 */ /* 0x020368000c1e1900 */
[----:B------:R1:W5:Y:S01]  /*26c0*/  @!P1 LDG.E R0, desc[UR38][R12.64+0x4] ;  /* 0x000004260c009981 */ /* 0x000362000c1e1900 */
[----:B------:R-:W-:-:S03]  /*26d0*/  IADD3 R18, P1, P2, R18, R11, -R25 ;  /* 0x0000000b12127210 */ /* 0x000fc60007a3e819 */
[----:B------:R-:W-:Y:S01]  /*26e0*/  SHFL.IDX PT, R6, R25, R17, 0x1f ;  /* 0x00001f1119067589 */ /* 0x000fe200000e0000 */
[----:B------:R-:W-:-:S03]  /*26f0*/  IADD3.X R22, R22, R7, ~R28, P1, P2 ;  /* 0x0000000716167210 */ /* 0x000fc60000fe4c1c */
[----:B------:R-:W2:Y:S04]  /*2700*/  SHFL.IDX PT, R18, R18, R17, 0x1f ;  /* 0x00001f1112127589 */ /* 0x000ea800000e0000 */
[----:B------:R-:W3:Y:S04]  /*2710*/  SHFL.IDX PT, R22, R22, R17, 0x1f ;  /* 0x00001f1116167589 */ /* 0x000ee800000e0000 */
[----:B------:R1:W4:Y:S04]  /*2720*/  SHFL.IDX PT, R7, R28, R17, 0x1f ;  /* 0x00001f111c077589 */ /* 0x00032800000e0000 */
[----:B------:R1:W1:Y:S04]  /*2730*/  SHFL.IDX PT, R5, R5, R17, 0x1f ;  /* 0x00001f1105057589 */ /* 0x00026800000e0000 */
[----:B------:R1:W1:Y:S01]  /*2740*/  SHFL.IDX PT, R4, R4, R17, 0x1f ;  /* 0x00001f1104047589 */ /* 0x00026200000e0000 */
[----:B--2---:R-:W-:-:S02]  /*2750*/  R2UR UR5, R18 ;  /* 0x00000000120572ca */ /* 0x004fc400000e0000 */
[----:B---3--:R-:W-:-:S15]  /*2760*/  R2UR UR6, R22 ;  /* 0x00000000160672ca */ /* 0x008fde00000e0000 */
.L_x_6:
[----:B------:R-:W-:Y:S01]  /*2770*/  ISETP.LE.AND P1, PT, R3, UR4, PT ;  /* 0x0000000403007c0c */ /* 0x000fe2000bf23270 */
[----:B-1----:R-:W-:Y:S01]  /*2780*/  IMAD.MOV.U32 R17, RZ, RZ, -0x1 ;  /* 0xffffffffff117424 */ /* 0x002fe200078e00ff */
[----:B------:R-:W-:-:S11]  /*2790*/  MOV R18, 0xffffffff ;  /* 0xffffffff00127802 */ /* 0x000fd60000000f00 */
[----:B------:R-:W-:Y:S05]  /*27a0*/  @P1 BRA `(.L_x_5) ;  /* 0x0000000400041947 */ /* 0x000fea0003800000 */
[----:B------:R-:W-:Y:S01]  /*27b0*/  UIADD3 UR15, UP2, -UR5, UR8, URZ ;  /* 0x00000008050f7290 */ /* 0x000fe2000ff5e13f */
[----:B------:R-:W1:Y:S01]  /*27c0*/  S2UR UR18, SR_CTAID.Y ;  /* 0x00000000001279c3 */ /* 0x000e620000002600 */
[----:B------:R-:W-:Y:S01]  /*27d0*/  ULDC UR17, c[0x0][0x8c0] ;  /* 0x0002300000117ab9 */ /* 0x000fe20000000800 */
[----:B------:R-:W-:Y:S01]  /*27e0*/  ULDC UR20, c[0x0][0x8b0] ;  /* 0x00022c0000147ab9 */ /* 0x000fe20000000800 */
[----:B------:R-:W-:Y:S01]  /*27f0*/  UIADD3.X UR11, ~UR6, UR7, URZ, UP2, !UPT ;  /* 0x00000007060b7290 */ /* 0x000fe200097fe53f */
[--C-:B------:R-:W-:Y:S01]  /*2800*/  SHF.R.U32.HI R23, RZ, UR20, R5.reuse ;  /* 0x00000014ff177c19 */ /* 0x100fe20008011605 */
[----:B------:R-:W-:Y:S01]  /*2810*/  ULDC UR19, c[0x0][0x904] ;  /* 0x0002410000137ab9 */ /* 0x000fe20000000800 */
[----:B------:R-:W-:Y:S01]  /*2820*/  ULDC UR13, c[0x0][0x8a8] ;  /* 0x00022a00000d7ab9 */ /* 0x000fe20000000800 */
[----:B------:R-:W-:Y:S01]  /*2830*/  USHF.R.U32.HI UR16, URZ, UR17, UR11 ;  /* 0x000000113f107299 */ /* 0x000fe2000801160b */
[----:B------:R-:W-:Y:S01]  /*2840*/  SHF.R.U64 R22, R4, UR20, R5 ;  /* 0x0000001404167c19 */ /* 0x000fe20008001205 */
[----:B------:R-:W-:-:S02]  /*2850*/  USHF.R.U64 UR15, UR15, UR17, UR11 ;  /* 0x000000110f0f7299 */ /* 0x000fc4000800120b */
[----:B------:R-:W-:Y:S02]  /*2860*/  USHF.R.U32.HI UR14, URZ, UR20, UR16 ;  /* 0x000000143f0e7299 */ /* 0x000fe40008011610 */
[----:B------:R-:W-:Y:S02]  /*2870*/  UIADD3 UR13, UR13, -0x1, URZ ;  /* 0xffffffff0d0d7890 */ /* 0x000fe4000fffe03f */
[----:B------:R-:W-:Y:S02]  /*2880*/  USHF.R.U32.HI UR21, URZ, UR19, UR14 ;  /* 0x000000133f157299 */ /* 0x000fe4000801160e */
[----:B------:R-:W-:Y:S02]  /*2890*/  USHF.R.U64 UR16, UR15, UR20, UR16 ;  /* 0x000000140f107299 */ /* 0x000fe40008001210 */
[----:B------:R-:W-:Y:S02]  /*28a0*/  ULOP3.LUT UR15, UR15, UR13, URZ, 0xc0, !UPT ;  /* 0x0000000d0f0f7292 */ /* 0x000fe4000f8ec03f */
[----:B------:R-:W-:Y:S01]  /*28b0*/  LOP3.LUT R3, R23, UR21, RZ, 0xfc, !PT ;  /* 0x0000001517037c12 */ /* 0x000fe2000f8efcff */
[----:B------:R-:W-:-:S02]  /*28c0*/  USHF.R.U64 UR14, UR16, UR19, UR14 ;  /* 0x00000013100e7299 */ /* 0x000fc4000800120e */
[----:B-1----:R-:W-:Y:S01]  /*28d0*/  USEL UR11, UR52, UR18, !UP3 ;  /* 0x00000012340b7287 */ /* 0x002fe2000d800000 */
[----:B------:R-:W-:-:S13]  /*28e0*/  ISETP.NE.U32.AND P1, PT, R3, RZ, PT ;  /* 0x000000ff0300720c */ /* 0x000fda0003f25070 */
[----:B------:R-:W-:Y:S05]  /*28f0*/  @!P1 BRA `(.L_x_17) ;  /* 0x0000000000149947 */ /* 0x000fea0003800000 */
[----:B------:R-:W-:-:S07]  /*2900*/  MOV R12, 0x2920 ;  /* 0x00002920000c7802 */ /* 0x000fce0000000f00 */
[----:B----45:R-:W-:Y:S05]  /*2910*/  CALL.REL.NOINC `($__internal_0_$__cuda_sm20_div_u64) ;  /* 0x000001b000d07944 */ /* 0x030fea0003c00000 */
[----:B------:R-:W-:-:S04]  /*2920*/  IMAD.MOV R13, RZ, RZ, -R3 ;  /* 0x000000ffff0d7224 */ /* 0x000fc800078e0a03 */
[----:B------:R-:W-:Y:S01]  /*2930*/  IMAD R13, R22, R13, UR14 ;  /* 0x0000000e160d7e24 */ /* 0x000fe2000f8e020d */
[----:B------:R-:W-:Y:S06]  /*2940*/  BRA `(.L_x_18) ;  /* 0x0000000000507947 */ /* 0x000fec0003800000 */
.L_x_17:
[----:B------:R-:W1:Y:S01]  /*2950*/  I2F.U32.RP R3, R22 ;  /* 0x0000001600037306 */ /* 0x000e620000209000 */
[----:B------:R-:W-:-:S07]  /*2960*/  ISETP.NE.U32.AND P3, PT, R22, RZ, PT ;  /* 0x000000ff1600720c */ /* 0x000fce0003f65070 */
[----:B-1----:R-:W1:Y:S02]  /*2970*/  MUFU.RCP R3, R3 ;  /* 0x0000000300037308 */ /* 0x002e640000001000 */
[----:B-1----:R-:W-:-:S06]  /*2980*/  VIADD R12, R3, 0xffffffe ;  /* 0x0ffffffe030c7836 */ /* 0x002fcc0000000000 */
[----:B------:R1:W2:Y:S02]  /*2990*/  F2I.FTZ.U32.TRUNC.NTZ R13, R12 ;  /* 0x0000000c000d7305 */ /* 0x0002a4000021f000 */
[----:B-1----:R-:W-:Y:S01]  /*29a0*/  IMAD.MOV.U32 R12, RZ, RZ, RZ ;  /* 0x000000ffff0c7224 */ /* 0x002fe200078e00ff */
[----:B--2---:R-:W-:-:S05]  /*29b0*/  IADD3 R11, RZ, -R13, RZ ;  /* 0x8000000dff0b7210 */ /* 0x004fca0007ffe0ff */
[----:B------:R-:W-:-:S04]  /*29c0*/  IMAD R11, R11, R22, RZ ;  /* 0x000000160b0b7224 */ /* 0x000fc800078e02ff */
[----:B------:R-:W-:-:S06]  /*29d0*/  IMAD.HI.U32 R13, R13, R11, R12 ;  /* 0x0000000b0d0d7227 */ /* 0x000fcc00078e000c */
[----:B------:R-:W-:-:S04]  /*29e0*/  IMAD.HI.U32 R3, R13, UR14, RZ ;  /* 0x0000000e0d037c27 */ /* 0x000fc8000f8e00ff */
[----:B------:R-:W-:-:S04]  /*29f0*/  IMAD.MOV R11, RZ, RZ, -R3 ;  /* 0x000000ffff0b7224 */ /* 0x000fc800078e0a03 */
[----:B------:R-:W-:-:S05]  /*2a00*/  IMAD R11, R22, R11, UR14 ;  /* 0x0000000e160b7e24 */ /* 0x000fca000f8e020b */
[----:B------:R-:W-:-:S13]  /*2a10*/  ISETP.GE.U32.AND P1, PT, R11, R22, PT ;  /* 0x000000160b00720c */ /* 0x000fda0003f26070 */
[----:B------:R-:W-:Y:S01]  /*2a20*/  @P1 IADD3 R11, R11, -R22, RZ ;  /* 0x800000160b0b1210 */ /* 0x000fe20007ffe0ff */
[----:B------:R-:W-:-:S03]  /*2a30*/  @P1 VIADD R3, R3, 0x1 ;  /* 0x0000000103031836 */ /* 0x000fc60000000000 */
[----:B------:R-:W-:-:S13]  /*2a40*/  ISETP.GE.U32.AND P2, PT, R11, R22, PT ;  /* 0x000000160b00720c */ /* 0x000fda0003f46070 */
[----:B------:R-:W-:Y:S02]  /*2a50*/  @P2 IADD3 R3, R3, 0x1, RZ ;  /* 0x0000000103032810 */ /* 0x000fe40007ffe0ff */
[----:B------:R-:W-:-:S05]  /*2a60*/  @!P3 LOP3.LUT R3, RZ, R22, RZ, 0x33, !PT ;  /* 0x00000016ff03b212 */ /* 0x000fca00078e33ff */
[----:B------:R-:W-:-:S04]  /*2a70*/  IMAD.MOV R13, RZ, RZ, -R3 ;  /* 0x000000ffff0d7224 */ /* 0x000fc800078e0a03 */
[----:B------:R-:W-:-:S07]  /*2a80*/  IMAD R13, R22, R13, UR14 ;  /* 0x0000000e160d7e24 */ /* 0x000fce000f8e020d */
.L_x_18:
[----:B------:R-:W1:Y:S01]  /*2a90*/  LDC R16, c[0x0][0x8a8] ;  /* 0x00022a00ff107b82 */ /* 0x000e620000000800 */
[----:B------:R-:W-:Y:S01]  /*2aa0*/  ULDC UR14, c[0x0][0x904] ;  /* 0x00024100000e7ab9 */ /* 0x000fe20000000800 */
[----:B------:R-:W-:Y:S01]  /*2ab0*/  UMOV UR13, 0xffffffff ;  /* 0xffffffff000d7882 */ /* 0x000fe20000000000 */
[----:B------:R-:W-:Y:S01]  /*2ac0*/  PLOP3.LUT P1, PT, PT, PT, UP3, 0x80, 0x0 ;  /* 0x000000000000781c */ /* 0x000fe20003f2f038 */
[----:B------:R-:W-:-:S04]  /*2ad0*/  USHF.L.U32 UR13, UR13, UR14, URZ ;  /* 0x0000000e0d0d7299 */ /* 0x000fc8000800063f */
[----:B------:R-:W2:Y:S02]  /*2ae0*/  LDC R14, c[0x0][0x8b8] ;  /* 0x00022e00ff0e7b82 */ /* 0x000ea40000000800 */
[----:B------:R-:W-:Y:S01]  /*2af0*/  LOP3.LUT R11, RZ, UR13, RZ, 0x33, !PT ;  /* 0x0000000dff0b7c12 */ /* 0x000fe2000f8e33ff */
[----:B------:R-:W-:Y:S02]  /*2b00*/  UMOV UR13, 0x1 ;  /* 0x00000001000d7882 */ /* 0x000fe40000000000 */
[----:B------:R-:W-:Y:S01]  /*2b10*/  USHF.L.U32 UR13, UR13, UR14, URZ ;  /* 0x0000000e0d0d7299 */ /* 0x000fe2000800063f */
[----:B------:R-:W-:Y:S02]  /*2b20*/  LOP3.LUT R12, R11, UR16, RZ, 0xc0, !PT ;  /* 0x000000100b0c7c12 */ /* 0x000fe4000f8ec0ff */
[----:B------:R-:W-:Y:S02]  /*2b30*/  @P1 MOV R18, UR4 ;  /* 0x0000000400121c02 */ /* 0x000fe40008000f00 */
[----:B------:R-:W-:Y:S01]  /*2b40*/  @!P1 MOV R18, UR4 ;  /* 0x0000000400129c02 */ /* 0x000fe20008000f00 */
[----:B------:R-:W-:-:S02]  /*2b50*/  IMAD R3, R3, UR13, R12 ;  /* 0x0000000d03037c24 */ /* 0x000fc4000f8e020c */
[----:B-1----:R-:W-:-:S04]  /*2b60*/  IMAD R13, R13, R16, UR15 ;  /* 0x0000000f0d0d7e24 */ /* 0x002fc8000f8e0210 */
[----:B------:R-:W-:Y:S02]  /*2b70*/  @P1 IMAD.MOV.U32 R16, RZ, RZ, R13 ;  /* 0x000000ffff101224 */ /* 0x000fe400078e000d */
[----:B--2---:R-:W-:Y:S01]  /*2b80*/  IMAD R17, R3, R14, UR11 ;  /* 0x0000000b03117e24 */ /* 0x004fe2000f8e020e */
[----:B------:R-:W-:-:S03]  /*2b90*/  UMOV UR11, 0x1 ;  /* 0x00000001000b7882 */ /* 0x000fc60000000000 */
[----:B------:R-:W-:Y:S01]  /*2ba0*/  @!P1 IMAD.MOV.U32 R16, RZ, RZ, R17 ;  /* 0x000000ffff109224 */ /* 0x000fe200078e0011 */
[----:B------:R-:W-:-:S07]  /*2bb0*/  @!P1 MOV R17, R13 ;  /* 0x0000000d00119202 */ /* 0x000fce0000000f00 */
.L_x_5:
[----:B------:R-:W-:-:S13]  /*2bc0*/  ISETP.NE.AND P1, PT, RZ, UR11, PT ;  /* 0x0000000bff007c0c */ /* 0x000fda000bf25270 */
[----:B------:R-:W-:Y:S05]  /*2bd0*/  @!P1 EXIT ;  /* 0x000000000000994d */ /* 0x000fea0003800000 */
[----:B------:R-:W1:Y:S02]  /*2be0*/  LDC.64 R24, c[0x0][0x290] ;  /* 0x0000a400ff187b82 */ /* 0x000e640000000a00 */
[----:B-1----:R-:W-:-:S05]  /*2bf0*/  IMAD.WIDE R12, R18, 0xc, R24 ;  /* 0x0000000c120c7825 */ /* 0x002fca00078e0218 */
[----:B------:R1:W5:Y:S01]  /*2c00*/  LDG.E R11, desc[UR38][R12.64+0x8] ;  /* 0x000008260c0b7981 */ /* 0x000362000c1e1900 */
[----:B------:R-:W-:Y:S01]  /*2c10*/  UISETP.NE.AND UP2, UPT, UR12, 0x2, UPT ;  /* 0x000000020c00788c */ /* 0x000fe2000bf45270 */
[----:B------:R-:W2:Y:S01]  /*2c20*/  S2UR UR58, SR_CgaCtaId ;  /* 0x00000000003a79c3 */ /* 0x000ea20000008800 */
[----:B------:R-:W-:Y:S01]  /*2c30*/  UMOV UR40, URZ ;  /* 0x0000003f00287c82 */ /* 0x000fe20008000000 */
[----:B------:R-:W-:Y:S01]  /*2c40*/  UMOV UR41, URZ ;  /* 0x0000003f00297c82 */ /* 0x000fe20008000000 */
[----:B------:R-:W-:Y:S01]  /*2c50*/  SHF.R.S32.HI R19, RZ, 0x1f, R18 ;  /* 0x0000001fff137819 */ /* 0x000fe20000011412 */
[----:B------:R-:W-:Y:S01]  /*2c60*/  IMAD.MOV.U32 R22, RZ, RZ, RZ ;  /* 0x000000ffff167224 */ /* 0x000fe200078e00ff */
[----:B------:R-:W-:-:S13]  /*2c70*/  PLOP3.LUT P1, PT, PT, PT, UP2, 0x80, 0x0 ;  /* 0x000000000000781c */ /* 0x000fda0003f2f028 */
[----:B-1----:R-:W-:Y:S05]  /*2c80*/  @P1 BRA `(.L_x_19) ;  /* 0x0000000000901947 */ /* 0x002fea0003800000 */
[----:B------:R-:W-:-:S04]  /*2c90*/  ULOP3.LUT UR11, UR59, 0x1, URZ, 0xfc, !UPT ;  /* 0x000000013b0b7892 */ /* 0x000fc8000f8efc3f */
[----:B------:R-:W-:-:S06]  /*2ca0*/  UISETP.NE.AND UP2, UPT, UR11, 0x3, UPT ;  /* 0x000000030b00788c */ /* 0x000fcc000bf45270 */
[----:B------:R-:W-:-:S13]  /*2cb0*/  PLOP3.LUT P2, PT, PT, PT, UP2, 0x80, 0x0 ;  /* 0x000000000000781c */ /* 0x000fda0003f4f028 */
[----:B------:R-:W-:Y:S05]  /*2cc0*/  @!P2 BRA `(.L_x_20) ;  /* 0x000000000004a947 */ /* 0x000fea0003800000 */
[----:B--2---:R-:W-:Y:S01]  /*2cd0*/  BPT.TRAP 0x1 ;  /* 0x000000040000795c */ /* 0x004fe20000300000 */
.L_x_20:
[----:B------:R-:W-:Y:S01]  /*2ce0*/  UMOV UR11, 0x400 ;  /* 0x00000400000b7882 */ /* 0x000fe20000000000 */
[----:B------:R-:W-:Y:S01]  /*2cf0*/  SHF.L.U32 R3, RZ, 0x1f, RZ ;  /* 0x0000001fff037819 */ /* 0x000fe200000006ff */
[----:B--2---:R-:W-:-:S09]  /*2d00*/  ULEA UR11, UR58, UR11, 0x18 ;  /* 0x0000000b3a0b7291 */ /* 0x004fd2000f8ec03f */
[----:B------:R-:W1:Y:S02]  /*2d10*/  SYNCS.PHASECHK.TRANS64.TRYWAIT P1, [UR11+0x34400], R3 ;  /* 0x03440003ff0075a7 */ /* 0x000e64000802014b */
[----:B-1----:R-:W-:Y:S05]  /*2d20*/  @!P1 BRA `(.L_x_21) ;  /* 0x0000019800209947 */ /* 0x002fea0003800000 */
.L_x_356:
[----:B------:R-:W2:Y:S01]  /*2d30*/  LDS.128 R16, [UR11+0x34510] ;  /* 0x0345100bff107984 */ /* 0x000ea20008000c00 */
[----:B------:R-:W-:Y:S01]  /*2d40*/  @!PT LDS RZ, [RZ] ;  /* 0x00000000fffff984 */ /* 0x000fe20000000800 */
[----:B------:R-:W-:Y:S01]  /*2d50*/  @!PT LDS RZ, [RZ] ;  /* 0x00000000fffff984 */ /* 0x000fe20000000800 */
[----:B------:R-:W-:Y:S01]  /*2d60*/  @!PT LDS RZ, [RZ] ;  /* 0x00000000fffff984 */ /* 0x000fe20000000800 */
[----:B------:R-:W-:Y:S01]  /*2d70*/  @!PT LDS RZ, [RZ] ;  /* 0x00000000fffff984 */ /* 0x000fe20000000800 */
[----:B------:R3:W-:Y:S06]  /*2d80*/  MEMBAR.ALL.CTA ;  /* 0x0000000000007992 */ /* 0x0007ec0000008000 */
[----:B---3--:R-:W3:Y:S01]  /*2d90*/  FENCE.VIEW.ASYNC.S ;  /* 0x00000000000073c6 */ /* 0x008ee20000000000 */
[----:B------:R-:W-:Y:S05]  /*2da0*/  @!P2 BRA `(.L_x_22) ;  /* 0x000000000004a947 */ /* 0x000fea0003800000 */
[----:B------:R-:W-:Y:S01]  /*2db0*/  BPT.TRAP 0x1 ;  /* 0x000000040000795c */ /* 0x000fe20000300000 */
.L_x_22:
[----:B------:R-:W-:Y:S01]  /*2dc0*/  UIADD3 UR11, UR11, 0x34440, URZ ;  /* 0x000344400b0b7890 */ /* 0x000fe2000fffe03f */
[----:B--2---:R-:W-:-:S03]  /*2dd0*/  ISETP.NE.AND P1, PT, R19, RZ, PT ;  /* 0x000000ff1300720c */ /* 0x004fc60003f25270 */
[----:B------:R-:W-:-:S09]  /*2de0*/  UPRMT UR11, UR58, 0x654, UR11 ;  /* 0x000006543a0b7896 */ /* 0x000fd2000800000b */
[----:B---3--:R-:W-:Y:S01]  /*2df0*/  SYNCS.ARRIVE.TRANS64.RED.A1T0 RZ, [UR11], RZ ;  /* 0x000000ffffff79a7 */ /* 0x008fe2000810040b */
[----:B------:R-:W-:Y:S05]  /*2e00*/  @!P1 EXIT ;  /* 0x000000000000994d */ /* 0x000fea0003800000 */
[----:B-1----:R-:W-:Y:S01]  /*2e10*/  IMAD.WIDE R12, R18, 0xc, R24 ;  /* 0x0000000c120c7825 */ /* 0x002fe200078e0218 */
[----:B-----5:R-:W-:-:S04]  /*2e20*/  R2UR UR11, R11 ;  /* 0x000000000b0b72ca */ /* 0x020fc800000e0000 */
[----:B------:R1:W5:Y:S01]  /*2e30*/  LDG.E R11, desc[UR38][R12.64+0x8] ;  /* 0x000008260c0b7981 */ /* 0x000362000c1e1900 */
[----:B------:R-:W-:Y:S02]  /*2e40*/  SHF.R.S32.HI R19, RZ, 0x1f, R18 ;  /* 0x0000001fff137819 */ /* 0x000fe40000011412 */
[----:B------:R-:W-:-:S06]  /*2e50*/  MOV R22, 0x1 ;  /* 0x0000000100167802 */ /* 0x000fcc0000000f00 */
[----:B------:R-:W-:-:S04]  /*2e60*/  UIADD3 UR11, UR11, 0x7f, URZ ;  /* 0x0000007f0b0b7890 */ /* 0x000fc8000fffe03f */
[----:B------:R-:W-:-:S04]  /*2e70*/  USHF.R.S32.HI UR13, URZ, 0x1f, UR11 ;  /* 0x0000001f3f0d7899 */ /* 0x000fc8000801140b */
[----:B------:R-:W-:-:S04]  /*2e80*/  ULEA.HI UR13, UR13, UR11, URZ, 0x7 ;  /* 0x0000000b0d0d7291 */ /* 0x000fc8000f8f383f */
[----:B------:R-:W-:-:S04]  /*2e90*/  USHF.R.S32.HI UR13, URZ, 0x7, UR13 ;  /* 0x000000073f0d7899 */ /* 0x000fc8000801140d */
[----:B------:R-:W-:Y:S02]  /*2ea0*/  USHF.R.U32.HI UR41, URZ, 0x1, UR13 ;  /* 0x000000013f297899 */ /* 0x000fe4000801160d */
[----:B------:R-:W-:Y:S02]  /*2eb0*/  ULOP3.LUT UR40, UR13, 0x1, URZ, 0xc0, !UPT ;  /* 0x000000010d287892 */ /* 0x000fe4000f8ec03f */
[----:B-1----:R-:W-:-:S12]  /*2ec0*/  ULOP3.LUT UR41, UR41, 0x1, URZ, 0xc0, !UPT ;  /* 0x0000000129297892 */ /* 0x002fd8000f8ec03f */
.L_x_19:
[----:B------:R-:W-:-:S04]  /*2ed0*/  IMAD.WIDE.U32 R24, R18, 0xc, R24 ;  /* 0x0000000c12187825 */ /* 0x000fc800078e0018 */
[----:B------:R-:W-:-:S04]  /*2ee0*/  IMAD R3, R19, 0xc, RZ ;  /* 0x0000000c13037824 */ /* 0x000fc800078e02ff */
[----:B------:R-:W-:-:S05]  /*2ef0*/  IMAD.IADD R25, R25, 0x1, R3 ;  /* 0x0000000119197824 */ /* 0x000fca00078e0203 */
[----:B------:R1:W5:Y:S04]  /*2f00*/  LDG.E R19, desc[UR38][R24.64+0x4] ;  /* 0x0000042618137981 */ /* 0x000368000c1e1900 */
[----:B------:R1:W5:Y:S01]  /*2f10*/  LDG.E R13, desc[UR38][R24.64] ;  /* 0x00000026180d7981 */ /* 0x000362000c1e1900 */
[----:B------:R-:W-:-:S13]  /*2f20*/  PLOP3.LUT P1, PT, PT, PT, UP1, 0x80, 0x0 ;  /* 0x000000000000781c */ /* 0x000fda0003f2f018 */
[----:B-1----:R-:W-:Y:S05]  /*2f30*/  @!P1 BRA `(.L_x_23) ;  /* 0x0000013000309947 */ /* 0x002fea0003800000 */
[----:B------:R-:W-:-:S06]  /*2f40*/  UISETP.GT.U32.AND UP0, UPT, UR31, 0x1, UPT ;  /* 0x000000011f00788c */ /* 0x000fcc000bf04070 */
[----:B------:R-:W-:-:S13]  /*2f50*/  PLOP3.LUT P0, PT, PT, PT, UP0, 0x80, 0x0 ;  /* 0x000000000000781c */ /* 0x000fda0003f0f008 */
[----:B--2---:R-:W-:Y:S05]  /*2f60*/  @P0 EXIT ;  /* 0x000000000000094d */ /* 0x004fea0003800000 */
.L_x_24:
[----:B------:R-:W-:-:S08]  /*2f70*/  NOP ;  /* 0x0000000000007918 */ /* 0x000fd00000000000 */
[----:B------:R-:W1:Y:S02]  /*2f80*/  USETMAXREG.TRY_ALLOC.CTAPOOL UP0, 0xe8 ;  /* 0x000000e8000079c8 */ /* 0x000e640008000600 */
[----:B-1----:R-:W-:-:S13]  /*2f90*/  PLOP3.LUT P0, PT, PT, PT, UP0, 0x80, 0x0 ;  /* 0x000000000000781c */ /* 0x002fda0003f0f008 */
[----:B------:R-:W-:Y:S05]  /*2fa0*/  @!P0 BRA `(.L_x_24) ;  /* 0xfffffffc00f08947 */ /* 0x000fea000383ffff */
[----:B------:R-:W1:Y:S01]  /*2fb0*/  SHFL.IDX PT, R2, R2, RZ, 0x1f ;  /* 0x00001fff02027589 */ /* 0x000e6200000e0000 */
[----:B------:R-:W2:Y:S01]  /*2fc0*/  S2UR UR4, SR_CTAID.Y ;  /* 0x00000000000479c3 */ /* 0x000ea20000002600 */
[----:B------:R-:W-:Y:S01]  /*2fd0*/  UMOV UR36, URZ ;  /* 0x0000003f00247c82 */ /* 0x000fe20008000000 */
[----:B------:R-:W-:Y:S01]  /*2fe0*/  UMOV UR37, URZ ;  /* 0x0000003f00257c82 */ /* 0x000fe20008000000 */
[----:B-1----:R-:W-:Y:S01]  /*2ff0*/  LOP3.LUT P0, RZ, R2, 0x3, RZ, 0xc0, !PT ;  /* 0x0000000302ff7812 */ /* 0x002fe2000780c0ff */
[----:B--2---:R-:W-:-:S12]  /*3000*/  UIMAD UR4, UR4, UR60, UR52 ;  /* 0x0000003c040472a4 */ /* 0x004fd8000f8e0234 */
[----:B------:R-:W-:Y:S05]  /*3010*/  @P0 BRA `(.L_x_25) ;  /* 0x0000000000a40947 */ /* 0x000fea0003800000 */
[----:B------:R-:W-:Y:S01]  /*3020*/  ELECT P0, URZ, PT ;  /* 0x00000000003f782f */ /* 0x000fe20003800000 */
[----:B------:R-:W-:-:S12]  /*3030*/  BSSY B0, `(.L_x_26) ;  /* 0x0000020000007945 */ /* 0x000fd80003800000 */
[----:B------:R-:W-:Y:S05]  /*3040*/  @!P0 BRA `(.L_x_27) ;  /* 0x0000000000788947 */ /* 0x000fea0003800000 */
[----:B------:R-:W1:Y:S01]  /*3050*/  S2UR UR6, SR_CgaCtaId ;  /* 0x00000000000679c3 */ /* 0x000e620000008800 */
[----:B------:R-:W-:Y:S01]  /*3060*/  UISETP.NE.AND UP0, UPT, UR12, 0x1, UPT ;  /* 0x000000010c00788c */ /* 0x000fe2000bf05270 */
[----:B------:R-:W-:-:S06]  /*3070*/  UMOV UR5, 0x400 ;  /* 0x0000040000057882 */ /* 0x000fcc0000000000 */
[----:B------:R-:W2:Y:S08]  /*3080*/  LDC.64 R4, c[0x0][0x700] ;  /* 0x0001c000ff047b82 */ /* 0x000eb00000000a00 */
[----:B----4-:R-:W2:Y:S08]  /*3090*/  LDC.64 R6, c[0x0][0x708] ;  /* 0x0001c200ff067b82 */ /* 0x010eb00000000a00 */
[----:B-----5:R-:W3:Y:S01]  /*30a0*/  LDC.64 R8, c[0x0][0x710] ;  /* 0x0001c400ff087b82 */ /* 0x020ee20000000a00 */
[----:B-1----:R-:W-:-:S04]  /*30b0*/  ULEA UR5, UR6, UR5, 0x18 ;  /* 0x0000000506057291 */ /* 0x002fc8000f8ec03f */
[----:B------:R-:W-:Y:S02]  /*30c0*/  UIADD3 UR6, UR5, 0x80, URZ ;  /* 0x0000008005067890 */ /* 0x000fe4000fffe03f */
[----:B------:R-:W-:Y:S01]  /*30d0*/  @!UP0 UIADD3 UR6, UR5, URZ, URZ ;  /* 0x0000003f05068290 */ /* 0x000fe2000fffe03f */
[----:B------:R-:W3:Y:S08]  /*30e0*/  LDC.64 R10, c[0x0][0x718] ;  /* 0x0001c600ff0a7b82 */ /* 0x000ef00000000a00 */
[----:B------:R-:W1:Y:S01]  /*30f0*/  LDC.64 R24, c[0x0][0x720] ;  /* 0x0001c800ff187b82 */ /* 0x000e620000000a00 */
[----:B--2---:R2:W-:Y:S07]  /*3100*/  STS.128 [UR6+0x34780], R4 ;  /* 0x03478004ff007988 */ /* 0x0045ee0008000c06 */
[----:B------:R-:W1:Y:S08]  /*3110*/  LDC.64 R26, c[0x0][0x728] ;  /* 0x0001ca00ff1a7b82 */ /* 0x000e700000000a00 */
[----:B------:R-:W4:Y:S01]  /*3120*/  LDC.64 R28, c[0x0][0x730] ;  /* 0x0001cc00ff1c7b82 */ /* 0x000f220000000a00 */
[----:B---3--:R2:W-:Y:S07]  /*3130*/  STS.128 [UR6+0x34790], R8 ;  /* 0x03479008ff007988 */ /* 0x0085ee0008000c06 */
[----:B------:R-:W4:Y:S08]  /*3140*/  LDC.64 R30, c[0x0][0x738] ;  /* 0x0001ce00ff1e7b82 */ /* 0x000f300000000a00 */
[----:B------:R-:W3:Y:S01]  /*3150*/  LDC.64 R32, c[0x0][0x740] ;  /* 0x0001d000ff207b82 */ /* 0x000ee20000000a00 */
[----:B-1----:R2:W-:Y:S07]  /*3160*/  STS.128 [UR6+0x347a0], R24 ;  /* 0x0347a018ff007988 */ /* 0x0025ee0008000c06 */
[----:B------:R-:W3:Y:S08]  /*3170*/  LDC.64 R34, c[0x0][0x748] ;  /* 0x0001d200ff227b82 */ /* 0x000ef00000000a00 */
[----:B------:R-:W1:Y:S01]  /*3180*/  LDC.64 R36, c[0x0][0x750] ;  /* 0x0001d400ff247b82 */ /* 0x000e620000000a00 */
[----:B----4-:R2:W-:Y:S07]  /*3190*/  STS.128 [UR6+0x347b0], R28 ;  /* 0x0347b01cff007988 */ /* 0x0105ee0008000c06 */
[----:B------:R-:W1:Y:S08]  /*31a0*/  LDC.64 R38, c[0x0][0x758] ;  /* 0x0001d600ff267b82 */ /* 0x000e700000000a00 */
[----:B------:R-:W4:Y:S01]  /*31b0*/  LDC.64 R40, c[0x0][0x760] ;  /* 0x0001d800ff287b82 */ /* 0x000f220000000a00 */
[----:B---3--:R2:W-:Y:S07]  /*31c0*/  STS.128 [UR6+0x347c0], R32 ;  /* 0x0347c020ff007988 */ /* 0x0085ee0008000c06 */
[----:B------:R-:W4:Y:S08]  /*31d0*/  LDC.64 R42, c[0x0][0x768] ;  /* 0x0001da00ff2a7b82 */ /* 0x000f300000000a00 */
[----:B------:R-:W3:Y:S01]  /*31e0*/  LDC.64 R44, c[0x0][0x770] ;  /* 0x0001dc00ff2c7b82 */ /* 0x000ee20000000a00 */
[----:B-1----:R2:W-:Y:S07]  /*31f0*/  STS.128 [UR6+0x347d0], R36 ;  /* 0x0347d024ff007988 */ /* 0x0025ee0008000c06 */
[----:B------:R-:W3:Y:S01]  /*3200*/  LDC.64 R46, c[0x0][0x778] ;  /* 0x0001de00ff2e7b82 */ /* 0x000ee20000000a00 */
[----:B----4-:R2:W-:Y:S04]  /*3210*/  STS.128 [UR6+0x347e0], R40 ;  /* 0x0347e028ff007988 */ /* 0x0105e80008000c06 */
[----:B---3--:R2:W-:Y:S02]  /*3220*/  STS.128 [UR6+0x347f0], R44 ;  /* 0x0347f02cff007988 */ /* 0x0085e40008000c06 */
.L_x_27:
[----:B------:R-:W-:Y:S05]  /*3230*/  BSYNC B0 ;  /* 0x0000000000007941 */ /* 0x000fea0003800000 */
.L_x_26:
[----:B------:R-:W-:Y:S01]  /*3240*/  UISETP.NE.AND UP0, UPT, UR12, 0x1, UPT ;  /* 0x000000010c00788c */ /* 0x000fe2000bf05270 */
[----:B------:R-:W-:Y:S01]  /*3250*/  NOP ;  /* 0x0000000000007918 */ /* 0x000fe20000000000 */
[----:B------:R-:W-:Y:S01]  /*3260*/  ULDC UR5, c[0x0][0x884] ;  /* 0x0002210000057ab9 */ /* 0x000fe20000000800 */
[----:B------:R-:W-:Y:S01]  /*3270*/  ULDC.64 UR36, c[0x0][0x800] ;  /* 0x0002000000247ab9 */ /* 0x000fe20000000a00 */
[----:B------:R-:W-:-:S04]  /*3280*/  USEL UR5, UR5, URZ, UP0 ;  /* 0x0000003f05057287 */ /* 0x000fc80008000000 */
[----:B------:R-:W-:-:S04]  /*3290*/  UIADD3 UR5, UR4, UR5, URZ ;  /* 0x0000000504057290 */ /* 0x000fc8000fffe03f */
[----:B------:R-:W-:-:S12]  /*32a0*/  UIMAD.WIDE UR36, UR5, 0x80, UR36 ;  /* 0x00000080052478a5 */ /* 0x000fd8000f8e0224 */
.L_x_25:
[----:B------:R-:W-:-:S13]  /*32b0*/  ISETP.NE.AND P0, PT, RZ, UR51, PT ;  /* 0x00000033ff007c0c */ /* 0x000fda000bf05270 */
[----:B------:R-:W-:Y:S05]  /*32c0*/  @P0 BRA `(.L_x_28) ;  /* 0x00000004000c0947 */ /* 0x000fea0003800000 */
[----:B------:R-:W-:Y:S01]  /*32d0*/  ELECT P0, URZ, PT ;  /* 0x00000000003f782f */ /* 0x000fe20003800000 */
[----:B------:R-:W-:-:S12]  /*32e0*/  BSSY B0, `(.L_x_29) ;  /* 0x000002c000007945 */ /* 0x000fd80003800000 */
[----:B------:R-:W-:Y:S05]  /*32f0*/  @!P0 BRA `(.L_x_30) ;  /* 0x0000000000a88947 */ /* 0x000fea0003800000 */
[----:B--2---:R-:W1:Y:S08]  /*3300*/  LDC.64 R4, c[0x0][0x820] ;  /* 0x00020800ff047b82 */ /* 0x004e700000000a00 */
[----:B------:R-:W2:Y:S01]  /*3310*/  LDC.64 R2, c[0x0][0x818] ;  /* 0x00020600ff027b82 */ /* 0x000ea20000000a00 */
[----:B-1----:R-:W-:-:S06]  /*3320*/  IMAD.WIDE R4, R18, 0x8, R4 ;  /* 0x0000000812047825 */ /* 0x002fcc00078e0204 */
[----:B------:R-:W3:Y:S01]  /*3330*/  LDG.E.64 R4, desc[UR38][R4.64] ;  /* 0x0000002604047981 */ /* 0x000ee2000c1e1b00 */
[----:B--2---:R-:W-:-:S06]  /*3340*/  IMAD.WIDE R2, R18, 0x8, R2 ;  /* 0x0000000812027825 */ /* 0x004fcc00078e0202 */
[----:B------:R-:W2:Y:S01]  /*3350*/  LDG.E.64 R2, desc[UR38][R2.64] ;  /* 0x0000002602027981 */ /* 0x000ea2000c1e1b00 */
[----:B------:R-:W1:Y:S01]  /*3360*/  S2UR UR5, SR_CgaCtaId ;  /* 0x00000000000579c3 */ /* 0x000e620000008800 */
[----:B------:R-:W-:Y:S01]  /*3370*/  UISETP.NE.AND UP0, UPT, UR12, 0x1, UPT ;  /* 0x000000010c00788c */ /* 0x000fe2000bf05270 */
[----:B------:R-:W-:Y:S02]  /*3380*/  UMOV UR4, 0x400 ;  /* 0x0000040000047882 */ /* 0x000fe40000000000 */
[----:B-1----:R-:W-:-:S04]  /*3390*/  ULEA UR4, UR5, UR4, 0x18 ;  /* 0x0000000405047291 */ /* 0x002fc8000f8ec03f */
[----:B------:R-:W-:-:S04]  /*33a0*/  UIADD3 UR5, UR4, 0x80, URZ ;  /* 0x0000008004057890 */ /* 0x000fc8000fffe03f */
[----:B------:R-:W-:-:S04]  /*33b0*/  @!UP0 UIADD3 UR5, UR4, URZ, URZ ;  /* 0x0000003f04058290 */ /* 0x000fc8000fffe03f */
[----:B------:R-:W-:-:S05]  /*33c0*/  UIADD3 UR4, UR5, 0x34780, URZ ;  /* 0x0003478005047890 */ /* 0x000fca000fffe03f */
[----:B-----5:R-:W1:Y:S01]  /*33d0*/  LDS R0, [UR5+0x3479c] ;  /* 0x03479c05ff007984 */ /* 0x020e620008000800 */
[----:B------:R-:W-:-:S03]  /*33e0*/  MOV R10, UR4 ;  /* 0x00000004000a7c02 */ /* 0x000fc60008000f00 */
[----:B------:R-:W-:Y:S01]  /*33f0*/  STS [UR5+0x347b0], RZ ;  /* 0x0347b0ffff007988 */ /* 0x000fe20008000805 */
[----:B------:R-:W-:-:S05]  /*3400*/  SHF.R.U64 R10, R10, 0x4, RZ ;  /* 0x000000040a0a7819 */ /* 0x000fca00000012ff */
[----:B------:R-:W-:Y:S04]  /*3410*/  STS [UR5+0x34790], R10 ;  /* 0x0347900aff007988 */ /* 0x000fe80008000805 */
[----:B------:R-:W-:Y:S01]  /*3420*/  STS [UR5+0x34794], R10 ;  /* 0x0347940aff007988 */ /* 0x000fe20008000805 */
[----:B---3--:R-:W-:-:S04]  /*3430*/  SHF.L.U64.HI R9, R4, 0x1, R5 ;  /* 0x0000000104097819 */ /* 0x008fc80000010205 */
[----:B------:R-:W-:-:S04]  /*3440*/  LOP3.LUT R9, R9, 0x1fffffff, RZ, 0xc0, !PT ;  /* 0x1fffffff09097812 */ /* 0x000fc800078ec0ff */
[----:B------:R-:W-:Y:S01]  /*3450*/  SHF.R.U32.HI R5, RZ, 0x4, R9 ;  /* 0x00000004ff057819 */ /* 0x000fe20000011609 */
[----:B--2---:R-:W-:Y:S03]  /*3460*/  STS.64 [UR5+0x34780], R2 ;  /* 0x03478002ff007988 */ /* 0x004fe60008000a05 */
[----:B-1----:R-:W-:-:S05]  /*3470*/  LOP3.LUT R0, R0, 0xf, R5, 0xb8, !PT ;  /* 0x0000000f00007812 */ /* 0x002fca00078eb805 */
[----:B------:R1:W-:Y:S04]  /*3480*/  STS [UR5+0x3479c], R0 ;  /* 0x03479c00ff007988 */ /* 0x0003e80008000805 */
[----:B------:R-:W2:Y:S01]  /*3490*/  LDS R5, [UR5+0x3479c] ;  /* 0x03479c05ff057984 */ /* 0x000ea20008000800 */
[----:B-1----:R-:W-:Y:S01]  /*34a0*/  IMAD.SHL.U32 R0, R4, 0x2, RZ ;  /* 0x0000000204007824 */ /* 0x002fe200078e00ff */
[----:B------:R-:W-:-:S04]  /*34b0*/  IADD3 R4, R13, -0x1, RZ ;  /* 0xffffffff0d047810 */ /* 0x000fc80007ffe0ff */
[----:B------:R-:W-:-:S04]  /*34c0*/  LOP3.LUT R0, R0, 0xfffffffe, RZ, 0xc0, !PT ;  /* 0xfffffffe00007812 */ /* 0x000fc800078ec0ff */
[----:B------:R-:W-:-:S05]  /*34d0*/  SHF.R.U64 R0, R0, 0x4, R9 ;  /* 0x0000000400007819 */ /* 0x000fca0000001209 */
[----:B------:R-:W-:Y:S01]  /*34e0*/  STS [UR5+0x3478c], R0 ;  /* 0x03478c00ff007988 */ /* 0x000fe20008000805 */
[----:B--2---:R-:W-:-:S05]  /*34f0*/  LOP3.LUT R6, R5, 0xf0, RZ, 0xb8, !PT ;  /* 0x000000f005067812 */ /* 0x004fca00078eb8ff */
[----:B------:R4:W-:Y:S04]  /*3500*/  STS [UR5+0x3479c], R6 ;  /* 0x03479c06ff007988 */ /* 0x0009e80008000805 */
[----:B------:R-:W1:Y:S01]  /*3510*/  LDS R5, [UR5+0x3479c] ;  /* 0x03479c05ff057984 */ /* 0x000e620008000800 */
[----:B----4-:R-:W-:Y:S02]  /*3520*/  CS2R R6, SRZ ;  /* 0x0000000000067805 */ /* 0x010fe4000001ff00 */
[----:B-1----:R-:W-:Y:S01]  /*3530*/  LOP3.LUT R11, R5, 0xf00, RZ, 0xb8, !PT ;  /* 0x00000f00050b7812 */ /* 0x002fe200078eb8ff */
[----:B------:R-:W-:-:S04]  /*3540*/  VIADD R5, R19, 0xffffffff ;  /* 0xffffffff13057836 */ /* 0x000fc80000000000 */
[----:B------:R-:W-:Y:S04]  /*3550*/  STS.64 [UR5+0x34798], R10 ;  /* 0x0347980aff007988 */ /* 0x000fe80008000a05 */
[----:B------:R-:W1:Y:S04]  /*3560*/  LDS R8, [UR5+0x3479c] ;  /* 0x03479c05ff087984 */ /* 0x000e680008000800 */
[----:B------:R3:W-:Y:S01]  /*3570*/  STS.128 [UR5+0x347a0], R4 ;  /* 0x0347a004ff007988 */ /* 0x0007e20008000c05 */
[----:B-1----:R-:W-:-:S05]  /*3580*/  LOP3.LUT R8, R8, 0xf000, RZ, 0xb8, !PT ;  /* 0x0000f00008087812 */ /* 0x002fca00078eb8ff */
[----:B------:R3:W-:Y:S02]  /*3590*/  STS [UR5+0x3479c], R8 ;  /* 0x03479c08ff007988 */ /* 0x0007e40008000805 */
.L_x_30:
[----:B------:R-:W-:Y:S05]  /*35a0*/  BSYNC B0 ;  /* 0x0000000000007941 */ /* 0x000fea0003800000 */
.L_x_29:
[----:B------:R-:W-:Y:S01]  /*35b0*/  ELECT P0, URZ, PT ;  /* 0x00000000003f782f */ /* 0x000fe20003800000 */
[----:B------:R-:W-:Y:S01]  /*35c0*/  NOP ;  /* 0x0000000000007918 */ /* 0x000fe20000000000 */
[----:B------:R-:W-:Y:S11]  /*35d0*/  BSSY B0, `(.L_x_31) ;  /* 0x0000004000007945 */ /* 0x000ff60003800000 */
[----:B------:R-:W-:Y:S05]  /*35e0*/  @!P0 BRA `(.L_x_32) ;  /* 0x0000000000088947 */ /* 0x000fea0003800000 */
[----:B------:R0:W-:Y:S01]  /*35f0*/  UTMACMDFLUSH ;  /* 0x00000000000079b7 */ /* 0x0001e20000000000 */
[----:B------:R-:W-:-:S04]  /*3600*/  DEPBAR.LE SB0, 0x0 ;  /* 0x000080000000791a */ /* 0x000fc80000000000 */
.L_x_32:
[----:B------:R-:W-:Y:S05]  /*3610*/  BSYNC B0 ;  /* 0x0000000000007941 */ /* 0x000fea0003800000 */
.L_x_31:
[----:B------:R-:W1:Y:S01]  /*3620*/  S2UR UR5, SR_CgaCtaId ;  /* 0x00000000000579c3 */ /* 0x000e620000008800 */
[----:B-----5:R-:W2:Y:S01]  /*3630*/  S2R R0, SR_LANEID ;  /* 0x0000000000007919 */ /* 0x020ea20000000000 */
[----:B------:R-:W-:Y:S01]  /*3640*/  UISETP.NE.AND UP0, UPT, UR12, 0x1, UPT ;  /* 0x000000010c00788c */ /* 0x000fe2000bf05270 */
[----:B------:R-:W-:Y:S02]  /*3650*/  UMOV UR4, 0x400 ;  /* 0x0000040000047882 */ /* 0x000fe40000000000 */
[----:B-1----:R-:W-:-:S04]  /*3660*/  ULEA UR4, UR5, UR4, 0x18 ;  /* 0x0000000405047291 */ /* 0x002fc8000f8ec03f */
[----:B------:R-:W-:-:S04]  /*3670*/  UIADD3 UR5, UR4, 0x80, URZ ;  /* 0x0000008004057890 */ /* 0x000fc8000fffe03f */
[----:B------:R-:W-:Y:S01]  /*3680*/  @!UP0 UIADD3 UR5, UR4, URZ, URZ ;  /* 0x0000003f04058290 */ /* 0x000fe2000fffe03f */
[----:B--2---:R-:W-:-:S05]  /*3690*/  SHF.L.U32 R0, R0, 0x2, RZ ;  /* 0x0000000200007819 */ /* 0x004fca00000006ff */
[----:B------:R-:W-:Y:S01]  /*36a0*/  IMAD.U32 R3, RZ, RZ, UR5 ;  /* 0x00000005ff037e24 */ /* 0x000fe2000f8e00ff */
[----:B------:R-:W-:-:S04]  /*36b0*/  IADD3 R2, P0, R0, UR36, RZ ;  /* 0x0000002400027c10 */ /* 0x000fc8000ff1e0ff */
[----:B---3--:R-:W-:Y:S02]  /*36c0*/  IADD3 R4, R0, 0x34780, R3 ;  /* 0x0003478000047810 */ /* 0x008fe40007ffe003 */
[----:B------:R-:W-:-:S03]  /*36d0*/  IADD3.X R3, RZ, UR37, RZ, P0, !PT ;  /* 0x00000025ff037c10 */ /* 0x000fc600087fe4ff */
[----:B------:R-:W1:Y:S04]  /*36e0*/  LDS R5, [R4] ;  /* 0x0000000004057984 */ /* 0x000e680000000800 */
[----:B-1----:R1:W5:Y:S02]  /*36f0*/  ATOMG.E.EXCH.STRONG.GPU PT, RZ, [R2], R5 ;  /* 0x0000000502ff73a8 */ /* 0x00236400041ee100 */
.L_x_28:
[----:B-----5:R-:W-:Y:S01]  /*3700*/  SHF.R.S32.HI R0, RZ, 0x1f, R21 ;  /* 0x0000001fff007819 */ /* 0x020fe20000011415 */
[----:B------:R-:W3:Y:S01]  /*3710*/  S2UR UR57, SR_CgaCtaId ;  /* 0x00000000003979c3 */ /* 0x000ee20000008800 */
[----:B------:R-:W-:Y:S01]  /*3720*/  UISETP.NE.AND UP1, UPT, UR12, 0x1, UPT ;  /* 0x000000010c00788c */ /* 0x000fe2000bf25270 */
[----:B------:R-:W-:Y:S01]  /*3730*/  IMAD.MOV.U32 R23, RZ, RZ, RZ ;  /* 0x000000ffff177224 */ /* 0x000fe200078e00ff */
[----:B------:R-:W-:Y:S01]  /*3740*/  LEA.HI R0, R0, R21, RZ, 0x7 ;  /* 0x0000001500007211 */ /* 0x000fe200078f38ff */
[----:B------:R-:W-:Y:S01]  /*3750*/  UISETP.NE.AND UP0, UPT, UR31, URZ, UPT ;  /* 0x0000003f1f00728c */ /* 0x000fe2000bf05270 */
[----:B------:R-:W-:Y:S02]  /*3760*/  UMOV UR47, 0x400 ;  /* 0x00000400002f7882 */ /* 0x000fe40000000000 */
[----:B------:R-:W-:Y:S01]  /*3770*/  LOP3.LUT R0, R0, 0xffffff80, RZ, 0xc0, !PT ;  /* 0xffffff8000007812 */ /* 0x000fe200078ec0ff */
[----:B------:R-:W-:Y:S02]  /*3780*/  USEL UR4, URZ, 0x1, UP0 ;  /* 0x000000013f047887 */ /* 0x000fe40008000000 */
[----:B------:R-:W-:-:S02]  /*3790*/  USHF.L.U32 UR50, UR31, 0x3, URZ ;  /* 0x000000031f327899 */ /* 0x000fc4000800063f */
[----:B------:R-:W-:Y:S01]  /*37a0*/  IMAD.IADD R0, R21, 0x1, -R0 ;  /* 0x0000000115007824 */ /* 0x000fe200078e0a00 */
[----:B------:R-:W-:Y:S01]  /*37b0*/  ULOP3.LUT UR43, UR42, 0x1, URZ, 0xfc, !UPT ;  /* 0x000000012a2b7892 */ /* 0x000fe2000f8efc3f */
[----:B------:R-:W-:Y:S01]  /*37c0*/  MOV R216, UR4 ;  /* 0x0000000400d87c02 */ /* 0x000fe20008000f00 */
[----:B------:R-:W-:Y:S01]  /*37d0*/  ULOP3.LUT UR54, UR50, 0x8, URZ, 0xc0, !UPT ;  /* 0x0000000832367892 */ /* 0x000fe2000f8ec03f */
[C---:B------:R-:W-:Y:S01]  /*37e0*/  VIADD R221, R0.reuse, 0x1f ;  /* 0x0000001f00dd7836 */ /* 0x040fe20000000000 */
[----:B-1----:R-:W-:Y:S01]  /*37f0*/  SHF.R.S32.HI R3, RZ, 0x1f, R0 ;  /* 0x0000001fff037819 */ /* 0x002fe20000011400 */
[----:B------:R-:W-:Y:S01]  /*3800*/  ULOP3.LUT UR53, UR59, 0x1, URZ, 0xfc, !UPT ;  /* 0x000000013b357892 */ /* 0x000fe2000f8efc3f */
[----:B------:R-:W-:Y:S01]  /*3810*/  SHF.L.U32 R2, R0, 0x6, RZ ;  /* 0x0000000600027819 */ /* 0x000fe200000006ff */
[----:B------:R-:W-:Y:S01]  /*3820*/  ULOP3.LUT UR55, UR61, 0x1, URZ, 0xfc, !UPT ;  /* 0x000000013d377892 */ /* 0x000fe2000f8efc3f */
[CC--:B--2---:R-:W-:Y:S01]  /*3830*/  LEA.HI R4, R3.reuse, R0.reuse, RZ, 0x5 ;  /* 0x0000000003047211 */ /* 0x0c4fe200078f28ff */
[----:B------:R-:W-:Y:S01]  /*3840*/  ULOP3.LUT UR56, UR50, 0x8, URZ, 0xc, !UPT ;  /* 0x0000000832387892 */ /* 0x000fe2000f8e0c3f */
[----:B------:R-:W-:Y:S01]  /*3850*/  LOP3.LUT R5, R2, 0x40, RZ, 0xc0, !PT ;  /* 0x0000004002057812 */ /* 0x000fe200078ec0ff */
[----:B---3--:R-:W-:Y:S01]  /*3860*/  ULEA UR47, UR57, UR47, 0x18 ;  /* 0x0000002f392f7291 */ /* 0x008fe2000f8ec03f */
[----:B------:R-:W-:Y:S01]  /*3870*/  SHF.R.U32.HI R2, RZ, 0x1, R4 ;  /* 0x00000001ff027819 */ /* 0x000fe20000011604 */
[----:B------:R-:W-:Y:S01]  /*3880*/  ULOP3.LUT UR54, UR54, 0x18, URZ, 0x3c, !UPT ;  /* 0x0000001836367892 */ /* 0x000fe2000f8e3c3f */
[-C--:B------:R-:W-:Y:S01]  /*3890*/  LEA.HI R4, R3, R0.reuse, RZ, 0x3 ;  /* 0x0000000003047211 */ /* 0x080fe200078f18ff */
[----:B------:R-:W-:Y:S01]  /*38a0*/  UIADD3 UR48, UR47, 0x80, URZ ;  /* 0x000000802f307890 */ /* 0x000fe2000fffe03f */
[----:B----4-:R-:W-:Y:S01]  /*38b0*/  LOP3.LUT R7, R5, 0x30, R2, 0xf8, !PT ;  /* 0x0000003005077812 */ /* 0x010fe200078ef802 */
[----:B------:R-:W-:Y:S01]  /*38c0*/  UIADD3 UR49, UR47, 0x344f0, URZ ;  /* 0x000344f02f317890 */ /* 0x000fe2000fffe03f */
[-C--:B------:R-:W-:Y:S01]  /*38d0*/  LEA.HI R2, R0, R0.reuse, RZ, 0x1 ;  /* 0x0000000000027211 */ /* 0x080fe200078f08ff */
[----:B------:R-:W-:Y:S01]  /*38e0*/  @!UP1 UIADD3 UR48, UR47, URZ, URZ ;  /* 0x0000003f2f309290 */ /* 0x000fe2000fffe03f */
[----:B------:R-:W-:Y:S01]  /*38f0*/  LEA.HI R3, R3, R0, RZ, 0x4 ;  /* 0x0000000003037211 */ /* 0x000fe200078f20ff */
[----:B------:R-:W-:Y:S01]  /*3900*/  UIADD3 UR5, UR50, UR49, URZ ;  /* 0x0000003132057290 */ /* 0x000fe2000fffe03f */
[----:B------:R-:W-:Y:S01]  /*3910*/  SHF.R.S32.HI R2, RZ, 0x1, R2 ;  /* 0x00000001ff027819 */ /* 0x000fe20000011402 */
[----:B------:R-:W-:Y:S01]  /*3920*/  UIADD3 UR48, UR48, 0x34780, URZ ;  /* 0x0003478030307890 */ /* 0x000fe2000fffe03f */
[----:B------:R-:W-:-:S02]  /*3930*/  LOP3.LUT R7, R7, 0x8, R4, 0xf8, !PT ;  /* 0x0000000807077812 */ /* 0x000fc400078ef804 */
[----:B------:R-:W-:Y:S01]  /*3940*/  SHF.R.S32.HI R4, RZ, 0x4, R3 ;  /* 0x00000004ff047819 */ /* 0x000fe20000011403 */
[----:B------:R-:W-:-:S03]  /*3950*/  IMAD.SHL.U32 R2, R2, 0x80, RZ ;  /* 0x0000008002027824 */ /* 0x000fc600078e00ff */
[----:B------:R-:W-:Y:S02]  /*3960*/  LEA.HI R3, R3, R4, RZ, 0x1 ;  /* 0x0000000403037211 */ /* 0x000fe400078f08ff */
[----:B------:R-:W-:Y:S02]  /*3970*/  LOP3.LUT R2, R2, 0x180, RZ, 0xc0, !PT ;  /* 0x0000018002027812 */ /* 0x000fe400078ec0ff */
[----:B------:R-:W-:Y:S02]  /*3980*/  LOP3.LUT R3, R3, 0x7ffffe, RZ, 0xc0, !PT ;  /* 0x007ffffe03037812 */ /* 0x000fe400078ec0ff */
[----:B------:R-:W-:Y:S02]  /*3990*/  LOP3.LUT R5, R2, R5, RZ, 0xfc, !PT ;  /* 0x0000000502057212 */ /* 0x000fe400078efcff */
[----:B------:R-:W-:Y:S02]  /*39a0*/  IADD3 R3, R4, -R3, RZ ;  /* 0x8000000304037210 */ /* 0x000fe40007ffe0ff */
[----:B------:R-:W-:-:S04]  /*39b0*/  SHF.R.U32.HI R5, RZ, 0x3, R5 ;  /* 0x00000003ff057819 */ /* 0x000fc80000011605 */
[----:B------:R-:W-:Y:S01]  /*39c0*/  LOP3.LUT R220, R5, R7, R2, 0x1e, !PT ;  /* 0x0000000705dc7212 */ /* 0x000fe200078e1e02 */
[----:B------:R-:W-:-:S03]  /*39d0*/  IMAD.MOV.U32 R5, RZ, RZ, 0x1 ;  /* 0x00000001ff057424 */ /* 0x000fc600078e00ff */
[----:B------:R-:W-:-:S07]  /*39e0*/  LEA R220, R3, R220, 0x9 ;  /* 0x000000dc03dc7211 */ /* 0x000fce00078e48ff */
.L_x_156:
[----:B-1----:R-:W1:Y:S02]  /*39f0*/  LDC.64 R2, c[0x0][0x290] ;  /* 0x0000a400ff027b82 */ /* 0x002e640000000a00 */
[----:B-1----:R-:W-:-:S05]  /*3a00*/  IMAD.WIDE R2, R18, 0xc, R2 ;  /* 0x0000000c12027825 */ /* 0x002fca00078e0202 */
[----:B--2---:R-:W2:Y:S01]  /*3a10*/  LDG.E R4, desc[UR38][R2.64+0x8] ;  /* 0x0000082602047981 */ /* 0x004ea2000c1e1900 */
[----:B------:R-:W-:Y:S01]  /*3a20*/  SHF.L.U32 R7, R216, 0x1f, RZ ;  /* 0x0000001fd8077819 */ /* 0x000fe200000006ff */
[----:B------:R-:W-:Y:S01]  /*3a30*/  IMAD.MOV.U32 R218, RZ, RZ, R18 ;  /* 0x000000ffffda7224 */ /* 0x000fe200078e0012 */
[----:B------:R-:W-:-:S04]  /*3a40*/  MOV R6, UR49 ;  /* 0x0000003100067c02 */ /* 0x000fc80008000f00 */
[----:B------:R-:W1:Y:S01]  /*3a50*/  SYNCS.PHASECHK.TRANS64.TRYWAIT P0, [R6+UR50], R7 ;  /* 0x00000007060075a7 */ /* 0x000e620008000172 */
[----:B--2---:R-:W-:-:S13]  /*3a60*/  R2UR UR4, R4 ;  /* 0x00000000040472ca */ /* 0x004fda00000e0000 */
[----:B------:R-:W-:-:S04]  /*3a70*/  UIADD3 UR4, UR4, 0x7f, URZ ;  /* 0x0000007f04047890 */ /* 0x000fc8000fffe03f */
[----:B------:R-:W-:-:S04]  /*3a80*/  USHF.R.S32.HI UR5, URZ, 0x1f, UR4 ;  /* 0x0000001f3f057899 */ /* 0x000fc80008011404 */
[----:B------:R-:W-:-:S03]  /*3a90*/  ULEA.HI UR16, UR5, UR4, URZ, 0x7 ;  /* 0x0000000405107291 */ /* 0x000fc6000f8f383f */
[----:B------:R-:W-:Y:S01]  /*3aa0*/  UMOV UR5, UR40 ;  /* 0x0000002800057c82 */ /* 0x000fe20008000000 */
[----:B------:R-:W-:Y:S01]  /*3ab0*/  USHF.R.S32.HI UR16, URZ, 0x7, UR16 ;  /* 0x000000073f107899 */ /* 0x000fe20008011410 */
[----:B-1----:R-:W-:Y:S11]  /*3ac0*/  @!P0 BRA `(.L_x_33) ;  /* 0x0000018800d08947 */ /* 0x002ff60003800000 */
.L_x_357:
[----:B------:R2:W-:Y:S01]  /*3ad0*/  STL [R1], RZ ;  /* 0x000000ff01007387 */ /* 0x0005e20000100800 */
[----:B------:R-:W-:Y:S01]  /*3ae0*/  ISETP.GE.AND P0, PT, R4, 0x1, PT ;  /* 0x000000010400780c */ /* 0x000fe20003f06270 */
[----:B------:R-:W-:Y:S01]  /*3af0*/  UMOV UR4, URZ ;  /* 0x0000003f00047c82 */ /* 0x000fe20008000000 */
[----:B------:R-:W-:Y:S01]  /*3b00*/  SHF.R.S32.HI R19, RZ, 0x1f, R18 ;  /* 0x0000001fff137819 */ /* 0x000fe20000011412 */
[----:B------:R2:W-:Y:S01]  /*3b10*/  STL [R1+0x4], RZ ;  /* 0x000004ff01007387 */ /* 0x0005e20000100800 */
[----:B-1----:R-:W-:Y:S02]  /*3b20*/  MOV R0, UR41 ;  /* 0x0000002900007c02 */ /* 0x002fe40008000f00 */
[----:B------:R-:W-:Y:S02]  /*3b30*/  CS2R R86, SRZ ;  /* 0x0000000000567805 */ /* 0x000fe4000001ff00 */
[----:B------:R-:W-:Y:S01]  /*3b40*/  CS2R R152, SRZ ;  /* 0x0000000000987805 */ /* 0x000fe2000001ff00 */
[----:B------:R2:W-:Y:S01]  /*3b50*/  STL [R1+0x8], RZ ;  /* 0x000008ff01007387 */ /* 0x0005e20000100800 */
[----:B------:R-:W-:-:S02]  /*3b60*/  CS2R R154, SRZ ;  /* 0x00000000009a7805 */ /* 0x000fc4000001ff00 */
[----:B------:R-:W-:Y:S02]  /*3b70*/  CS2R R156, SRZ ;  /* 0x00000000009c7805 */ /* 0x000fe4000001ff00 */
[----:B------:R-:W-:Y:S01]  /*3b80*/  CS2R R158, SRZ ;  /* 0x00000000009e7805 */ /* 0x000fe2000001ff00 */
[----:B------:R2:W-:Y:S01]  /*3b90*/  STL [R1+0xc], RZ ;  /* 0x00000cff01007387 */ /* 0x0005e20000100800 */
[----:B------:R-:W-:Y:S02]  /*3ba0*/  CS2R R160, SRZ ;  /* 0x0000000000a07805 */ /* 0x000fe4000001ff00 */
        /* <DEDUP_REMOVED lines=119> */
[----:B------:R-:W-:-:S03]  /*4320*/  CS2R R84, SRZ ;  /* 0x0000000000547805 */ /* 0x000fc6000001ff00 */
[----:B------:R2:W-:Y:S04]  /*4330*/  STL [R1+0x88], RZ ;  /* 0x000088ff01007387 */ /* 0x0005e80000100800 */
        /* <DEDUP_REMOVED lines=28> */
[----:B------:R2:W-:Y:S01]  /*4500*/  STL [R1+0xfc], RZ ;  /* 0x0000fcff01007387 */ /* 0x0005e20000100800 */
[----:B------:R-:W-:Y:S05]  /*4510*/  @!P0 BRA `(.L_x_34) ;  /* 0x0000005000dc8947 */ /* 0x000fea0003800000 */
[----:B------:R-:W-:-:S06]  /*4520*/  UISETP.NE.AND UP0, UPT, UR43, 0x3, UPT ;  /* 0x000000032b00788c */ /* 0x000fcc000bf05270 */
[----:B------:R-:W-:-:S13]  /*4530*/  PLOP3.LUT P1, PT, PT, PT, UP0, 0x80, 0x0 ;  /* 0x000000000000781c */ /* 0x000fda0003f2f008 */
[----:B------:R-:W-:Y:S05]  /*4540*/  @!P1 BRA `(.L_x_35) ;  /* 0x0000000000049947 */ /* 0x000fea0003800000 */
[----:B------:R-:W-:Y:S01]  /*4550*/  BPT.TRAP 0x1 ;  /* 0x000000040000795c */ /* 0x000fe20000300000 */
.L_x_35:
[----:B------:R-:W-:Y:S01]  /*4560*/  ULEA UR4, UR40, UR47, 0x3 ;  /* 0x0000002f28047291 */ /* 0x000fe2000f8e183f */
[----:B------:R-:W-:-:S05]  /*4570*/  IMAD.U32 R0, RZ, RZ, UR41 ;  /* 0x00000029ff007e24 */ /* 0x000fca000f8e00ff */
[----:B------:R-:W-:-:S04]  /*4580*/  SHF.L.U32 R0, R0, 0x1f, RZ ;  /* 0x0000001f00007819 */ /* 0x000fc800000006ff */
[----:B------:R1:W3:Y:S01]  /*4590*/  SYNCS.PHASECHK.TRANS64.TRYWAIT P0, [UR4+0x34480], R0 ;  /* 0x03448000ff0075a7 */ /* 0x0002e20008000144 */
[----:B------:R-:W-:Y:S05]  /*45a0*/  @!P1 BRA `(.L_x_36) ;  /* 0x0000000000049947 */ /* 0x000fea0003800000 */
[----:B------:R-:W-:Y:S01]  /*45b0*/  BPT.TRAP 0x1 ;  /* 0x000000040000795c */ /* 0x000fe20000300000 */
.L_x_36:
[----:B---3--:R-:W-:Y:S05]  /*45c0*/  @P0 BRA `(.L_x_37) ;  /* 0x0000000000080947 */ /* 0x008fea0003800000 */
[----:B------:R-:W3:Y:S02]  /*45d0*/  SYNCS.PHASECHK.TRANS64.TRYWAIT P0, [UR4+0x34480], R0 ;  /* 0x03448000ff0075a7 */ /* 0x000ee40008000144 */
[----:B---3--:R-:W-:Y:S05]  /*45e0*/  @!P0 BRA `(.L_x_38) ;  /* 0x0000018000248947 */ /* 0x008fea0003800000 */
.L_x_37:
[----:B------:R-:W-:Y:S01]  /*45f0*/  UIADD3 UR5, UR47, 0x20000, URZ ;  /* 0x000200002f057890 */ /* 0x000fe2000fffe03f */
[----:B------:R-:W-:Y:S01]  /*4600*/  WARPGROUP.ARRIVE ;  /* 0x00000000000079c5 */ /* 0x000fe20000000000 */
[----:B------:R-:W-:Y:S01]  /*4610*/  USHF.R.U32.HI UR4, URZ, 0x4, UR47 ;  /* 0x000000043f047899 */ /* 0x000fe2000801162f */
[----:B------:R4:W-:Y:S01]  /*4620*/  STL [R1+0x200], R23 ;  /* 0x0002001701007387 */ /* 0x0009e20000100800 */
[----:B------:R-:W-:Y:S02]  /*4630*/  USHF.R.U32.HI UR5, URZ, 0x4, UR5 ;  /* 0x000000043f057899 */ /* 0x000fe40008011605 */
[----:B------:R-:W-:Y:S01]  /*4640*/  ULOP3.LUT UR4, UR4, 0x3fff, URZ, 0xc0, !UPT ;  /* 0x00003fff04047892 */ /* 0x000fe2000f8ec03f */
[----:B------:R1:W-:Y:S01]  /*4650*/  STL [R1+0x1fc], R22 ;  /* 0x0001fc1601007387 */ /* 0x0003e20000100800 */
[----:B------:R-:W-:Y:S02]  /*4660*/  ULOP3.LUT UR5, UR5, 0x3fff, URZ, 0xc0, !UPT ;  /* 0x00003fff05057892 */ /* 0x000fe4000f8ec03f */
[----:B------:R-:W-:Y:S01]  /*4670*/  ULOP3.LUT UR6, UR4, 0x10000, URZ, 0xfc, !UPT ;  /* 0x0001000004067892 */ /* 0x000fe2000f8efc3f */
[----:B------:R2:W-:Y:S01]  /*4680*/  STL [R1+0x1f8], R19 ;  /* 0x0001f81301007387 */ /* 0x0005e20000100800 */
[----:B------:R-:W-:-:S02]  /*4690*/  ULOP3.LUT UR4, UR5, 0x10000, URZ, 0xfc, !UPT ;  /* 0x0001000005047892 */ /* 0x000fc4000f8efc3f */
[----:B------:R-:W-:Y:S01]  /*46a0*/  ULEA UR5, UR40, UR6, 0xc ;  /* 0x0000000628057291 */ /* 0x000fe2000f8e603f */
[----:B------:R3:W-:Y:S01]  /*46b0*/  STL [R1+0x1f4], R18 ;  /* 0x0001f41201007387 */ /* 0x0007e20000100800 */
[----:B------:R-:W-:Y:S01]  /*46c0*/  ULEA UR4, UR40, UR4, 0xb ;  /* 0x0000000428047291 */ /* 0x000fe2000f8e583f */
[----:B------:R-:W-:Y:S01]  /*46d0*/  UMOV UR9, 0x40000040 ;  /* 0x4000004000097882 */ /* 0x000fe20000000000 */
[----:B------:R-:W-:Y:S01]  /*46e0*/  UMOV UR11, 0x40000040 ;  /* 0x40000040000b7882 */ /* 0x000fe20000000000 */
[----:B------:R3:W-:Y:S02]  /*46f0*/  STL [R1+0x1f0], R17 ;  /* 0x0001f01101007387 */ /* 0x0007e40000100800 */
[----:B------:R-:W-:Y:S02]  /*4700*/  UMOV UR8, UR5 ;  /* 0x0000000500087c82 */ /* 0x000fe40008000000 */
[----:B------:R-:W-:Y:S01]  /*4710*/  UMOV UR10, UR4 ;  /* 0x00000004000a7c82 */ /* 0x000fe20008000000 */
[----:B------:R3:W-:Y:S01]  /*4720*/  STL [R1+0x1ec], R16 ;  /* 0x0001ec1001007387 */ /* 0x0007e20000100800 */
[----:B------:R-:W-:Y:S01]  /*4730*/  HGMMA.64x128x16.F32 R68, gdesc[UR8], RZ, !UPT, gsb0 ;  /* 0x01e00000084479f0 */ /* 0x000fe2000c0008ff */
[----:B------:R-:W-:Y:S01]  /*4740*/  UIADD3 UR8, UR5, 0x200, URZ ;  /* 0x0000020005087890 */ /* 0x000fe2000fffe03f */
[----:B------:R-:W-:Y:S01]  /*4750*/  UMOV UR9, 0x40000040 ;  /* 0x4000004000097882 */ /* 0x000fe20000000000 */
[----:B------:R3:W-:Y:S04]  /*4760*/  STL [R1+0x1e8], R6 ;  /* 0x0001e80601007387 */ /* 0x0007e80000100800 */
[----:B------:R3:W-:Y:S04]  /*4770*/  STL [R1+0x1e4], R5 ;  /* 0x0001e40501007387 */ /* 0x0007e80000100800 */
[----:B------:R3:W-:Y:S04]  /*4780*/  STL [R1+0x1e0], R4 ;  /* 0x0001e00401007387 */ /* 0x0007e80000100800 */
[----:B------:R-:W-:Y:S04]  /*4790*/  STL.64 [R1+0x7a0], R220 ;  /* 0x0007a0dc01007387 */ /* 0x000fe80000100a00 */
[----:B------:R-:W-:Y:S04]  /*47a0*/  STL [R1+0x79c], R218 ;  /* 0x00079cda01007387 */ /* 0x000fe80000100800 */
[----:B------:R3:W-:Y:S01]  /*47b0*/  STL [R1+0x798], R216 ;  /* 0x000798d801007387 */ /* 0x0007e20000100800 */
[----:B------:R-:W-:-:S02]  /*47c0*/  WARPGROUP.DEPBAR.LE gsb0, 0x0 ;  /* 0x00008000000079c5 */ /* 0x000fc40000010000 */
[----:B------:R-:W-:Y:S01]  /*47d0*/  WARPGROUP.ARRIVE ;  /* 0x00000000000079c5 */ /* 0x000fe20000000000 */
[----:B------:R-:W-:Y:S01]  /*47e0*/  MOV R44, R88 ;  /* 0x00000058002c7202 */ /* 0x000fe20000000f00 */
[----:B------:R-:W-:Y:S01]  /*47f0*/  IMAD.MOV.U32 R43, RZ, RZ, R89 ;  /* 0x000000ffff2b7224 */ /* 0x000fe200078e0059 */
[----:B------:R-:W-:Y:S01]  /*4800*/  MOV R42, R90 ;  /* 0x0000005a002a7202 */ /* 0x000fe20000000f00 */
[----:B------:R-:W-:Y:S01]  /*4810*/  IMAD.MOV.U32 R41, RZ, RZ, R91 ;  /* 0x000000ffff297224 */ /* 0x000fe200078e005b */
[----:B------:R-:W-:Y:S01]  /*4820*/  MOV R40, R92 ;  /* 0x0000005c00287202 */ /* 0x000fe20000000f00 */
[----:B------:R-:W-:Y:S01]  /*4830*/  HGMMA.64x128x16.F32 R152, gdesc[UR8], RZ, !UPT, gsb0 ;  /* 0x01e00000089879f0 */ /* 0x000fe2000c0008ff */
[----:B------:R-:W-:Y:S01]  /*4840*/  UIADD3 UR8, UR5, 0x400, URZ ;  /* 0x0000040005087890 */ /* 0x000fe2000fffe03f */
[----:B------:R-:W-:Y:S01]  /*4850*/  IMAD.MOV.U32 R39, RZ, RZ, R93 ;  /* 0x000000ffff277224 */ /* 0x000fe200078e005d */
[----:B------:R-:W-:Y:S01]  /*4860*/  MOV R38, R94 ;  /* 0x0000005e00267202 */ /* 0x000fe20000000f00 */
        /* <DEDUP_REMOVED lines=14> */
[----:B----4-:R-:W-:Y:S01]  /*4950*/  IMAD.MOV.U32 R23, RZ, RZ, R109 ;  /* 0x000000ffff177224 */ /* 0x010fe200078e006d */
[----:B-1----:R-:W-:Y:S01]  /*4960*/  MOV R22, R110 ;  /* 0x0000006e00167202 */ /* 0x002fe20000000f00 */
[----:B------:R-:W-:Y:S01]  /*4970*/  IMAD.MOV.U32 R21, RZ, RZ, R111 ;  /* 0x000000ffff157224 */ /* 0x000fe200078e006f */
[----:B------:R-:W-:Y:S01]  /*4980*/  MOV R20, R112 ;  /* 0x0000007000147202 */ /* 0x000fe20000000f00 */
[----:B--2---:R-:W-:Y:S01]  /*4990*/  IMAD.MOV.U32 R19, RZ, RZ, R113 ;  /* 0x000000ffff137224 */ /* 0x004fe200078e0071 */
[----:B---3--:R-:W-:Y:S01]  /*49a0*/  MOV R18, R114 ;  /* 0x0000007200127202 */ /* 0x008fe20000000f00 */
        /* <DEDUP_REMOVED lines=17> */
[----:B------:R-:W-:Y:S01]  /*4ac0*/  UMOV UR9, 0x40000040 ;  /* 0x4000004000097882 */ /* 0x000fe20000000000 */
        /* <DEDUP_REMOVED lines=32> */
[----:B------:R-:W-:-:S02]  /*4cd0*/  WARPGROUP.DEPBAR.LE gsb0, 0x0 ;  /* 0x00008000000079c5 */ /* 0x000fc40000010000 */
[----:B------:R-:W-:Y:S01]  /*4ce0*/  WARPGROUP.ARRIVE ;  /* 0x00000000000079c5 */ /* 0x000fe20000000000 */
[----:B------:R1:W-:Y:S04]  /*4cf0*/  STL.64 [R1+0x790], R214 ;  /* 0x000790d601007387 */ /* 0x0003e80000100a00 */
[----:B------:R2:W-:Y:S01]  /*4d00*/  STL.64 [R1+0x788], R212 ;  /* 0x000788d401007387 */ /* 0x0005e20000100a00 */
[----:B------:R-:W-:Y:S01]  /*4d10*/  HGMMA.64x128x16.F32 R88, gdesc[UR8], RZ, !UPT, gsb0 ;  /* 0x01e00000085879f0 */ /* 0x000fe2000c0008ff */
[----:B------:R-:W-:Y:S02]  /*4d20*/  UIADD3 UR8, UR5, 0x600, URZ ;  /* 0x0000060005087890 */ /* 0x000fe4000fffe03f */
[----:B------:R3:W-:Y:S01]  /*4d30*/  STL.64 [R1+0x780], R210 ;  /* 0x000780d201007387 */ /* 0x0007e20000100a00 */
[----:B------:R-:W-:-:S03]  /*4d40*/  UMOV UR9, 0x40000040 ;  /* 0x4000004000097882 */ /* 0x000fc60000000000 */
[----:B------:R4:W-:Y:S01]  /*4d50*/  STL.64 [R1+0x778], R208 ;  /* 0x000778d001007387 */ /* 0x0009e20000100a00 */
[----:B-1----:R-:W-:Y:S01]  /*4d60*/  MOV R214, R14 ;  /* 0x0000000e00d67202 */ /* 0x002fe20000000f00 */
[----:B------:R-:W-:Y:S02]  /*4d70*/  IMAD.MOV.U32 R215, RZ, RZ, R13 ;  /* 0x000000ffffd77224 */ /* 0x000fe400078e000d */
[----:B------:R1:W-:Y:S01]  /*4d80*/  STL.64 [R1+0x770], R206 ;  /* 0x000770ce01007387 */ /* 0x0003e20000100a00 */
[----:B--2---:R-:W-:Y:S01]  /*4d90*/  MOV R212, R16 ;  /* 0x0000001000d47202 */ /* 0x004fe20000000f00 */
[----:B------:R-:W-:Y:S02]  /*4da0*/  IMAD.MOV.U32 R213, RZ, RZ, R15 ;  /* 0x000000ffffd57224 */ /* 0x000fe400078e000f */
[----:B------:R2:W-:Y:S01]  /*4db0*/  STL.64 [R1+0x768], R204 ;  /* 0x000768cc01007387 */ /* 0x0005e20000100a00 */
[----:B---3--:R-:W-:Y:S01]  /*4dc0*/  MOV R210, R18 ;  /* 0x0000001200d27202 */ /* 0x008fe20000000f00 */
[----:B------:R-:W-:-:S02]  /*4dd0*/  IMAD.MOV.U32 R211, RZ, RZ, R17 ;  /* 0x000000ffffd37224 */ /* 0x000fc400078e0011 */
[----:B------:R3:W-:Y:S01]  /*4de0*/  STL.64 [R1+0x760], R202 ;  /* 0x000760ca01007387 */ /* 0x0007e20000100a00 */
[----:B----4-:R-:W-:Y:S01]  /*4df0*/  MOV R208, R20 ;  /* 0x0000001400d07202 */ /* 0x010fe20000000f00 */
[----:B------:R-:W-:Y:S02]  /*4e00*/  IMAD.MOV.U32 R209, RZ, RZ, R19 ;  /* 0x000000ffffd17224 */ /* 0x000fe400078e0013 */
[----:B------:R4:W-:Y:S01]  /*4e10*/  STL.64 [R1+0x758], R200 ;  /* 0x000758c801007387 */ /* 0x0009e20000100a00 */
[----:B-1----:R-:W-:Y:S01]  /*4e20*/  MOV R206, R22 ;  /* 0x0000001600ce7202 */ /* 0x002fe20000000f00 */
[----:B------:R-:W-:Y:S02]  /*4e30*/  IMAD.MOV.U32 R207, RZ, RZ, R21 ;  /* 0x000000ffffcf7224 */ /* 0x000fe400078e0015 */
[----:B------:R1:W-:Y:S01]  /*4e40*/  STL.64 [R1+0x750], R198 ;  /* 0x000750c601007387 */ /* 0x0003e20000100a00 */
[----:B--2---:R-:W-:Y:S01]  /*4e50*/  MOV R204, R24 ;  /* 0x0000001800cc7202 */ /* 0x004fe20000000f00 */
[----:B------:R-:W-:-:S02]  /*4e60*/  IMAD.MOV.U32 R205, RZ, RZ, R23 ;  /* 0x000000ffffcd7224 */ /* 0x000fc400078e0017 */
[----:B------:R2:W-:Y:S01]  /*4e70*/  STL.64 [R1+0x748], R196 ;  /* 0x000748c401007387 */ /* 0x0005e20000100a00 */
[----:B---3--:R-:W-:Y:S01]  /*4e80*/  MOV R202, R26 ;  /* 0x0000001a00ca7202 */ /* 0x008fe20000000f00 */
[----:B------:R-:W-:Y:S02]  /*4e90*/  IMAD.MOV.U32 R203, RZ, RZ, R25 ;  /* 0x000000ffffcb7224 */ /* 0x000fe400078e0019 */
[----:B------:R3:W-:Y:S01]  /*4ea0*/  STL.64 [R1+0x740], R194 ;  /* 0x000740c201007387 */ /* 0x0007e20000100a00 */
[----:B----4-:R-:W-:Y:S01]  /*4eb0*/  MOV R200, R28 ;  /* 0x0000001c00c87202 */ /* 0x010fe20000000f00 */
[----:B------:R-:W-:Y:S02]  /*4ec0*/  IMAD.MOV.U32 R201, RZ, RZ, R27 ;  /* 0x000000ffffc97224 */ /* 0x000fe400078e001b */
[----:B------:R4:W-:Y:S01]  /*4ed0*/  STL.64 [R1+0x738], R192 ;  /* 0x000738c001007387 */ /* 0x0009e20000100a00 */
[----:B-1----:R-:W-:Y:S01]  /*4ee0*/  MOV R198, R30 ;  /* 0x0000001e00c67202 */ /* 0x002fe20000000f00 */
[----:B------:R-:W-:-:S02]  /*4ef0*/  IMAD.MOV.U32 R199, RZ, RZ, R29 ;  /* 0x000000ffffc77224 */ /* 0x000fc400078e001d */
[----:B------:R1:W-:Y:S01]  /*4f00*/  STL.64 [R1+0x730], R190 ;  /* 0x000730be01007387 */ /* 0x0003e20000100a00 */
[----:B--2---:R-:W-:Y:S01]  /*4f10*/  MOV R196, R32 ;  /* 0x0000002000c47202 */ /* 0x004fe20000000f00 */
[----:B------:R-:W-:Y:S02]  /*4f20*/  IMAD.MOV.U32 R197, RZ, RZ, R31 ;  /* 0x000000ffffc57224 */ /* 0x000fe400078e001f */
[----:B------:R2:W-:Y:S01]  /*4f30*/  STL.64 [R1+0x728], R188 ;  /* 0x000728bc01007387 */ /* 0x0005e20000100a00 */
[----:B---3--:R-:W-:Y:S01]  /*4f40*/  MOV R194, R34 ;  /* 0x0000002200c27202 */ /* 0x008fe20000000f00 */
[----:B------:R-:W-:Y:S02]  /*4f50*/  IMAD.MOV.U32 R195, RZ, RZ, R33 ;  /* 0x000000ffffc37224 */ /* 0x000fe400078e0021 */
[----:B------:R3:W-:Y:S01]  /*4f60*/  STL.64 [R1+0x720], R186 ;  /* 0x000720ba01007387 */ /* 0x0007e20000100a00 */
[----:B----4-:R-:W-:Y:S01]  /*4f70*/  MOV R192, R36 ;  /* 0x0000002400c07202 */ /* 0x010fe20000000f00 */
[----:B------:R-:W-:-:S02]  /*4f80*/  IMAD.MOV.U32 R193, RZ, RZ, R35 ;  /* 0x000000ffffc17224 */ /* 0x000fc400078e0023 */
        /* <DEDUP_REMOVED lines=32> */
[----:B------:R-:W-:Y:S01]  /*5190*/  IMAD.MOV.U32 R171, RZ, RZ, R57 ;  /* 0x000000ffffab7224 */ /* 0x000fe200078e0039 */
[----:B----4-:R-:W-:Y:S01]  /*51a0*/  MOV R168, R60 ;  /* 0x0000003c00a87202 */ /* 0x010fe20000000f00 */
[----:B------:R-:W-:Y:S01]  /*51b0*/  IMAD.MOV.U32 R169, RZ, RZ, R59 ;  /* 0x000000ffffa97224 */ /* 0x000fe200078e003b */
[----:B-1----:R-:W-:Y:S01]  /*51c0*/  MOV R166, R62 ;  /* 0x0000003e00a67202 */ /* 0x002fe20000000f00 */
[----:B------:R-:W-:Y:S01]  /*51d0*/  IMAD.MOV.U32 R167, RZ, RZ, R61 ;  /* 0x000000ffffa77224 */ /* 0x000fe200078e003d */
[----:B--2---:R-:W-:Y:S01]  /*51e0*/  MOV R164, R64 ;  /* 0x0000004000a47202 */ /* 0x004fe20000000f00 */
[----:B------:R-:W-:Y:S01]  /*51f0*/  IMAD.MOV.U32 R165, RZ, RZ, R63 ;  /* 0x000000ffffa57224 */ /* 0x000fe200078e003f */
[----:B------:R-:W-:-:S02]  /*5200*/  WARPGROUP.DEPBAR.LE gsb0, 0x0 ;  /* 0x00008000000079c5 */ /* 0x000fc40000010000 */
[----:B------:R-:W-:-:S06]  /*5210*/  WARPGROUP.ARRIVE ;  /* 0x00000000000079c5 */ /* 0x000fcc0000000000 */
[----:B------:R-:W-:Y:S01]  /*5220*/  HGMMA.64x128x16.F32 R24, gdesc[UR8], RZ, !UPT, gsb0 ;  /* 0x01e00000081879f0 */ /* 0x000fe2000c0008ff */
[----:B------:R-:W-:Y:S02]  /*5230*/  UIADD3 UR8, UR5, 0x2, URZ ;  /* 0x0000000205087890 */ /* 0x000fe4000fffe03f */
[----:B------:R-:W-:Y:S01]  /*5240*/  UIADD3 UR10, UR4, 0x2, URZ ;  /* 0x00000002040a7890 */ /* 0x000fe2000fffe03f */
[----:B------:R-:W-:Y:S01]  /*5250*/  UMOV UR9, 0x40000040 ;  /* 0x4000004000097882 */ /* 0x000fe20000000000 */
[----:B------:R-:W-:Y:S01]  /*5260*/  UMOV UR11, 0x40000040 ;  /* 0x40000040000b7882 */ /* 0x000fe20000000000 */
[----:B------:R-:W-:Y:S02]  /*5270*/  WARPGROUP.DEPBAR.LE gsb0, 0x0 ;  /* 0x00008000000079c5 */ /* 0x000fe40000010000 */
[----:B------:R-:W-:-:S06]  /*5280*/  WARPGROUP.ARRIVE ;  /* 0x00000000000079c5 */ /* 0x000fcc0000000000 */
[----:B------:R-:W-:Y:S03]  /*5290*/  HGMMA.64x128x16.F32 R164, gdesc[UR8], R164, gsb0 ;  /* 0x01e0000008a479f0 */ /* 0x000fe600080008a4 */
[----:B------:R-:W-:Y:S02]  /*52a0*/  WARPGROUP.DEPBAR.LE gsb0, 0x0 ;  /* 0x00008000000079c5 */ /* 0x000fe40000010000 */
[----:B------:R-:W-:Y:S04]  /*52b0*/  STL.64 [R1], R164 ;  /* 0x000000a401007387 */ /* 0x000fe80000100a00 */
[----:B------:R-:W-:Y:S04]  /*52c0*/  STL.64 [R1+0x8], R166 ;  /* 0x000008a601007387 */ /* 0x000fe80000100a00 */
        /* <DEDUP_REMOVED lines=26> */
[----:B------:R1:W-:Y:S04]  /*5470*/  STL.64 [R1+0xe0], R220 ;  /* 0x0000e0dc01007387 */ /* 0x0003e80000100a00 */
[----:B------:R-:W-:Y:S04]  /*5480*/  STL.64 [R1+0xe8], R222 ;  /* 0x0000e8de01007387 */ /* 0x000fe80000100a00 */
[----:B------:R-:W-:Y:S04]  /*5490*/  STL.64 [R1+0xf0], R224 ;  /* 0x0000f0e001007387 */ /* 0x000fe80000100a00 */
[----:B------:R-:W-:Y:S04]  /*54a0*/  STL.64 [R1+0xf8], R226 ;  /* 0x0000f8e201007387 */ /* 0x000fe80000100a00 */
[----:B-1----:R-:W2:Y:S04]  /*54b0*/  LDL.LU.64 R220, [R1+0x7a0] ;  /* 0x0007a00001dc7983 */ /* 0x002ea80000300a00 */
[----:B------:R-:W3:Y:S04]  /*54c0*/  LDL.LU R218, [R1+0x79c] ;  /* 0x00079c0001da7983 */ /* 0x000ee80000300800 */
[----:B------:R-:W4:Y:S04]  /*54d0*/  LDL.LU R216, [R1+0x798] ;  /* 0x0007980001d87983 */ /* 0x000f280000300800 */
[----:B------:R-:W2:Y:S04]  /*54e0*/  LDL.LU.64 R214, [R1+0x790] ;  /* 0x0007900001d67983 */ /* 0x000ea80000300a00 */
        /* <DEDUP_REMOVED lines=24> */
[----:B------:R-:W2:Y:S01]  /*5670*/  LDL.LU.64 R164, [R1+0x6c8] ;  /* 0x0006c80001a47983 */ /* 0x000ea20000300a00 */
[----:B------:R-:W-:Y:S01]  /*5680*/  UIADD3 UR8, UR5, 0x202, URZ ;  /* 0x0000020205087890 */ /* 0x000fe2000fffe03f */
[----:B------:R-:W-:Y:S01]  /*5690*/  UMOV UR9, 0x40000040 ;  /* 0x4000004000097882 */ /* 0x000fe20000000000 */
[----:B--2---:R-:W-:-:S07]  /*56a0*/  WARPGROUP.ARRIVE ;  /* 0x00000000000079c5 */ /* 0x004fce0000000000 */
[----:B------:R-:W-:Y:S01]  /*56b0*/  HGMMA.64x128x16.F32 R152, gdesc[UR8], R152, gsb0 ;  /* 0x01e00000089879f0 */ /* 0x000fe20008000898 */
[----:B------:R-:W-:Y:S02]  /*56c0*/  UIADD3 UR8, UR5, 0x402, URZ ;  /* 0x0000040205087890 */ /* 0x000fe4000fffe03f */
[----:B------:R-:W-:Y:S02]  /*56d0*/  WARPGROUP.DEPBAR.LE gsb0, 0x0 ;  /* 0x00008000000079c5 */ /* 0x000fe40000010000 */
        /* <DEDUP_REMOVED lines=32> */
[----:B-1----:R-:W2:Y:S04]  /*58e0*/  LDL.LU.64 R152, [R1] ;  /* 0x0000000001987983 */ /* 0x002ea80000300a00 */
        /* <DEDUP_REMOVED lines=31> */
[----:B------:R-:W-:Y:S01]  /*5ae0*/  WARPGROUP.ARRIVE ;  /* 0x00000000000079c5 */ /* 0x000fe20000000000 */
[----:B------:R-:W-:-:S05]  /*5af0*/  UMOV UR9, 0x40000040 ;  /* 0x4000004000097882 */ /* 0x000fca0000000000 */
[----:B------:R-:W-:Y:S01]  /*5b00*/  HGMMA.64x128x16.F32 R88, gdesc[UR8], R88, gsb0 ;  /* 0x01e00000085879f0 */ /* 0x000fe20008000858 */
[----:B------:R-:W-:Y:S01]  /*5b10*/  UIADD3 UR8, UR5, 0x602, URZ ;  /* 0x0000060205087890 */ /* 0x000fe2000fffe03f */
[----:B------:R-:W-:Y:S01]  /*5b20*/  UMOV UR9, 0x40000040 ;  /* 0x4000004000097882 */ /* 0x000fe20000000000 */
[----:B------:R-:W-:Y:S02]  /*5b30*/  WARPGROUP.DEPBAR.LE gsb0, 0x0 ;  /* 0x00008000000079c5 */ /* 0x000fe40000010000 */
[----:B------:R-:W-:-:S07]  /*5b40*/  WARPGROUP.ARRIVE ;  /* 0x00000000000079c5 */ /* 0x000fce0000000000 */
[----:B------:R-:W-:Y:S01]  /*5b50*/  HGMMA.64x128x16.F32 R24, gdesc[UR8], R24, gsb0 ;  /* 0x01e00000081879f0 */ /* 0x000fe20008000818 */
[----:B------:R-:W-:Y:S02]  /*5b60*/  UIADD3 UR8, UR5, 0x4, URZ ;  /* 0x0000000405087890 */ /* 0x000fe4000fffe03f */
[----:B------:R-:W-:Y:S01]  /*5b70*/  UIADD3 UR10, UR4, 0x4, URZ ;  /* 0x00000004040a7890 */ /* 0x000fe2000fffe03f */
[----:B------:R-:W-:Y:S01]  /*5b80*/  UMOV UR9, 0x40000040 ;  /* 0x4000004000097882 */ /* 0x000fe20000000000 */
[----:B------:R-:W-:Y:S01]  /*5b90*/  UMOV UR11, 0x40000040 ;  /* 0x40000040000b7882 */ /* 0x000fe20000000000 */
[----:B------:R-:W-:Y:S02]  /*5ba0*/  WARPGROUP.DEPBAR.LE gsb0, 0x0 ;  /* 0x00008000000079c5 */ /* 0x000fe40000010000 */
[----:B--2---:R-:W-:-:S06]  /*5bb0*/  WARPGROUP.ARRIVE ;  /* 0x00000000000079c5 */ /* 0x004fcc0000000000 */
[----:B------:R-:W-:Y:S03]  /*5bc0*/  HGMMA.64x128x16.F32 R152, gdesc[UR8], R152, gsb0 ;  /* 0x01e00000089879f0 */ /* 0x000fe60008000898 */
[----:B------:R-:W-:Y:S02]  /*5bd0*/  WARPGROUP.DEPBAR.LE gsb0, 0x0 ;  /* 0x00008000000079c5 */ /* 0x000fe40000010000 */
[----:B------:R-:W-:Y:S01]  /*5be0*/  STL.64 [R1], R152 ;  /* 0x0000009801007387 */ /* 0x000fe20000100a00 */
[----:B------:R-:W-:Y:S01]  /*5bf0*/  IMAD.MOV.U32 R2, RZ, RZ, R214 ;  /* 0x000000ffff027224 */ /* 0x000fe200078e00d6 */
[----:B------:R-:W-:Y:S01]  /*5c00*/  MOV R0, R215 ;  /* 0x000000d700007202 */ /* 0x000fe20000000f00 */
[----:B------:R-:W-:Y:S01]  /*5c10*/  IMAD.MOV.U32 R4, RZ, RZ, R212 ;  /* 0x000000ffff047224 */ /* 0x000fe200078e00d4 */
[----:B------:R-:W-:Y:S01]  /*5c20*/  STL.64 [R1+0x8], R154 ;  /* 0x0000089a01007387 */ /* 0x000fe20000100a00 */
[----:B------:R-:W-:Y:S01]  /*5c30*/  MOV R3, R213 ;  /* 0x000000d500037202 */ /* 0x000fe20000000f00 */
[----:B------:R-:W-:Y:S01]  /*5c40*/  IMAD.MOV.U32 R6, RZ, RZ, R210 ;  /* 0x000000ffff067224 */ /* 0x000fe200078e00d2 */
[----:B------:R-:W-:Y:S01]  /*5c50*/  MOV R5, R211 ;  /* 0x000000d300057202 */ /* 0x000fe20000000f00 */
[----:B------:R-:W-:Y:S01]  /*5c60*/  STL.64 [R1+0x10], R156 ;  /* 0x0000109c01007387 */ /* 0x000fe20000100a00 */
        /* <DEDUP_REMOVED lines=32> */
[----:B------:R-:W-:-:S03]  /*5e70*/  MOV R227, R185 ;  /* 0x000000b900e37202 */ /* 0x000fc60000000f00 */
[----:B------:R-:W-:Y:S04]  /*5e80*/  STL.64 [R1+0x58], R174 ;  /* 0x000058ae01007387 */ /* 0x000fe80000100a00 */
[----:B------:R-:W-:Y:S04]  /*5e90*/  STL.64 [R1+0x60], R176 ;  /* 0x000060b001007387 */ /* 0x000fe80000100a00 */
[----:B------:R-:W-:Y:S04]  /*5ea0*/  STL.64 [R1+0x68], R178 ;  /* 0x000068b201007387 */ /* 0x000fe80000100a00 */
[----:B------:R-:W-:Y:S04]  /*5eb0*/  STL.64 [R1+0x70], R180 ;  /* 0x000070b401007387 */ /* 0x000fe80000100a00 */
[----:B------:R-:W-:Y:S04]  /*5ec0*/  STL.64 [R1+0x78], R182 ;  /* 0x000078b601007387 */ /* 0x000fe80000100a00 */
[----:B------:R1:W-:Y:S04]  /*5ed0*/  STL [R1+0x80], R184 ;  /* 0x000080b801007387 */ /* 0x0003e80000100800 */
        /* <DEDUP_REMOVED lines=15> */
[----:B-1----:R-:W2:Y:S04]  /*5fd0*/  LDL.LU.64 R184, [R1+0x648] ;  /* 0x0006480001b87983 */ /* 0x002ea80000300a00 */
        /* <DEDUP_REMOVED lines=17> */
[----:B------:R-:W-:-:S02]  /*60f0*/  UMOV UR9, 0x40000040 ;  /* 0x4000004000097882 */ /* 0x000fc40000000000 */
[----:B------:R-:W-:Y:S04]  /*6100*/  STL.64 [R1+0x5c0], R220 ;  /* 0x0005c0dc01007387 */ /* 0x000fe80000100a00 */
[----:B---3--:R-:W-:Y:S04]  /*6110*/  STL [R1+0x5bc], R218 ;  /* 0x0005bcda01007387 */ /* 0x008fe80000100800 */
[----:B----4-:R-:W-:Y:S01]  /*6120*/  STL [R1+0x5b8], R216 ;  /* 0x0005b8d801007387 */ /* 0x010fe20000100800 */
[----:B--2---:R-:W-:-:S06]  /*6130*/  WARPGROUP.ARRIVE ;  /* 0x00000000000079c5 */ /* 0x004fcc0000000000 */
        /* <DEDUP_REMOVED lines=29> */
[----:B-1----:R-:W2:Y:S04]  /*6310*/  LDL.LU R164, [R1] ;  /* 0x0000000001a47983 */ /* 0x002ea80000300800 */
[----:B------:R-:W2:Y:S04]  /*6320*/  LDL.LU R165, [R1+0x4] ;  /* 0x0000040001a57983 */ /* 0x000ea80000300800 */
        /* <DEDUP_REMOVED lines=30> */
[----:B------:R-:W2:Y:S01]  /*6510*/  LDL.LU R196, [R1+0x80] ;  /* 0x0000800001c47983 */ /* 0x000ea20000300800 */
[----:B------:R-:W-:Y:S01]  /*6520*/  WARPGROUP.ARRIVE ;  /* 0x00000000000079c5 */ /* 0x000fe20000000000 */
[----:B------:R-:W-:Y:S01]  /*6530*/  UMOV UR9, 0x40000040 ;  /* 0x4000004000097882 */ /* 0x000fe20000000000 */
[----:B------:R-:W-:Y:S01]  /*6540*/  IMAD.MOV.U32 R197, RZ, RZ, R227 ;  /* 0x000000ffffc57224 */ /* 0x000fe200078e00e3 */
[----:B------:R-:W-:Y:S01]  /*6550*/  MOV R198, R226 ;  /* 0x000000e200c67202 */ /* 0x000fe20000000f00 */
[----:B------:R-:W-:Y:S01]  /*6560*/  IMAD.MOV.U32 R199, RZ, RZ, R225 ;  /* 0x000000ffffc77224 */ /* 0x000fe200078e00e1 */
[----:B------:R-:W-:Y:S01]  /*6570*/  MOV R200, R224 ;  /* 0x000000e000c87202 */ /* 0x000fe20000000f00 */
[----:B------:R-:W-:Y:S01]  /*6580*/  HGMMA.64x128x16.F32 R88, gdesc[UR8], R88, gsb0 ;  /* 0x01e00000085879f0 */ /* 0x000fe20008000858 */
[----:B------:R-:W-:Y:S01]  /*6590*/  UIADD3 UR8, UR5, 0x604, URZ ;  /* 0x0000060405087890 */ /* 0x000fe2000fffe03f */
        /* <DEDUP_REMOVED lines=29> */
[----:B------:R-:W-:-:S06]  /*6770*/  WARPGROUP.ARRIVE ;  /* 0x00000000000079c5 */ /* 0x000fcc0000000000 */
        /* <DEDUP_REMOVED lines=648> */
[----:B------:R-:W-:Y:S01]  /*9000*/  MOV R206, R227 ;  /* 0x000000e300ce7202 */ /* 0x000fe20000000f00 */
[----:B------:R-:W-:Y:S01]  /*9010*/  IMAD.MOV.U32 R207, RZ, RZ, R226 ;  /* 0x000000ffffcf7224 */ /* 0x000fe200078e00e2 */
[----:B------:R-:W-:Y:S01]  /*9020*/  MOV R208, R225 ;  /* 0x000000e100d07202 */ /* 0x000fe20000000f00 */
[----:B------:R-:W-:Y:S01]  /*9030*/  IMAD.MOV.U32 R209, RZ, RZ, R224 ;  /* 0x000000ffffd17224 */ /* 0x000fe200078e00e0 */
[----:B------:R-:W-:Y:S01]  /*9040*/  HGMMA.64x128x16.F32 R88, gdesc[UR8], R88, gsb0 ;  /* 0x01e00000085879f0 */ /* 0x000fe20008000858 */
[----:B------:R-:W-:Y:S01]  /*9050*/  UIADD3 UR8, UR5, 0xe04, URZ ;  /* 0x00000e0405087890 */ /* 0x000fe2000fffe03f */
[----:B------:R-:W-:Y:S01]  /*9060*/  MOV R210, R223 ;  /* 0x000000df00d27202 */ /* 0x000fe20000000f00 */
[----:B------:R-:W-:Y:S01]  /*9070*/  UMOV UR9, 0x40000040 ;  /* 0x4000004000097882 */ /* 0x000fe20000000000 */
        /* <DEDUP_REMOVED lines=22> */
[----:B------:R-:W-:-:S02]  /*91e0*/  WARPGROUP.DEPBAR.LE gsb0, 0x0 ;  /* 0x00008000000079c5 */ /* 0x000fc40000010000 */
[----:B------:R-:W-:Y:S01]  /*91f0*/  WARPGROUP.ARRIVE ;  /* 0x00000000000079c5 */ /* 0x000fe20000000000 */
[----:B------:R-:W-:Y:S01]  /*9200*/  IMAD.MOV.U32 R223, RZ, RZ, R8 ;  /* 0x000000ffffdf7224 */ /* 0x000fe200078e0008 */
[----:B------:R-:W-:Y:S01]  /*9210*/  MOV R226, R2 ;  /* 0x0000000200e27202 */ /* 0x000fe20000000f00 */
[----:B------:R-:W-:Y:S01]  /*9220*/  IMAD.MOV.U32 R225, RZ, RZ, R3 ;  /* 0x000000ffffe17224 */ /* 0x000fe200078e0003 */
[----:B------:R1:W5:Y:S02]  /*9230*/  LDL.LU R23, [R1+0x200] ;  /* 0x0002000001177983 */ /* 0x0003640000300800 */
[----:B------:R-:W-:Y:S01]  /*9240*/  HGMMA.64x128x16.F32 R24, gdesc[UR8], R24, gsb0 ;  /* 0x01e00000081879f0 */ /* 0x000fe20008000818 */
[----:B------:R-:W-:Y:S01]  /*9250*/  IMAD.MOV.U32 R227, RZ, RZ, R0 ;  /* 0x000000ffffe37224 */ /* 0x000fe200078e0000 */
[----:B------:R-:W-:Y:S01]  /*9260*/  UIADD3 UR8, UR5, 0x806, URZ ;  /* 0x0000080605087890 */ /* 0x000fe2000fffe03f */
[----:B------:R1:W5:Y:S01]  /*9270*/  LDL.LU R22, [R1+0x1fc] ;  /* 0x0001fc0001167983 */ /* 0x0003620000300800 */
[----:B------:R-:W-:Y:S01]  /*9280*/  UIADD3 UR10, UR4, 0x406, URZ ;  /* 0x00000406040a7890 */ /* 0x000fe2000fffe03f */
[----:B------:R-:W-:Y:S01]  /*9290*/  UMOV UR9, 0x40000040 ;  /* 0x4000004000097882 */ /* 0x000fe20000000000 */
[----:B------:R-:W-:Y:S01]  /*92a0*/  UMOV UR11, 0x40000040 ;  /* 0x40000040000b7882 */ /* 0x000fe20000000000 */
[----:B------:R1:W5:Y:S04]  /*92b0*/  LDL.LU R19, [R1+0x1f8] ;  /* 0x0001f80001137983 */ /* 0x0003680000300800 */
[----:B------:R1:W5:Y:S04]  /*92c0*/  LDL.LU R18, [R1+0x1f4] ;  /* 0x0001f40001127983 */ /* 0x0003680000300800 */
[----:B------:R1:W5:Y:S04]  /*92d0*/  LDL.LU R17, [R1+0x1f0] ;  /* 0x0001f00001117983 */ /* 0x0003680000300800 */
[----:B------:R1:W5:Y:S04]  /*92e0*/  LDL.LU R16, [R1+0x1ec] ;  /* 0x0001ec0001107983 */ /* 0x0003680000300800 */
[----:B------:R1:W5:Y:S04]  /*92f0*/  LDL.LU R6, [R1+0x1e8] ;  /* 0x0001e80001067983 */ /* 0x0003680000300800 */
[----:B------:R1:W5:Y:S04]  /*9300*/  LDL.LU R5, [R1+0x1e4] ;  /* 0x0001e40001057983 */ /* 0x0003680000300800 */
[----:B------:R1:W5:Y:S01]  /*9310*/  LDL.LU R4, [R1+0x1e0] ;  /* 0x0001e00001047983 */ /* 0x0003620000300800 */
[----:B------:R-:W-:-:S02]  /*9320*/  WARPGROUP.DEPBAR.LE gsb0, 0x0 ;  /* 0x00008000000079c5 */ /* 0x000fc40000010000 */
        /* <DEDUP_REMOVED lines=32> */
[----:B------:R1:W-:Y:S04]  /*9530*/  STL.64 [R1+0xe8], R222 ;  /* 0x0000e8de01007387 */ /* 0x0003e80000100a00 */
[----:B------:R1:W-:Y:S04]  /*9540*/  STL.64 [R1+0xf0], R224 ;  /* 0x0000f0e001007387 */ /* 0x0003e80000100a00 */
[----:B------:R1:W-:Y:S04]  /*9550*/  STL.64 [R1+0xf8], R226 ;  /* 0x0000f8e201007387 */ /* 0x0003e80000100a00 */
[----:B--2---:R1:W5:Y:S04]  /*9560*/  LDL.LU.64 R220, [R1+0x1d8] ;  /* 0x0001d80001dc7983 */ /* 0x0043680000300a00 */
[----:B------:R1:W5:Y:S04]  /*9570*/  LDL.LU R218, [R1+0x1d4] ;  /* 0x0001d40001da7983 */ /* 0x0003680000300800 */
[----:B------:R1:W5:Y:S04]  /*9580*/  LDL.LU R216, [R1+0x1d0] ;  /* 0x0001d00001d87983 */ /* 0x0003680000300800 */
        /* <DEDUP_REMOVED lines=30> */
[----:B------:R-:W-:Y:S01]  /*9770*/  UIADD3 UR8, UR5, 0xc06, URZ ;  /* 0x00000c0605087890 */ /* 0x000fe2000fffe03f */
[----:B------:R-:W-:Y:S01]  /*9780*/  UMOV UR9, 0x40000040 ;  /* 0x4000004000097882 */ /* 0x000fe20000000000 */
[----:B------:R-:W-:Y:S02]  /*9790*/  WARPGROUP.DEPBAR.LE gsb0, 0x0 ;  /* 0x00008000000079c5 */ /* 0x000fe40000010000 */
[----:B------:R-:W-:-:S07]  /*97a0*/  WARPGROUP.ARRIVE ;  /* 0x00000000000079c5 */ /* 0x000fce0000000000 */
[----:B------:R-:W-:Y:S01]  /*97b0*/  HGMMA.64x128x16.F32 R88, gdesc[UR8], R88, gsb0 ;  /* 0x01e00000085879f0 */ /* 0x000fe20008000858 */
[----:B------:R-:W-:Y:S01]  /*97c0*/  UIADD3 UR8, UR5, 0xe06, URZ ;  /* 0x00000e0605087890 */ /* 0x000fe2000fffe03f */
[----:B------:R-:W-:Y:S01]  /*97d0*/  UMOV UR9, 0x40000040 ;  /* 0x4000004000097882 */ /* 0x000fe20000000000 */
[----:B------:R-:W-:-:S04]  /*97e0*/  UIADD3 UR5, UR40, 0x1, URZ ;  /* 0x0000000128057890 */ /* 0x000fc8000fffe03f */
[----:B------:R-:W-:-:S04]  /*97f0*/  UISETP.NE.AND UP0, UPT, UR5, 0x2, UPT ;  /* 0x000000020500788c */ /* 0x000fc8000bf05270 */
[----:B------:R-:W-:Y:S02]  /*9800*/  USEL UR4, URZ, 0x1, UP0 ;  /* 0x000000013f047887 */ /* 0x000fe40008000000 */
[----:B------:R-:W-:Y:S02]  /*9810*/  USEL UR5, UR5, URZ, UP0 ;  /* 0x0000003f05057287 */ /* 0x000fe40008000000 */
[----:B------:R-:W-:-:S06]  /*9820*/  ULOP3.LUT UR4, UR41, UR4, URZ, 0x3c, !UPT ;  /* 0x0000000429047292 */ /* 0x000fcc000f8e3c3f */
[----:B------:R-:W-:Y:S01]  /*9830*/  MOV R0, UR4 ;  /* 0x0000000400007c02 */ /* 0x000fe20008000f00 */
[----:B------:R-:W-:Y:S01]  /*9840*/  UMOV UR4, 0x1 ;  /* 0x0000000100047882 */ /* 0x000fe20000000000 */
[----:B------:R-:W-:Y:S02]  /*9850*/  WARPGROUP.DEPBAR.LE gsb0, 0x0 ;  /* 0x00008000000079c5 */ /* 0x000fe40000010000 */
[----:B------:R-:W-:-:S06]  /*9860*/  WARPGROUP.ARRIVE ;  /* 0x00000000000079c5 */ /* 0x000fcc0000000000 */
[----:B-1----:R-:W-:Y:S03]  /*9870*/  HGMMA.64x128x16.F32 R24, gdesc[UR8], R24, gsb0 ;  /* 0x01e00000081879f0 */ /* 0x002fe60008000818 */
[----:B------:R-:W-:Y:S02]  /*9880*/  WARPGROUP.DEPBAR.LE gsb0, 0x0 ;  /* 0x00008000000079c5 */ /* 0x000fe40000010000 */
.L_x_34:
[----:B------:R-:W-:-:S04]  /*9890*/  UISETP.LT.AND UP0, UPT, UR16, 0x1, UPT ;  /* 0x000000011000788c */ /* 0x000fc8000bf01270 */
[----:B------:R-:W-:-:S04]  /*98a0*/  USEL UR6, UR16, 0x1, UP0 ;  /* 0x0000000110067887 */ /* 0x000fc80008000000 */
[----:B------:R-:W-:-:S04]  /*98b0*/  UIADD3 UR16, UR16, -UR6, URZ ;  /* 0x8000000610107290 */ /* 0x000fc8000fffe03f */
[----:B------:R-:W-:-:S06]  /*98c0*/  UISETP.GE.AND UP0, UPT, UR16, 0x1, UPT ;  /* 0x000000011000788c */ /* 0x000fcc000bf06270 */
[----:B------:R-:W-:-:S13]  /*98d0*/  PLOP3.LUT P0, PT, PT, PT, UP0, 0x80, 0x0 ;  /* 0x000000000000781c */ /* 0x000fda0003f0f008 */
[----:B------:R-:W-:Y:S05]  /*98e0*/  @!P0 BRA `(.L_x_39) ;  /* 0x0000005800808947 */ /* 0x000fea0003800000 */
[----:B------:R-:W-:Y:S01]  /*98f0*/  IMAD.U32 R2, RZ, RZ, UR16 ;  /* 0x00000010ff027e24 */ /* 0x000fe2000f8e00ff */
[----:B------:R-:W-:-:S06]  /*9900*/  UMOV UR6, UR40 ;  /* 0x0000002800067c82 */ /* 0x000fcc0008000000 */
.L_x_46:
[----:B------:R-:W-:-:S06]  /*9910*/  UISETP.NE.AND UP0, UPT, UR43, 0x3, UPT ;  /* 0x000000032b00788c */ /* 0x000fcc000bf05270 */
[----:B------:R-:W-:-:S13]  /*9920*/  PLOP3.LUT P1, PT, PT, PT, UP0, 0x80, 0x0 ;  /* 0x000000000000781c */ /* 0x000fda0003f2f008 */
[----:B------:R-:W-:Y:S05]  /*9930*/  @!P1 BRA `(.L_x_40) ;  /* 0x0000000000049947 */ /* 0x000fea0003800000 */
[----:B------:R-:W-:Y:S01]  /*9940*/  BPT.TRAP 0x1 ;  /* 0x000000040000795c */ /* 0x000fe20000300000 */
.L_x_40:
[----:B------:R-:W-:Y:S01]  /*9950*/  ULEA UR7, UR5, UR47, 0x3 ;  /* 0x0000002f05077291 */ /* 0x000fe2000f8e183f */
[----:B------:R-:W-:-:S08]  /*9960*/  SHF.L.U32 R3, R0, 0x1f, RZ ;  /* 0x0000001f00037819 */ /* 0x000fd000000006ff */
[----:B------:R1:W3:Y:S01]  /*9970*/  SYNCS.PHASECHK.TRANS64.TRYWAIT P0, [UR7+0x34480], R3 ;  /* 0x03448003ff0075a7 */ /* 0x0002e20008000147 */
[----:B------:R-:W-:Y:S05]  /*9980*/  @!P1 BRA `(.L_x_41) ;  /* 0x0000000000049947 */ /* 0x000fea0003800000 */
[----:B------:R-:W-:Y:S01]  /*9990*/  BPT.TRAP 0x1 ;  /* 0x000000040000795c */ /* 0x000fe20000300000 */
.L_x_41:
[----:B---3--:R-:W-:Y:S05]  /*99a0*/  @P0 BRA `(.L_x_42) ;  /* 0x0000000000080947 */ /* 0x008fea0003800000 */
[----:B------:R-:W3:Y:S02]  /*99b0*/  SYNCS.PHASECHK.TRANS64.TRYWAIT P0, [UR7+0x34480], R3 ;  /* 0x03448003ff0075a7 */ /* 0x000ee40008000147 */
[----:B---3--:R-:W-:Y:S05]  /*99c0*/  @!P0 BRA `(.L_x_43) ;  /* 0x0000012c00448947 */ /* 0x008fea0003800000 */
.L_x_42:
        /* <DEDUP_REMOVED lines=32> */
[----:B----4-:R-:W4:Y:S04]  /*9bd0*/  LDL.LU.64 R24, [R1] ;  /* 0x0000000001187983 */ /* 0x010f280000300a00 */
[----:B------:R-:W4:Y:S04]  /*9be0*/  LDL.LU.64 R26, [R1+0x8] ;  /* 0x00000800011a7983 */ /* 0x000f280000300a00 */
        /* <DEDUP_REMOVED lines=29> */
[----:B------:R-:W4:Y:S01]  /*9dc0*/  LDL.LU.64 R86, [R1+0xf8] ;  /* 0x0000f80001567983 */ /* 0x000f220000300a00 */
[----:B------:R-:W-:-:S02]  /*9dd0*/  UIADD3 UR8, UR47, 0x20000, URZ ;  /* 0x000200002f087890 */ /* 0x000fc4000fffe03f */
[----:B------:R-:W-:Y:S01]  /*9de0*/  USHF.R.U32.HI UR7, URZ, 0x4, UR47 ;  /* 0x000000043f077899 */ /* 0x000fe2000801162f */
[----:B-----5:R-:W-:Y:S01]  /*9df0*/  STL [R1+0x208], R23 ;  /* 0x0002081701007387 */ /* 0x020fe20000100800 */
[----:B------:R-:W-:Y:S02]  /*9e00*/  USHF.R.U32.HI UR8, URZ, 0x4, UR8 ;  /* 0x000000043f087899 */ /* 0x000fe40008011608 */
[----:B------:R-:W-:Y:S01]  /*9e10*/  ULOP3.LUT UR7, UR7, 0x3fff, URZ, 0xc0, !UPT ;  /* 0x00003fff07077892 */ /* 0x000fe2000f8ec03f */
[----:B------:R-:W-:Y:S01]  /*9e20*/  STL [R1+0x204], R22 ;  /* 0x0002041601007387 */ /* 0x000fe20000100800 */
[----:B------:R-:W-:Y:S02]  /*9e30*/  ULOP3.LUT UR8, UR8, 0x3fff, URZ, 0xc0, !UPT ;  /* 0x00003fff08087892 */ /* 0x000fe4000f8ec03f */
[----:B------:R-:W-:Y:S01]  /*9e40*/  ULOP3.LUT UR7, UR7, 0x10000, URZ, 0xfc, !UPT ;  /* 0x0001000007077892 */ /* 0x000fe2000f8efc3f */
[----:B------:R-:W-:Y:S01]  /*9e50*/  STL [R1+0x200], R19 ;  /* 0x0002001301007387 */ /* 0x000fe20000100800 */
[----:B------:R-:W-:-:S02]  /*9e60*/  ULOP3.LUT UR9, UR8, 0x10000, URZ, 0xfc, !UPT ;  /* 0x0001000008097892 */ /* 0x000fc4000f8efc3f */
[----:B------:R-:W-:Y:S01]  /*9e70*/  UISETP.NE.U32.AND UP0, UPT, UR4, URZ, UPT ;  /* 0x0000003f0400728c */ /* 0x000fe2000bf05070 */
[----:B------:R-:W-:Y:S01]  /*9e80*/  STL [R1+0x1fc], R18 ;  /* 0x0001fc1201007387 */ /* 0x000fe20000100800 */
[----:B------:R-:W-:Y:S02]  /*9e90*/  ULEA UR8, UR5, UR7, 0xc ;  /* 0x0000000705087291 */ /* 0x000fe4000f8e603f */
[----:B------:R-:W-:Y:S01]  /*9ea0*/  ULEA UR7, UR5, UR9, 0xb ;  /* 0x0000000905077291 */ /* 0x000fe2000f8e583f */
[----:B------:R-:W-:Y:S01]  /*9eb0*/  STL [R1+0x1f8], R17 ;  /* 0x0001f81101007387 */ /* 0x000fe20000100800 */
[----:B------:R-:W-:Y:S01]  /*9ec0*/  UMOV UR11, 0x40000040 ;  /* 0x40000040000b7882 */ /* 0x000fe20000000000 */
[----:B------:R-:W-:-:S04]  /*9ed0*/  UMOV UR9, 0x40000040 ;  /* 0x4000004000097882 */ /* 0x000fc80000000000 */
[----:B------:R-:W-:Y:S01]  /*9ee0*/  UMOV UR10, UR7 ;  /* 0x00000007000a7c82 */ /* 0x000fe20008000000 */
[----:B------:R-:W-:Y:S01]  /*9ef0*/  UIADD3 UR12, UR8, 0x200, URZ ;  /* 0x00000200080c7890 */ /* 0x000fe2000fffe03f */
[----:B------:R-:W-:Y:S01]  /*9f00*/  STL [R1+0x1f4], R16 ;  /* 0x0001f41001007387 */ /* 0x000fe20000100800 */
[----:B------:R-:W-:Y:S01]  /*9f10*/  UMOV UR14, UR10 ;  /* 0x0000000a000e7c82 */ /* 0x000fe20008000000 */
[----:B------:R-:W-:Y:S01]  /*9f20*/  UMOV UR15, UR11 ;  /* 0x0000000b000f7c82 */ /* 0x000fe20008000000 */
[----:B------:R-:W-:Y:S01]  /*9f30*/  UMOV UR13, 0x40000040 ;  /* 0x40000040000d7882 */ /* 0x000fe20000000000 */
[----:B------:R-:W-:Y:S04]  /*9f40*/  STL [R1+0x1f0], R6 ;  /* 0x0001f00601007387 */ /* 0x000fe80000100800 */
[----:B------:R-:W-:Y:S04]  /*9f50*/  STL [R1+0x1ec], R5 ;  /* 0x0001ec0501007387 */ /* 0x000fe80000100800 */
[----:B------:R-:W-:Y:S04]  /*9f60*/  STL [R1+0x1e8], R4 ;  /* 0x0001e80401007387 */ /* 0x000fe80000100800 */
[----:B------:R1:W-:Y:S04]  /*9f70*/  STL [R1+0x1e4], R2 ;  /* 0x0001e40201007387 */ /* 0x0003e80000100800 */
[----:B------:R2:W-:Y:S01]  /*9f80*/  STL [R1+0x1e0], R0 ;  /* 0x0001e00001007387 */ /* 0x0005e20000100800 */
[----:B----4-:R-:W-:-:S06]  /*9f90*/  WARPGROUP.ARRIVE ;  /* 0x00000000000079c5 */ /* 0x010fcc0000000000 */
[----:B------:R-:W-:Y:S03]  /*9fa0*/  HGMMA.64x128x16.F32 R24, gdesc[UR8], R24, UP0, gsb0 ;  /* 0x01e00000081879f0 */ /* 0x000fe6000b800818 */
[----:B------:R-:W-:Y:S02]  /*9fb0*/  WARPGROUP.DEPBAR.LE gsb0, 0x0 ;  /* 0x00008000000079c5 */ /* 0x000fe40000010000 */
[----:B------:R-:W-:Y:S01]  /*9fc0*/  WARPGROUP.ARRIVE ;  /* 0x00000000000079c5 */ /* 0x000fe20000000000 */
[----:B------:R-:W-:Y:S01]  /*9fd0*/  STL.64 [R1], R24 ;  /* 0x0000001801007387 */ /* 0x000fe20000100a00 */
[----:B-1----:R-:W-:Y:S01]  /*9fe0*/  IMAD.MOV.U32 R2, RZ, RZ, R86 ;  /* 0x000000ffff027224 */ /* 0x002fe200078e0056 */
[----:B--2---:R-:W-:Y:S01]  /*9ff0*/  MOV R0, R87 ;  /* 0x0000005700007202 */ /* 0x004fe20000000f00 */
[----:B------:R-:W-:Y:S01]  /*a000*/  IMAD.MOV.U32 R4, RZ, RZ, R84 ;  /* 0x000000ffff047224 */ /* 0x000fe200078e0054 */
[----:B------:R-:W-:Y:S02]  /*a010*/  STL.64 [R1+0x8], R26 ;  /* 0x0000081a01007387 */ /* 0x000fe40000100a00 */
[----:B------:R-:W-:Y:S01]  /*a020*/  HGMMA.64x128x16.F32 R152, gdesc[UR12], R152, UP0, gsb0 ;  /* 0x01e000000c9879f0 */ /* 0x000fe2000b800898 */
[----:B---3--:R-:W-:Y:S01]  /*a030*/  MOV R3, R85 ;  /* 0x0000005500037202 */ /* 0x008fe20000000f00 */
        /* <DEDUP_REMOVED lines=34> */
[----:B------:R-:W-:-:S02]  /*a260*/  MOV R225, R59 ;  /* 0x0000003b00e17202 */ /* 0x000fc40000000f00 */
[----:B------:R-:W-:Y:S01]  /*a270*/  MOV R227, R57 ;  /* 0x0000003900e37202 */ /* 0x000fe20000000f00 */
        /* <DEDUP_REMOVED lines=38> */
[----:B------:R-:W-:-:S03]  /*a4e0*/  WARPGROUP.DEPBAR.LE gsb0, 0x0 ;  /* 0x00008000000079c5 */ /* 0x000fc60000010000 */
[----:B------:R-:W-:Y:S04]  /*a4f0*/  STL.64 [R1+0x7a8], R220 ;  /* 0x0007a8dc01007387 */ /* 0x000fe80000100a00 */
[----:B------:R-:W-:Y:S04]  /*a500*/  STL [R1+0x7a4], R218 ;  /* 0x0007a4da01007387 */ /* 0x000fe80000100800 */
[----:B------:R-:W-:Y:S04]  /*a510*/  STL [R1+0x7a0], R216 ;  /* 0x0007a0d801007387 */ /* 0x000fe80000100800 */
        /* <DEDUP_REMOVED lines=26> */
[----:B-1----:R-:W3:Y:S04]  /*a6c0*/  LDL.LU R164, [R1] ;  /* 0x0000000001a47983 */ /* 0x002ee80000300800 */
[----:B------:R-:W3:Y:S04]  /*a6d0*/  LDL.LU R165, [R1+0x4] ;  /* 0x0000040001a57983 */ /* 0x000ee80000300800 */
        /* <DEDUP_REMOVED lines=30> */
[----:B------:R-:W3:Y:S01]  /*a8c0*/  LDL.LU R196, [R1+0x80] ;  /* 0x0000800001c47983 */ /* 0x000ee20000300800 */
[----:B------:R-:W-:Y:S01]  /*a8d0*/  UIADD3 UR12, UR8, 0x400, URZ ;  /* 0x00000400080c7890 */ /* 0x000fe2000fffe03f */
[----:B------:R-:W-:Y:S01]  /*a8e0*/  WARPGROUP.ARRIVE ;  /* 0x00000000000079c5 */ /* 0x000fe20000000000 */
[----:B------:R-:W-:Y:S01]  /*a8f0*/  UMOV UR14, UR10 ;  /* 0x0000000a000e7c82 */ /* 0x000fe20008000000 */
[----:B------:R-:W-:Y:S01]  /*a900*/  UMOV UR15, UR11 ;  /* 0x0000000b000f7c82 */ /* 0x000fe20008000000 */
[----:B------:R-:W-:Y:S01]  /*a910*/  UMOV UR13, 0x40000040 ;  /* 0x40000040000d7882 */ /* 0x000fe20000000000 */
[----:B------:R-:W-:Y:S01]  /*a920*/  IMAD.MOV.U32 R197, RZ, RZ, R227 ;  /* 0x000000ffffc57224 */ /* 0x000fe200078e00e3 */
[----:B------:R-:W-:Y:S01]  /*a930*/  MOV R198, R226 ;  /* 0x000000e200c67202 */ /* 0x000fe20000000f00 */
[----:B------:R-:W-:Y:S01]  /*a940*/  IMAD.MOV.U32 R199, RZ, RZ, R225 ;  /* 0x000000ffffc77224 */ /* 0x000fe200078e00e1 */
[----:B------:R-:W-:Y:S01]  /*a950*/  MOV R200, R224 ;  /* 0x000000e000c87202 */ /* 0x000fe20000000f00 */
[----:B------:R-:W-:Y:S01]  /*a960*/  HGMMA.64x128x16.F32 R88, gdesc[UR12], R88, UP0, gsb0 ;  /* 0x01e000000c5879f0 */ /* 0x000fe2000b800858 */
[----:B------:R-:W-:Y:S01]  /*a970*/  UIADD3 UR12, UR8, 0x600, URZ ;  /* 0x00000600080c7890 */ /* 0x000fe2000fffe03f */
[----:B------:R-:W-:Y:S01]  /*a980*/  IMAD.MOV.U32 R201, RZ, RZ, R223 ;  /* 0x000000ffffc97224 */ /* 0x000fe200078e00df */
[----:B------:R-:W-:Y:S01]  /*a990*/  UMOV UR14, UR10 ;  /* 0x0000000a000e7c82 */ /* 0x000fe20008000000 */
[----:B------:R-:W-:Y:S01]  /*a9a0*/  UMOV UR15, UR11 ;  /* 0x0000000b000f7c82 */ /* 0x000fe20008000000 */
        /* <DEDUP_REMOVED lines=28> */
[----:B--2---:R-:W-:-:S06]  /*ab70*/  WARPGROUP.ARRIVE ;  /* 0x00000000000079c5 */ /* 0x004fcc0000000000 */
[----:B------:R-:W-:Y:S01]  /*ab80*/  HGMMA.64x128x16.F32 R24, gdesc[UR12], R24, UP0, gsb0 ;  /* 0x01e000000c1879f0 */ /* 0x000fe2000b800818 */
[----:B------:R-:W-:Y:S02]  /*ab90*/  UIADD3 UR12, UR8, 0x2, URZ ;  /* 0x00000002080c7890 */ /* 0x000fe4000fffe03f */
[----:B------:R-:W-:Y:S01]  /*aba0*/  UIADD3 UR14, UR7, 0x2, URZ ;  /* 0x00000002070e7890 */ /* 0x000fe2000fffe03f */
[----:B------:R-:W-:Y:S01]  /*abb0*/  UMOV UR13, 0x40000040 ;  /* 0x40000040000d7882 */ /* 0x000fe20000000000 */
[----:B------:R-:W-:Y:S01]  /*abc0*/  UMOV UR15, 0x40000040 ;  /* 0x40000040000f7882 */ /* 0x000fe20000000000 */
[----:B------:R-:W-:Y:S02]  /*abd0*/  WARPGROUP.DEPBAR.LE gsb0, 0x0 ;  /* 0x00008000000079c5 */ /* 0x000fe40000010000 */
[----:B---3--:R-:W-:-:S06]  /*abe0*/  WARPGROUP.ARRIVE ;  /* 0x00000000000079c5 */ /* 0x008fcc0000000000 */
[----:B------:R-:W-:Y:S03]  /*abf0*/  HGMMA.64x128x16.F32 R164, gdesc[UR12], R164, UP0, gsb0 ;  /* 0x01e000000ca479f0 */ /* 0x000fe6000b8008a4 */
        /* <DEDUP_REMOVED lines=65> */
[----:B------:R-:W-:Y:S01]  /*b010*/  HGMMA.64x128x16.F32 R152, gdesc[UR12], R152, UP0, gsb0 ;  /* 0x01e000000c9879f0 */ /* 0x000fe2000b800898 */
        /* <DEDUP_REMOVED lines=68> */
[----:B------:R-:W-:Y:S01]  /*b460*/  HGMMA.64x128x16.F32 R88, gdesc[UR12], R88, UP0, gsb0 ;  /* 0x01e000000c5879f0 */ /* 0x000fe2000b800858 */
[----:B------:R-:W-:Y:S01]  /*b470*/  UIADD3 UR12, UR8, 0x602, URZ ;  /* 0x00000602080c7890 */ /* 0x000fe2000fffe03f */
[----:B------:R-:W-:Y:S01]  /*b480*/  UMOV UR13, 0x40000040 ;  /* 0x40000040000d7882 */ /* 0x000fe20000000000 */
[----:B------:R-:W-:Y:S02]  /*b490*/  WARPGROUP.DEPBAR.LE gsb0, 0x0 ;  /* 0x00008000000079c5 */ /* 0x000fe40000010000 */
[----:B------:R-:W-:-:S07]  /*b4a0*/  WARPGROUP.ARRIVE ;  /* 0x00000000000079c5 */ /* 0x000fce0000000000 */
[----:B------:R-:W-:Y:S01]  /*b4b0*/  HGMMA.64x128x16.F32 R24, gdesc[UR12], R24, UP0, gsb0 ;  /* 0x01e000000c1879f0 */ /* 0x000fe2000b800818 */
[----:B------:R-:W-:Y:S02]  /*b4c0*/  UIADD3 UR12, UR8, 0x4, URZ ;  /* 0x00000004080c7890 */ /* 0x000fe4000fffe03f */
[----:B------:R-:W-:Y:S01]  /*b4d0*/  UIADD3 UR14, UR7, 0x4, URZ ;  /* 0x00000004070e7890 */ /* 0x000fe2000fffe03f */
[----:B------:R-:W-:Y:S01]  /*b4e0*/  UMOV UR13, 0x40000040 ;  /* 0x40000040000d7882 */ /* 0x000fe20000000000 */
[----:B------:R-:W-:Y:S01]  /*b4f0*/  UMOV UR15, 0x40000040 ;  /* 0x40000040000f7882 */ /* 0x000fe20000000000 */
[----:B------:R-:W-:Y:S02]  /*b500*/  WARPGROUP.DEPBAR.LE gsb0, 0x0 ;  /* 0x00008000000079c5 */ /* 0x000fe40000010000 */
[----:B--2---:R-:W-:-:S06]  /*b510*/  WARPGROUP.ARRIVE ;  /* 0x00000000000079c5 */ /* 0x004fcc0000000000 */
[----:B------:R-:W-:Y:S03]  /*b520*/  HGMMA.64x128x16.F32 R152, gdesc[UR12], R152, UP0, gsb0 ;  /* 0x01e000000c9879f0 */ /* 0x000fe6000b800898 */
        /* <DEDUP_REMOVED lines=839> */
[----:B------:R-:W-:Y:S01]  /*e9a0*/  HGMMA.64x128x16.F32 R88, gdesc[UR12], R88, UP0, gsb0 ;  /* 0x01e000000c5879f0 */ /* 0x000fe2000b800858 */
        /* <DEDUP_REMOVED lines=31> */
[----:B------:R-:W-:Y:S01]  /*eba0*/  HGMMA.64x128x16.F32 R24, gdesc[UR12], R24, UP0, gsb0 ;  /* 0x01e000000c1879f0 */ /* 0x000fe2000b800818 */
        /* <DEDUP_REMOVED lines=84> */
[----:B------:R-:W-:Y:S01]  /*f0f0*/  UIADD3 UR12, UR8, 0xc06, URZ ;  /* 0x00000c06080c7890 */ /* 0x000fe2000fffe03f */
[----:B------:R-:W-:Y:S01]  /*f100*/  UMOV UR13, 0x40000040 ;  /* 0x40000040000d7882 */ /* 0x000fe20000000000 */
[----:B------:R-:W-:Y:S02]  /*f110*/  WARPGROUP.DEPBAR.LE gsb0, 0x0 ;  /* 0x00008000000079c5 */ /* 0x000fe40000010000 */
[----:B------:R-:W-:-:S07]  /*f120*/  WARPGROUP.ARRIVE ;  /* 0x00000000000079c5 */ /* 0x000fce0000000000 */
[----:B------:R-:W-:Y:S01]  /*f130*/  HGMMA.64x128x16.F32 R88, gdesc[UR12], R88, UP0, gsb0 ;  /* 0x01e000000c5879f0 */ /* 0x000fe2000b800858 */
[----:B------:R-:W-:Y:S01]  /*f140*/  UIADD3 UR12, UR8, 0xe06, URZ ;  /* 0x00000e06080c7890 */ /* 0x000fe2000fffe03f */
[----:B------:R-:W-:Y:S01]  /*f150*/  UMOV UR13, 0x40000040 ;  /* 0x40000040000d7882 */ /* 0x000fe20000000000 */
[----:B------:R-:W-:Y:S02]  /*f160*/  WARPGROUP.DEPBAR.LE gsb0, 0x0 ;  /* 0x00008000000079c5 */ /* 0x000fe40000010000 */
[----:B------:R-:W-:-:S07]  /*f170*/  WARPGROUP.ARRIVE ;  /* 0x00000000000079c5 */ /* 0x000fce0000000000 */
[----:B------:R-:W-:Y:S03]  /*f180*/  HGMMA.64x128x16.F32 R24, gdesc[UR12], R24, UP0, gsb0 ;  /* 0x01e000000c1879f0 */ /* 0x000fe6000b800818 */
[----:B------:R-:W-:Y:S02]  /*f190*/  WARPGROUP.DEPBAR.LE gsb0, 0x0 ;  /* 0x00008000000079c5 */ /* 0x000fe40000010000 */
[----:B-1----:R-:W-:Y:S05]  /*f1a0*/  @!P1 BRA `(.L_x_44) ;  /* 0x0000000000049947 */ /* 0x002fea0003800000 */
[----:B------:R-:W-:Y:S01]  /*f1b0*/  BPT.TRAP 0x1 ;  /* 0x000000040000795c */ /* 0x000fe20000300000 */
.L_x_44:
[----:B------:R-:W-:Y:S02]  /*f1c0*/  UISETP.GT.U32.AND UP0, UPT, UR42, 0x1, UPT ;  /* 0x000000012a00788c */ /* 0x000fe4000bf04070 */
[----:B------:R-:W-:-:S04]  /*f1d0*/  ULEA UR7, UR6, UR47, 0x3 ;  /* 0x0000002f06077291 */ /* 0x000fc8000f8e183f */
[----:B------:R-:W-:Y:S01]  /*f1e0*/  UIADD3 UR7, UR7, 0x34490, URZ ;  /* 0x0003449007077890 */ /* 0x000fe2000fffe03f */
[----:B------:R-:W-:-:S03]  /*f1f0*/  PLOP3.LUT P0, PT, PT, PT, UP0, 0x80, 0x0 ;  /* 0x000000000000781c */ /* 0x000fc60003f0f008 */
[----:B------:R-:W-:-:S09]  /*f200*/  UPRMT UR7, URZ, 0x654, UR7 ;  /* 0x000006543f077896 */ /* 0x000fd20008000007 */
[----:B------:R-:W-:Y:S01]  /*f210*/  SYNCS.ARRIVE.TRANS64.RED.A1T0 RZ, [UR7], RZ ;  /* 0x000000ffffff79a7 */ /* 0x000fe20008100407 */
[----:B------:R-:W-:Y:S05]  /*f220*/  @P0 BRA `(.L_x_45) ;  /* 0x0000000000040947 */ /* 0x000fea0003800000 */
[----:B------:R-:W-:Y:S01]  /*f230*/  BPT.TRAP 0x1 ;  /* 0x000000040000795c */ /* 0x000fe20000300000 */
.L_x_45:
[----:B------:R-:W-:Y:S01]  /*f240*/  UIADD3 UR5, UR5, 0x1, URZ ;  /* 0x0000000105057890 */ /* 0x000fe2000fffe03f */
[C---:B-----5:R-:W-:Y:S01]  /*f250*/  ISETP.GT.AND P0, PT, R2.reuse, 0x1, PT ;  /* 0x000000010200780c */ /* 0x060fe20003f04270 */
[----:B------:R-:W-:Y:S01]  /*f260*/  UIADD3 UR6, UR6, 0x1, URZ ;  /* 0x0000000106067890 */ /* 0x000fe2000fffe03f */
[----:B------:R-:W-:Y:S01]  /*f270*/  IADD3 R2, R2, -0x1, RZ ;  /* 0xffffffff02027810 */ /* 0x000fe20007ffe0ff */
[----:B------:R-:W-:Y:S02]  /*f280*/  UISETP.NE.AND UP0, UPT, UR5, 0x2, UPT ;  /* 0x000000020500788c */ /* 0x000fe4000bf05270 */
[----:B------:R-:W-:Y:S02]  /*f290*/  UISETP.NE.AND UP1, UPT, UR6, 0x2, UPT ;  /* 0x000000020600788c */ /* 0x000fe4000bf25270 */
[----:B------:R-:W-:Y:S02]  /*f2a0*/  USEL UR7, URZ, 0x1, UP0 ;  /* 0x000000013f077887 */ /* 0x000fe40008000000 */
[----:B------:R-:W-:-:S02]  /*f2b0*/  USEL UR5, UR5, URZ, UP0 ;  /* 0x0000003f05057287 */ /* 0x000fc40008000000 */
[----:B------:R-:W-:Y:S02]  /*f2c0*/  USEL UR6, UR6, URZ, UP1 ;  /* 0x0000003f06067287 */ /* 0x000fe40008800000 */
[----:B------:R-:W-:Y:S01]  /*f2d0*/  LOP3.LUT R0, R0, UR7, RZ, 0x3c, !PT ;  /* 0x0000000700007c12 */ /* 0x000fe2000f8e3cff */
[----:B------:R-:W-:Y:S09]  /*f2e0*/  @P0 BRA `(.L_x_46) ;  /* 0xffffffa400880947 */ /* 0x000ff2000383ffff */
.L_x_39:
[----:B-----5:R-:W-:Y:S01]  /*f2f0*/  ISETP.GE.AND P0, PT, R4, 0x1, PT ;  /* 0x000000010400780c */ /* 0x020fe20003f06270 */
[----:B------:R-:W-:-:S04]  /*f300*/  IMAD.U32 R0, RZ, RZ, UR56 ;  /* 0x00000038ff007e24 */ /* 0x000fc8000f8e00ff */
[----:B------:R1:W-:Y:S08]  /*f310*/  SYNCS.ARRIVE.TRANS64.A1T0 RZ, [R0+UR49], RZ ;  /* 0x000000ff00ff79a7 */ /* 0x0003f00008100031 */
[----:B-1----:R-:W-:Y:S05]  /*f320*/  @!P0 BRA `(.L_x_47) ;  /* 0x0000000000388947 */ /* 0x002fea0003800000 */
[----:B------:R-:W-:-:S06]  /*f330*/  UISETP.NE.AND UP0, UPT, UR43, 0x3, UPT ;  /* 0x000000032b00788c */ /* 0x000fcc000bf05270 */
[----:B------:R-:W-:-:S13]  /*f340*/  PLOP3.LUT P0, PT, PT, PT, UP0, 0x80, 0x0 ;  /* 0x000000000000781c */ /* 0x000fda0003f0f008 */
[----:B------:R-:W-:Y:S05]  /*f350*/  @!P0 BRA `(.L_x_48) ;  /* 0x0000000000048947 */ /* 0x000fea0003800000 */
[----:B------:R-:W-:Y:S01]  /*f360*/  BPT.TRAP 0x1 ;  /* 0x000000040000795c */ /* 0x000fe20000300000 */
.L_x_48:
[----:B------:R-:W-:Y:S02]  /*f370*/  UIADD3 UR16, UR16, UR40, URZ ;  /* 0x0000002810107290 */ /* 0x000fe4000fffe03f */
[----:B------:R-:W-:Y:S02]  /*f380*/  UISETP.GT.U32.AND UP0, UPT, UR42, 0x1, UPT ;  /* 0x000000012a00788c */ /* 0x000fe4000bf04070 */
[----:B------:R-:W-:-:S04]  /*f390*/  USHF.L.U32 UR16, UR16, 0x3, URZ ;  /* 0x0000000310107899 */ /* 0x000fc8000800063f */
[----:B------:R-:W-:Y:S01]  /*f3a0*/  ULOP3.LUT UR16, UR16, 0x8, URZ, 0xc0, !UPT ;  /* 0x0000000810107892 */ /* 0x000fe2000f8ec03f */
[----:B------:R-:W-:-:S03]  /*f3b0*/  PLOP3.LUT P0, PT, PT, PT, UP0, 0x80, 0x0 ;  /* 0x000000000000781c */ /* 0x000fc60003f0f008 */
[----:B------:R-:W-:-:S04]  /*f3c0*/  UIADD3 UR16, UR47, 0x34490, UR16 ;  /* 0x000344902f107890 */ /* 0x000fc8000fffe010 */
[----:B------:R-:W-:-:S09]  /*f3d0*/  UPRMT UR16, URZ, 0x654, UR16 ;  /* 0x000006543f107896 */ /* 0x000fd20008000010 */
[----:B------:R-:W-:Y:S01]  /*f3e0*/  SYNCS.ARRIVE.TRANS64.RED.A1T0 RZ, [UR16], RZ ;  /* 0x000000ffffff79a7 */ /* 0x000fe20008100410 */
[----:B------:R-:W-:Y:S05]  /*f3f0*/  @P0 BRA `(.L_x_47) ;  /* 0x0000000000040947 */ /* 0x000fea0003800000 */
[----:B------:R-:W-:Y:S01]  /*f400*/  BPT.TRAP 0x1 ;  /* 0x000000040000795c */ /* 0x000fe20000300000 */
.L_x_47:
[----:B------:R-:W-:Y:S02]  /*f410*/  SHF.L.U32 R0, R216, 0x1f, RZ ;  /* 0x0000001fd8007819 */ /* 0x000fe400000006ff */
[----:B------:R-:W-:Y:S02]  /*f420*/  R2UR UR4, R4 ;  /* 0x00000000040472ca */ /* 0x000fe400000e0000 */
[----:B------:R-:W1:Y:S11]  /*f430*/  SYNCS.PHASECHK.TRANS64.TRYWAIT P0, [R6+UR50+0x10], R0 ;  /* 0x00001000060075a7 */ /* 0x000e760008000172 */
[----:B------:R-:W-:-:S04]  /*f440*/  UIADD3 UR4, UR4, 0x7f, URZ ;  /* 0x0000007f04047890 */ /* 0x000fc8000fffe03f */
[----:B------:R-:W-:-:S04]  /*f450*/  USHF.R.S32.HI UR5, URZ, 0x1f, UR4 ;  /* 0x0000001f3f057899 */ /* 0x000fc80008011404 */
[----:B------:R-:W-:-:S04]  /*f460*/  ULEA.HI UR5, UR5, UR4, URZ, 0x7 ;  /* 0x0000000405057291 */ /* 0x000fc8000f8f383f */
[----:B------:R-:W-:Y:S01]  /*f470*/  USHF.R.S32.HI UR5, URZ, 0x7, UR5 ;  /* 0x000000073f057899 */ /* 0x000fe20008011405 */
[----:B-1----:R-:W-:Y:S11]  /*f480*/  @!P0 BRA `(.L_x_49) ;  /* 0x000000d000ac8947 */ /* 0x002ff60003800000 */
.L_x_358:
[----:B------:R-:W-:Y:S01]  /*f490*/  UIADD3 UR40, UR5, UR40, URZ ;  /* 0x0000002805287290 */ /* 0x000fe2000fffe03f */
[----:B------:R-:W-:-:S03]  /*f4a0*/  LOP3.LUT P0, RZ, R5, 0xff, RZ, 0xc0, !PT ;  /* 0x000000ff05ff7812 */ /* 0x000fc6000780c0ff */
[----:B------:R-:W-:Y:S02]  /*f4b0*/  USHF.R.U32.HI UR4, URZ, 0x1, UR40 ;  /* 0x000000013f047899 */ /* 0x000fe40008011628 */
[----:B------:R-:W-:Y:S02]  /*f4c0*/  UISETP.GT.U32.AND UP0, UPT, UR40, 0x1, UPT ;  /* 0x000000012800788c */ /* 0x000fe4000bf04070 */
[----:B------:R-:W-:Y:S02]  /*f4d0*/  ULOP3.LUT UR4, UR4, 0x1, URZ, 0xc0, !UPT ;  /* 0x0000000104047892 */ /* 0x000fe4000f8ec03f */
[----:B------:R-:W-:Y:S02]  /*f4e0*/  UISETP.LT.U32.AND UP0, UPT, UR5, 0x2, UP0 ;  /* 0x000000020500788c */ /* 0x000fe40008701070 */
[----:B------:R-:W-:Y:S02]  /*f4f0*/  UISETP.NE.U32.AND UP1, UPT, UR4, 0x1, UPT ;  /* 0x000000010400788c */ /* 0x000fe4000bf25070 */
[----:B------:R-:W-:-:S02]  /*f500*/  ULOP3.LUT UR40, UR40, 0x1, URZ, 0xc0, !UPT ;  /* 0x0000000128287892 */ /* 0x000fc4000f8ec03f */
[----:B------:R-:W-:Y:S02]  /*f510*/  UISETP.GT.U32.AND UP1, UPT, UR5, 0x1, !UP1 ;  /* 0x000000010500788c */ /* 0x000fe4000cf24070 */
[----:B------:R-:W-:Y:S02]  /*f520*/  USEL UR5, URZ, 0x1, !UP0 ;  /* 0x000000013f057887 */ /* 0x000fe4000c000000 */
[----:B------:R-:W-:-:S04]  /*f530*/  USEL UR4, URZ, 0x1, !UP1 ;  /* 0x000000013f047887 */ /* 0x000fc8000c800000 */
[----:B------:R-:W-:Y:S01]  /*f540*/  ULOP3.LUT UR41, UR4, UR41, UR5, 0x96, !UPT ;  /* 0x0000002904297292 */ /* 0x000fe2000f8e9605 */
[----:B------:R-:W-:Y:S11]  /*f550*/  @!P0 BRA `(.L_x_50) ;  /* 0x00000000000c8947 */ /* 0x000ff60003800000 */
[----:B------:R-:W-:-:S04]  /*f560*/  DEPBAR {5,4,3,2,1,0} ;  /* 0x0000003f0000791a */ /* 0x000fc80000000000 */
[----:B------:R3:W-:Y:S02]  /*f570*/  UTMACCTL.IV [UR36] ;  /* 0x00000000240079b9 */ /* 0x0007e40008000000 */
[----:B---3--:R-:W-:Y:S01]  /*f580*/  NOP ;  /* 0x0000000000007918 */ /* 0x008fe20000000000 */
.L_x_50:
[----:B------:R-:W-:Y:S01]  /*f590*/  UIADD3 UR4, UR47, 0x30000, URZ ;  /* 0x000300002f047890 */ /* 0x000fe2000fffe03f */
[----:B------:R-:W-:Y:S02]  /*f5a0*/  R2UR UR45, R16 ;  /* 0x00000000102d72ca */ /* 0x000fe400000e0000 */
[----:B------:R-:W-:Y:S01]  /*f5b0*/  R2UR UR46, R17 ;  /* 0x00000000112e72ca */ /* 0x000fe200000e0000 */
[----:B------:R-:W-:-:S06]  /*f5c0*/  ULOP3.LUT UP0, URZ, UR4, 0x3ff, URZ, 0xc0, !UPT ;  /* 0x000003ff043f7892 */ /* 0x000fcc000f80c03f */
[----:B------:R-:W-:-:S04]  /*f5d0*/  PLOP3.LUT P0, PT, PT, PT, UP0, 0x80, 0x0 ;  /* 0x000000000000781c */ /* 0x000fc80003f0f008 */
[----:B------:R-:W-:Y:S02]  /*f5e0*/  USHF.L.U32 UR45, UR45, 0x8, URZ ;  /* 0x000000082d2d7899 */ /* 0x000fe4000800063f */
[----:B------:R-:W-:-:S07]  /*f5f0*/  USHF.L.U32 UR46, UR46, 0x7, URZ ;  /* 0x000000072e2e7899 */ /* 0x000fce000800063f */
[----:B------:R-:W-:Y:S05]  /*f600*/  @!P0 BRA `(.L_x_51) ;  /* 0x00000000007c8947 */ /* 0x000fea0003800000 */
[----:B------:R-:W-:Y:S01]  /*f610*/  MOV R16, 0x0 ;  /* 0x0000000000107802 */ /* 0x000fe20000000f00 */
[----:B------:R-:W-:Y:S01]  /*f620*/  ULDC.64 UR4, c[0x4][0x68] ;  /* 0x01001a0000047ab9 */ /* 0x000fe20000000a00 */
[----:B------:R-:W-:Y:S01]  /*f630*/  ULDC.64 UR6, c[0x4][0x70] ;  /* 0x01001c0000067ab9 */ /* 0x000fe20000000a00 */
[----:B------:R-:W-:Y:S01]  /*f640*/  ULDC.64 UR8, c[0x4][0x8] ;  /* 0x0100020000087ab9 */ /* 0x000fe20000000a00 */
[----:B-1----:R1:W3:Y:S01]  /*f650*/  LDC.64 R2, c[0x4][R16] ;  /* 0x0100000010027b82 */ /* 0x0022e20000000a00 */
[----:B------:R-:W-:Y:S01]  /*f660*/  MOV R4, UR4 ;  /* 0x0000000400047c02 */ /* 0x000fe20008000f00 */
[----:B------:R-:W-:Y:S01]  /*f670*/  IMAD.U32 R5, RZ, RZ, UR5 ;  /* 0x00000005ff057e24 */ /* 0x000fe2000f8e00ff */
[----:B------:R-:W-:Y:S01]  /*f680*/  MOV R6, UR6 ;  /* 0x0000000600067c02 */ /* 0x000fe20008000f00 */
[----:B------:R-:W-:Y:S01]  /*f690*/  IMAD.U32 R7, RZ, RZ, UR7 ;  /* 0x00000007ff077e24 */ /* 0x000fe2000f8e00ff */
[----:B------:R-:W-:Y:S01]  /*f6a0*/  MOV R10, UR8 ;  /* 0x00000008000a7c02 */ /* 0x000fe20008000f00 */
[----:B------:R-:W-:Y:S01]  /*f6b0*/  IMAD.U32 R11, RZ, RZ, UR9 ;  /* 0x00000009ff0b7e24 */ /* 0x000fe2000f8e00ff */
[----:B------:R-:W-:Y:S01]  /*f6c0*/  MOV R8, 0x70 ;  /* 0x0000007000087802 */ /* 0x000fe20000000f00 */
[----:B------:R-:W-:Y:S01]  /*f6d0*/  IMAD.MOV.U32 R12, RZ, RZ, 0x1 ;  /* 0x00000001ff0c7424 */ /* 0x000fe200078e00ff */
[----:B-1----:R-:W-:-:S07]  /*f6e0*/  MOV R13, RZ ;  /* 0x000000ff000d7202 */ /* 0x002fce0000000f00 */
[----:B------:R-:W-:-:S07]  /*f6f0*/  LEPC R20, `(.L_x_52) ;  /* 0x000000001014794e */ /* 0x000fce0000000000 */
[----:B--23--:R-:W-:Y:S05]  /*f700*/  CALL.ABS.NOINC R2 ;  /* 0x0000000002007343 */ /* 0x00cfea0003c00000 */
.L_x_52:
[----:B------:R1:W2:Y:S01]  /*f710*/  LDC.64 R2, c[0x4][R16] ;  /* 0x0100000010027b82 */ /* 0x0002a20000000a00 */
[----:B------:R-:W-:Y:S01]  /*f720*/  ULDC.64 UR4, c[0x4][0x68] ;  /* 0x01001a0000047ab9 */ /* 0x000fe20000000a00 */
[----:B------:R-:W-:Y:S01]  /*f730*/  ULDC.64 UR6, c[0x4][0x70] ;  /* 0x01001c0000067ab9 */ /* 0x000fe20000000a00 */
[----:B------:R-:W-:Y:S01]  /*f740*/  ULDC.64 UR8, c[0x4][0x8] ;  /* 0x0100020000087ab9 */ /* 0x000fe20000000a00 */
[----:B------:R-:W-:Y:S01]  /*f750*/  IMAD.U32 R4, RZ, RZ, UR4 ;  /* 0x00000004ff047e24 */ /* 0x000fe2000f8e00ff */
[----:B------:R-:W-:Y:S01]  /*f760*/  MOV R5, UR5 ;  /* 0x0000000500057c02 */ /* 0x000fe20008000f00 */
[----:B------:R-:W-:Y:S01]  /*f770*/  IMAD.U32 R6, RZ, RZ, UR6 ;  /* 0x00000006ff067e24 */ /* 0x000fe2000f8e00ff */
[----:B------:R-:W-:Y:S01]  /*f780*/  MOV R7, UR7 ;  /* 0x0000000700077c02 */ /* 0x000fe20008000f00 */
[----:B------:R-:W-:Y:S01]  /*f790*/  IMAD.U32 R10, RZ, RZ, UR8 ;  /* 0x00000008ff0a7e24 */ /* 0x000fe2000f8e00ff */
[----:B------:R-:W-:Y:S01]  /*f7a0*/  MOV R11, UR9 ;  /* 0x00000009000b7c02 */ /* 0x000fe20008000f00 */
[----:B------:R-:W-:Y:S01]  /*f7b0*/  IMAD.MOV.U32 R8, RZ, RZ, 0x70 ;  /* 0x00000070ff087424 */ /* 0x000fe200078e00ff */
[----:B------:R-:W-:Y:S01]  /*f7c0*/  MOV R12, 0x1 ;  /* 0x00000001000c7802 */ /* 0x000fe20000000f00 */
[----:B-1----:R-:W-:-:S07]  /*f7d0*/  IMAD.MOV.U32 R13, RZ, RZ, RZ ;  /* 0x000000ffff0d7224 */ /* 0x002fce00078e00ff */
[----:B------:R-:W-:-:S07]  /*f7e0*/  LEPC R20, `(.L_x_51) ;  /* 0x000000001014794e */ /* 0x000fce0000000000 */
[----:B--2---:R-:W-:Y:S05]  /*f7f0*/  CALL.ABS.NOINC R2 ;  /* 0x0000000002007343 */ /* 0x004fea0003c00000 */
.L_x_51:
[----:B------:R-:W-:Y:S02]  /*f800*/  ULDC.64 UR4, c[0x0][0x590] ;  /* 0x0001640000047ab9 */ /* 0x000fe40000000a00 */
[----:B------:R-:W-:-:S04]  /*f810*/  ISETP.NE.U32.AND P0, PT, RZ, UR4, PT ;  /* 0x00000004ff007c0c */ /* 0x000fc8000bf05070 */
[----:B------:R-:W-:-:S13]  /*f820*/  ISETP.NE.AND.EX P0, PT, RZ, UR5, PT, P0 ;  /* 0x00000005ff007c0c */ /* 0x000fda000bf05300 */
[----:B------:R-:W-:Y:S05]  /*f830*/  @!P0 BRA `(.L_x_53) ;  /* 0x0000000000148947 */ /* 0x000fea0003800000 */
[----:B-1----:R-:W-:-:S04]  /*f840*/  LEA R2, P0, R18, UR4, 0x3 ;  /* 0x0000000412027c11 */ /* 0x002fc8000f8018ff */
[----:B------:R-:W-:-:S06]  /*f850*/  LEA.HI.X R3, R18, UR5, R19, 0x3, P0 ;  /* 0x0000000512037c11 */ /* 0x000fcc00080f1c13 */
[----:B------:R-:W3:Y:S04]  /*f860*/  LDG.E.64 R2, desc[UR38][R2.64] ;  /* 0x0000002602027981 */ /* 0x000ee8000c1e1b00 */
[----:B---3--:R3:W5:Y:S01]  /*f870*/  LD.E R0, desc[UR38][R2.64] ;  /* 0x0000002602007980 */ /* 0x008762000c101900 */
[----:B------:R-:W-:Y:S05]  /*f880*/  BRA `(.L_x_54) ;  /* 0x0000000000307947 */ /* 0x000fea0003800000 */
.L_x_53:
[----:B------:R-:W-:Y:S02]  /*f890*/  ULDC.64 UR4, c[0x0][0x588] ;  /* 0x0001620000047ab9 */ /* 0x000fe40000000a00 */
[----:B------:R-:W-:-:S04]  /*f8a0*/  ISETP.NE.U32.AND P0, PT, RZ, UR4, PT ;  /* 0x00000004ff007c0c */ /* 0x000fc8000bf05070 */
[----:B------:R-:W-:-:S13]  /*f8b0*/  ISETP.NE.AND.EX P0, PT, RZ, UR5, PT, P0 ;  /* 0x00000005ff007c0c */ /* 0x000fda000bf05300 */
[----:B------:R-:W-:Y:S05]  /*f8c0*/  @!P0 BRA `(.L_x_55) ;  /* 0x0000000000188947 */ /* 0x000fea0003800000 */
[----:B------:R-:W3:Y:S01]  /*f8d0*/  LDC.64 R4, c[0x0][0x588] ;  /* 0x00016200ff047b82 */ /* 0x000ee20000000a00 */
[----:B------:R-:W-:Y:S02]  /*f8e0*/  ULDC UR4, c[0x0][0x598] ;  /* 0x0001660000047ab9 */ /* 0x000fe40000000800 */
[----:B-1----:R-:W-:-:S04]  /*f8f0*/  IMAD R2, R18, UR4, RZ ;  /* 0x0000000412027c24 */ /* 0x002fc8000f8e02ff */
[----:B---3--:R-:W-:-:S05]  /*f900*/  IMAD.WIDE R2, R2, 0x4, R4 ;  /* 0x0000000402027825 */ /* 0x008fca00078e0204 */
[----:B------:R1:W5:Y:S01]  /*f910*/  LDG.E R0, desc[UR38][R2.64] ;  /* 0x0000002602007981 */ /* 0x000362000c1e1900 */
[----:B------:R-:W-:Y:S05]  /*f920*/  BRA `(.L_x_54) ;  /* 0x0000000000087947 */ /* 0x000fea0003800000 */
.L_x_55:
[----:B------:R-:W-:Y:S02]  /*f930*/  ULDC UR4, c[0x0][0x580] ;  /* 0x0001600000047ab9 */ /* 0x000fe40000000800 */
[----:B-1----:R-:W-:-:S07]  /*f940*/  MOV R0, UR4 ;  /* 0x0000000400007c02 */ /* 0x002fce0008000f00 */
.L_x_54:
[----:B------:R-:W-:Y:S02]  /*f950*/  ULDC.64 UR4, c[0x0][0x5b8] ;  /* 0x00016e0000047ab9 */ /* 0x000fe40000000a00 */
[----:B------:R-:W-:-:S04]  /*f960*/  ISETP.NE.U32.AND P0, PT, RZ, UR4, PT ;  /* 0x00000004ff007c0c */ /* 0x000fc8000bf05070 */
[----:B------:R-:W-:-:S13]  /*f970*/  ISETP.NE.AND.EX P0, PT, RZ, UR5, PT, P0 ;  /* 0x00000005ff007c0c */ /* 0x000fda000bf05300 */
[----:B------:R-:W-:Y:S05]  /*f980*/  @!P0 BRA `(.L_x_56) ;  /* 0x0000000000148947 */ /* 0x000fea0003800000 */
[----:B-1-3--:R-:W-:-:S04]  /*f990*/  LEA R2, P0, R18, UR4, 0x3 ;  /* 0x0000000412027c11 */ /* 0x00afc8000f8018ff */
[----:B------:R-:W-:-:S06]  /*f9a0*/  LEA.HI.X R3, R18, UR5, R19, 0x3, P0 ;  /* 0x0000000512037c11 */ /* 0x000fcc00080f1c13 */
[----:B------:R-:W3:Y:S04]  /*f9b0*/  LDG.E.64 R2, desc[UR38][R2.64] ;  /* 0x0000002602027981 */ /* 0x000ee8000c1e1b00 */
[----:B---3--:R1:W5:Y:S01]  /*f9c0*/  LD.E R2, desc[UR38][R2.64] ;  /* 0x0000002602027980 */ /* 0x008362000c101900 */
[----:B------:R-:W-:Y:S05]  /*f9d0*/  BRA `(.L_x_57) ;  /* 0x0000000000307947 */ /* 0x000fea0003800000 */
.L_x_56:
[----:B------:R-:W-:Y:S02]  /*f9e0*/  ULDC.64 UR4, c[0x0][0x5b0] ;  /* 0x00016c0000047ab9 */ /* 0x000fe40000000a00 */
[----:B------:R-:W-:-:S04]  /*f9f0*/  ISETP.NE.U32.AND P0, PT, RZ, UR4, PT ;  /* 0x00000004ff007c0c */ /* 0x000fc8000bf05070 */
[----:B------:R-:W-:-:S13]  /*fa00*/  ISETP.NE.AND.EX P0, PT, RZ, UR5, PT, P0 ;  /* 0x00000005ff007c0c */ /* 0x000fda000bf05300 */
[----:B------:R-:W-:Y:S05]  /*fa10*/  @!P0 BRA `(.L_x_58) ;  /* 0x0000000000188947 */ /* 0x000fea0003800000 */
[----:B------:R-:W4:Y:S01]  /*fa20*/  LDC.64 R4, c[0x0][0x5b0] ;  /* 0x00016c00ff047b82 */ /* 0x000f220000000a00 */
[----:B------:R-:W-:Y:S02]  /*fa30*/  ULDC UR4, c[0x0][0x5c0] ;  /* 0x0001700000047ab9 */ /* 0x000fe40000000800 */
[----:B-1-3--:R-:W-:-:S04]  /*fa40*/  IMAD R2, R18, UR4, RZ ;  /* 0x0000000412027c24 */ /* 0x00afc8000f8e02ff */
[----:B----4-:R-:W-:-:S06]  /*fa50*/  IMAD.WIDE R2, R2, 0x4, R4 ;  /* 0x0000000402027825 */ /* 0x010fcc00078e0204 */
[----:B------:R3:W5:Y:S01]  /*fa60*/  LDG.E R2, desc[UR38][R2.64] ;  /* 0x0000002602027981 */ /* 0x000762000c1e1900 */
[----:B------:R-:W-:Y:S05]  /*fa70*/  BRA `(.L_x_57) ;  /* 0x0000000000087947 */ /* 0x000fea0003800000 */
.L_x_58:
[----:B------:R-:W-:Y:S02]  /*fa80*/  ULDC UR4, c[0x0][0x5a8] ;  /* 0x00016a0000047ab9 */ /* 0x000fe40000000800 */
[----:B-1-3--:R-:W-:-:S07]  /*fa90*/  IMAD.U32 R2, RZ, RZ, UR4 ;  /* 0x00000004ff027e24 */ /* 0x00afce000f8e00ff */
.L_x_57:
[----:B------:R-:W-:Y:S01]  /*faa0*/  ISETP.GT.U32.AND P0, PT, R221, 0x3e, PT ;  /* 0x0000003edd00780c */ /* 0x000fe20003f04070 */
[----:B------:R-:W-:Y:S01]  /*fab0*/  BSSY B0, `(.L_x_59) ;  /* 0x0000007000007945 */ /* 0x000fe20003800000 */
[----:B------:R-:W-:-:S11]  /*fac0*/  PRMT R16, RZ, 0x7610, R16 ;  /* 0x00007610ff107816 */ /* 0x000fd60000000010 */
[----:B------:R-:W-:Y:S05]  /*fad0*/  @P0 BRA `(.L_x_60) ;  /* 0x0000000000100947 */ /* 0x000fea0003800000 */
[----:B------:R-:W-:-:S03]  /*fae0*/  UMOV UR4, 0xffffffff ;  /* 0xffffffff00047882 */ /* 0x000fc60000000000 */
[----:B------:R-:W-:Y:S05]  /*faf0*/  BRA.DIV UR4, `(.L_x_61) ;  /* 0x000000ce042c7947 */ /* 0x000fea000b800000 */
[----:B------:R-:W-:-:S13]  /*fb00*/  ELECT P6, URZ, PT ;  /* 0x00000000003f782f */ /* 0x000fda00038c0000 */
.L_x_360:
[----:B------:R-:W-:-:S07]  /*fb10*/  SEL R16, RZ, 0x1, !P6 ;  /* 0x00000001ff107807 */ /* 0x000fce0007000000 */
.L_x_60:
[----:B------:R-:W-:Y:S05]  /*fb20*/  BSYNC B0 ;  /* 0x0000000000007941 */ /* 0x000fea0003800000 */
.L_x_59:
[----:B-1-3--:R-:W-:-:S04]  /*fb30*/  MOV R3, UR55 ;  /* 0x0000003700037c02 */ /* 0x00afc80008000f00 */
[----:B------:R-:W-:-:S13]  /*fb40*/  ISETP.NE.AND P0, PT, R3, 0x3, PT ;  /* 0x000000030300780c */ /* 0x000fda0003f05270 */
[----:B------:R-:W-:Y:S05]  /*fb50*/  @!P0 BRA `(.L_x_62) ;  /* 0x0000000000048947 */ /* 0x000fea0003800000 */
[----:B------:R-:W-:Y:S01]  /*fb60*/  BPT.TRAP 0x1 ;  /* 0x000000040000795c */ /* 0x000fe20000300000 */
.L_x_62:
[----:B------:R-:W-:Y:S02]  /*fb70*/  SHF.L.U32 R222, RZ, 0x1f, RZ ;  /* 0x0000001fffde7819 */ /* 0x000fe400000006ff */
[----:B-----5:R-:W-:Y:S02]  /*fb80*/  FSETP.NEU.AND P1, PT, R0, RZ, PT ;  /* 0x000000ff0000720b */ /* 0x020fe40003f2d000 */
[----:B------:R-:W1:Y:S02]  /*fb90*/  SYNCS.PHASECHK.TRANS64.TRYWAIT P2, [UR47+0x344a0], R222 ;  /* 0x0344a0deff0075a7 */ /* 0x000e64000804016f */
[----:B-1----:R-:W-:Y:S09]  /*fba0*/  @!P2 BRA `(.L_x_63) ;  /* 0x000000cc0018a947 */ /* 0x002ff20003800000 */
.L_x_361:
[----:B-1----:R-:W3:Y:S04]  /*fbb0*/  LDL.LU R3, [R1] ;  /* 0x0000000001037983 */ /* 0x002ee80000300800 */
[----:B------:R-:W4:Y:S04]  /*fbc0*/  LDL.LU R7, [R1+0x4] ;  /* 0x0000040001077983 */ /* 0x000f280000300800 */
[----:B------:R-:W5:Y:S01]  /*fbd0*/  LDL.LU R6, [R1+0x8] ;  /* 0x0000080001067983 */ /* 0x000f620000300800 */
[----:B------:R-:W-:Y:S01]  /*fbe0*/  IMAD.MOV.U32 R8, RZ, RZ, RZ ;  /* 0x000000ffff087224 */ /* 0x000fe200078e00ff */
[----:B------:R-:W-:Y:S01]  /*fbf0*/  @P1 LEA R4, R220, UR47, 0x1 ;  /* 0x0000002fdc041c11 */ /* 0x000fe2000f8e08ff */
[----:B------:R-:W-:Y:S05]  /*fc00*/  @P1 WARPSYNC.ALL ;  /* 0x0000000000001948 */ /* 0x000fea0003800000 */
[----:B------:R-:W1:Y:S01]  /*fc10*/  @P1 LDSM.16.MT88.4 R8, [R4+0x30000] ;  /* 0x030000000408183b */ /* 0x000e620000004200 */
[----:B------:R-:W-:Y:S01]  /*fc20*/  BSSY B0, `(.L_x_64) ;  /* 0x000000f000007945 */ /* 0x000fe20003800000 */
[----:B-1----:R-:W-:-:S02]  /*fc30*/  HADD2.F32 R5, -RZ, R8.H0_H0 ;  /* 0x20000008ff057230 */ /* 0x002fc40000004100 */
[----:B---3--:R-:W-:-:S04]  /*fc40*/  FMUL R3, R3, R2 ;  /* 0x0000000203037220 */ /* 0x008fc80000400000 */
[----:B------:R-:W-:Y:S01]  /*fc50*/  FFMA R5, R5, R0, R3 ;  /* 0x0000000005057223 */ /* 0x000fe20000000003 */
[----:B------:R-:W-:Y:S02]  /*fc60*/  HADD2.F32 R3, -RZ, R8.H1_H1 ;  /* 0x30000008ff037230 */ /* 0x000fe40000004100 */
[-C--:B----4-:R-:W-:Y:S01]  /*fc70*/  FMUL R12, R7, R2.reuse ;  /* 0x00000002070c7220 */ /* 0x090fe20000400000 */
[----:B-----5:R-:W-:-:S03]  /*fc80*/  FMUL R13, R6, R2 ;  /* 0x00000002060d7220 */ /* 0x020fc60000400000 */
[----:B------:R-:W-:-:S05]  /*fc90*/  FFMA R12, R3, R0, R12 ;  /* 0x00000000030c7223 */ /* 0x000fca000000000c */
[----:B------:R-:W-:Y:S02]  /*fca0*/  F2FP.F16.F32.PACK_AB R12, R12, R5 ;  /* 0x000000050c0c723e */ /* 0x000fe400000000ff */
[----:B------:R-:W1:Y:S01]  /*fcb0*/  @P1 LDSM.16.MT88.4 R4, [R4+0x30800] ;  /* 0x030800000404183b */ /* 0x000e620000004200 */
[----:B------:R-:W-:Y:S05]  /*fcc0*/  @P1 BRA `(.L_x_65) ;  /* 0x0000000000101947 */ /* 0x000fea0003800000 */
[----:B------:R-:W-:Y:S02]  /*fcd0*/  MOV R9, RZ ;  /* 0x000000ff00097202 */ /* 0x000fe40000000f00 */
[----:B------:R-:W-:Y:S02]  /*fce0*/  CS2R R10, SRZ ;  /* 0x00000000000a7805 */ /* 0x000fe4000001ff00 */
[----:B-1----:R-:W-:Y:S02]  /*fcf0*/  CS2R R4, SRZ ;  /* 0x0000000000047805 */ /* 0x002fe4000001ff00 */
[----:B------:R-:W-:-:S07]  /*fd00*/  CS2R R6, SRZ ;  /* 0x0000000000067805 */ /* 0x000fce000001ff00 */
.L_x_65:
[----:B------:R-:W-:Y:S05]  /*fd10*/  BSYNC B0 ;  /* 0x0000000000007941 */ /* 0x000fea0003800000 */
.L_x_64:
[----:B------:R-:W3:Y:S04]  /*fd20*/  LDL.LU R227, [R1+0xc] ;  /* 0x00000c0001e37983 */ /* 0x000ee80000300800 */
[----:B------:R-:W4:Y:S04]  /*fd30*/  LDL.LU R18, [R1+0x10] ;  /* 0x0000100001127983 */ /* 0x000f280000300800 */
[----:B------:R-:W5:Y:S04]  /*fd40*/  LDL.LU R17, [R1+0x14] ;  /* 0x0000140001117983 */ /* 0x000f680000300800 */
        /* <DEDUP_REMOVED lines=10> */
[--C-:B------:R-:W-:Y:S01]  /*fdf0*/  HADD2.F32 R3, -RZ, R9.reuse.H0_H0 ;  /* 0x20000009ff037230 */ /* 0x100fe20000004100 */
[----:B------:R-:W-:Y:S05]  /*fe00*/  WARPSYNC.ALL ;  /* 0x0000000000007948 */ /* 0x000fea0003800000 */
[----:B------:R-:W-:Y:S01]  /*fe10*/  FFMA R14, R3, R0, R13 ;  /* 0x00000000030e7223 */ /* 0x000fe2000000000d */
[----:B------:R-:W-:Y:S01]  /*fe20*/  HADD2.F32 R3, -RZ, R9.H1_H1 ;  /* 0x30000009ff037230 */ /* 0x000fe20000004100 */
[----:B------:R-:W-:Y:S01]  /*fe30*/  PRMT R16, R16, 0x9910, RZ ;  /* 0x0000991010107816 */ /* 0x000fe200000000ff */
[----:B------:R-:W-:Y:S01]  /*fe40*/  BSSY B0, `(.L_x_66) ;  /* 0x000003f000007945 */ /* 0x000fe20003800000 */
[----:B---3--:R-:W-:-:S04]  /*fe50*/  FMUL R13, R227, R2 ;  /* 0x00000002e30d7220 */ /* 0x008fc80000400000 */
[----:B------:R-:W-:Y:S01]  /*fe60*/  FFMA R13, R3, R0, R13 ;  /* 0x00000000030d7223 */ /* 0x000fe2000000000d */
[----:B----4-:R-:W-:-:S04]  /*fe70*/  FMUL R3, R18, R2 ;  /* 0x0000000212037220 */ /* 0x010fc80000400000 */
[----:B------:R-:W-:Y:S01]  /*fe80*/  F2FP.F16.F32.PACK_AB R13, R13, R14 ;  /* 0x0000000e0d0d723e */ /* 0x000fe200000000ff */
[----:B------:R-:W-:-:S05]  /*fe90*/  HADD2.F32 R14, -RZ, R10.H0_H0 ;  /* 0x2000000aff0e7230 */ /* 0x000fca0000004100 */
[----:B------:R-:W-:Y:S01]  /*fea0*/  FFMA R18, R14, R0, R3 ;  /* 0x000000000e127223 */ /* 0x000fe20000000003 */
[----:B------:R-:W-:Y:S02]  /*feb0*/  HADD2.F32 R14, -RZ, R10.H1_H1 ;  /* 0x3000000aff0e7230 */ /* 0x000fe40000004100 */
[----:B-----5:R-:W-:-:S04]  /*fec0*/  FMUL R3, R17, R2 ;  /* 0x0000000211037220 */ /* 0x020fc80000400000 */
[----:B------:R-:W-:Y:S01]  /*fed0*/  FFMA R17, R14, R0, R3 ;  /* 0x000000000e117223 */ /* 0x000fe20000000003 */
[----:B------:R-:W-:Y:S02]  /*fee0*/  HADD2.F32 R14, -RZ, R11.H0_H0 ;  /* 0x2000000bff0e7230 */ /* 0x000fe40000004100 */
[----:B--2---:R-:W-:-:S04]  /*fef0*/  FMUL R3, R15, R2 ;  /* 0x000000020f037220 */ /* 0x004fc80000400000 */
[----:B------:R-:W-:Y:S01]  /*ff00*/  FFMA R15, R14, R0, R3 ;  /* 0x000000000e0f7223 */ /* 0x000fe20000000003 */
[----:B------:R-:W-:Y:S02]  /*ff10*/  HADD2.F32 R14, -RZ, R11.H1_H1 ;  /* 0x3000000bff0e7230 */ /* 0x000fe40000004100 */
[----:B------:R-:W-:-:S04]  /*ff20*/  FMUL R3, R226, R2 ;  /* 0x00000002e2037220 */ /* 0x000fc80000400000 */
[----:B------:R-:W-:Y:S01]  /*ff30*/  FFMA R3, R14, R0, R3 ;  /* 0x000000000e037223 */ /* 0x000fe20000000003 */
[----:B------:R-:W-:-:S04]  /*ff40*/  F2FP.F16.F32.PACK_AB R14, R17, R18 ;  /* 0x00000012110e723e */ /* 0x000fc800000000ff */
[----:B------:R-:W-:Y:S02]  /*ff50*/  F2FP.F16.F32.PACK_AB R15, R3, R15 ;  /* 0x0000000f030f723e */ /* 0x000fe400000000ff */
[----:B------:R-:W-:-:S05]  /*ff60*/  LEA R3, R220, UR47, 0x1 ;  /* 0x0000002fdc037c11 */ /* 0x000fca000f8e08ff */
[----:B------:R1:W-:Y:S02]  /*ff70*/  STSM.16.MT88.4 [R3+0x30000], R12 ;  /* 0x0300000c03007844 */ /* 0x0003e40000004200 */
[--C-:B-1----:R-:W-:Y:S02]  /*ff80*/  HADD2.F32 R13, -RZ, R4.reuse.H1_H1 ;  /* 0x30000004ff0d7230 */ /* 0x102fe40000004100 */
[-C--:B------:R-:W-:Y:S01]  /*ff90*/  FMUL R12, R21, R2.reuse ;  /* 0x00000002150c7220 */ /* 0x080fe20000400000 */
[----:B------:R-:W-:Y:S02]  /*ffa0*/  HADD2.F32 R14, -RZ, R4.H0_H0 ;  /* 0x20000004ff0e7230 */ /* 0x000fe40000004100 */
[----:B------:R-:W-:Y:S01]  /*ffb0*/  FMUL R15, R217, R2 ;  /* 0x00000002d90f7220 */ /* 0x000fe20000400000 */
[-C--:B------:R-:W-:Y:S01]  /*ffc0*/  FFMA R21, R13, R0.reuse, R12 ;  /* 0x000000000d157223 */ /* 0x080fe2000000000c */
[--C-:B------:R-:W-:Y:S02]  /*ffd0*/  HADD2.F32 R13, -RZ, R5.reuse.H1_H1 ;  /* 0x30000005ff0d7230 */ /* 0x100fe40000004100 */
[----:B------:R-:W-:Y:S01]  /*ffe0*/  FFMA R217, R14, R0, R15 ;  /* 0x000000000ed97223 */ /* 0x000fe2000000000f */
[----:B------:R-:W-:Y:S01]  /*fff0*/  FMUL R12, R19, R2 ;  /* 0x00000002130c7220 */ /* 0x000fe20000400000 */
[----:B------:R-:W-:-:S02]  /*10000*/  HADD2.F32 R14, -RZ, R5.H0_H0 ;  /* 0x20000005ff0e7230 */ /* 0x000fc40000004100 */
[----:B------:R-:W-:Y:S01]  /*10010*/  FMUL R15, R20, R2 ;  /* 0x00000002140f7220 */ /* 0x000fe20000400000 */
[-C--:B------:R-:W-:Y:S01]  /*10020*/  FFMA R19, R13, R0.reuse, R12 ;  /* 0x000000000d137223 */ /* 0x080fe2000000000c */
[--C-:B------:R-:W-:Y:S02]  /*10030*/  HADD2.F32 R13, -RZ, R6.reuse.H1_H1 ;  /* 0x30000006ff0d7230 */ /* 0x100fe40000004100 */
[----:B------:R-:W-:Y:S01]  /*10040*/  FFMA R20, R14, R0, R15 ;  /* 0x000000000e147223 */ /* 0x000fe2000000000f */
[-C--:B------:R-:W-:Y:S01]  /*10050*/  FMUL R12, R224, R2.reuse ;  /* 0x00000002e00c7220 */ /* 0x080fe20000400000 */
[----:B------:R-:W-:Y:S02]  /*10060*/  HADD2.F32 R14, -RZ, R6.H0_H0 ;  /* 0x20000006ff0e7230 */ /* 0x000fe40000004100 */
[----:B------:R-:W-:Y:S01]  /*10070*/  FMUL R15, R225, R2 ;  /* 0x00000002e10f7220 */ /* 0x000fe20000400000 */
[----:B------:R-:W-:Y:S01]  /*10080*/  FFMA R17, R13, R0, R12 ;  /* 0x000000000d117223 */ /* 0x000fe2000000000c */
[----:B------:R-:W-:-:S02]  /*10090*/  HADD2.F32 R13, -RZ, R7.H0_H0 ;  /* 0x20000007ff0d7230 */ /* 0x000fc40000004100 */
[----:B------:R-:W-:Y:S01]  /*100a0*/  FFMA R18, R14, R0, R15 ;  /* 0x000000000e127223 */ /* 0x000fe2000000000f */
[----:B------:R-:W-:Y:S02]  /*100b0*/  HADD2.F32 R12, -RZ, R7.H1_H1 ;  /* 0x30000007ff0c7230 */ /* 0x000fe40000004100 */
[-C--:B------:R-:W-:Y:S01]  /*100c0*/  FMUL R14, R223, R2.reuse ;  /* 0x00000002df0e7220 */ /* 0x080fe20000400000 */
[----:B------:R-:W-:Y:S01]  /*100d0*/  FMUL R15, R219, R2 ;  /* 0x00000002db0f7220 */ /* 0x000fe20000400000 */
[----:B------:R-:W-:Y:S02]  /*100e0*/  IMAD.MOV.U32 R219, RZ, RZ, R16 ;  /* 0x000000ffffdb7224 */ /* 0x000fe400078e0010 */
[-C--:B------:R-:W-:Y:S01]  /*100f0*/  FFMA R16, R13, R0.reuse, R14 ;  /* 0x000000000d107223 */ /* 0x080fe2000000000e */
[----:B------:R-:W-:Y:S01]  /*10100*/  FFMA R15, R12, R0, R15 ;  /* 0x000000000c0f7223 */ /* 0x000fe2000000000f */
[----:B------:R-:W-:Y:S02]  /*10110*/  F2FP.F16.F32.PACK_AB R12, R21, R217 ;  /* 0x000000d9150c723e */ /* 0x000fe400000000ff */
[----:B------:R-:W-:-:S02]  /*10120*/  F2FP.F16.F32.PACK_AB R13, R19, R20 ;  /* 0x00000014130d723e */ /* 0x000fc400000000ff */
[----:B------:R-:W-:Y:S02]  /*10130*/  F2FP.F16.F32.PACK_AB R14, R17, R18 ;  /* 0x00000012110e723e */ /* 0x000fe400000000ff */
[----:B------:R-:W-:Y:S02]  /*10140*/  F2FP.F16.F32.PACK_AB R15, R15, R16 ;  /* 0x000000100f0f723e */ /* 0x000fe400000000ff */
[----:B------:R-:W-:-:S03]  /*10150*/  ISETP.NE.AND P2, PT, R219, RZ, PT ;  /* 0x000000ffdb00720c */ /* 0x000fc60003f45270 */
[----:B------:R1:W-:Y:S01]  /*10160*/  STSM.16.MT88.4 [R3+0x30800], R12 ;  /* 0x0308000c03007844 */ /* 0x0003e20000004200 */
[----:B------:R-:W-:Y:S01]  /*10170*/  @!PT LDS RZ, [RZ] ;  /* 0x00000000fffff984 */ /* 0x000fe20000000800 */
[----:B------:R-:W-:Y:S01]  /*10180*/  @!PT LDS RZ, [RZ] ;  /* 0x00000000fffff984 */ /* 0x000fe20000000800 */
[----:B------:R-:W-:Y:S01]  /*10190*/  @!PT LDS RZ, [RZ] ;  /* 0x00000000fffff984 */ /* 0x000fe20000000800 */
[----:B------:R-:W-:Y:S01]  /*101a0*/  @!PT LDS RZ, [RZ] ;  /* 0x00000000fffff984 */ /* 0x000fe20000000800 */
[----:B------:R2:W-:Y:S06]  /*101b0*/  MEMBAR.ALL.CTA ;  /* 0x0000000000007992 */ /* 0x0005ec0000008000 */
[----:B--2---:R-:W2:Y:S02]  /*101c0*/  FENCE.VIEW.ASYNC.S ;  /* 0x00000000000073c6 */ /* 0x004ea40000000000 */
[----:B--2---:R-:W-:Y:S06]  /*101d0*/  BAR.SYNC.DEFER_BLOCKING 0x1, 0x80 ;  /* 0x0042000000007b1d */ /* 0x004fec0000010000 */
[----:B------:R-:W-:Y:S05]  /*101e0*/  @!P2 BRA `(.L_x_67) ;  /* 0x000000000010a947 */ /* 0x000fea0003800000 */
[----:B------:R-:W-:-:S09]  /*101f0*/  UIADD3 UR44, UR47, 0x30000, URZ ;  /* 0x000300002f2c7890 */ /* 0x000fd2000fffe03f */
[----:B------:R2:W-:Y:S01]  /*10200*/  UTMASTG.2D [UR44], [UR36] ;  /* 0x0000002c240073b5 */ /* 0x0005e20008008000 */
[----:B------:R0:W-:Y:S01]  /*10210*/  UTMACMDFLUSH ;  /* 0x00000000000079b7 */ /* 0x0001e20000000000 */
[----:B--2---:R-:W-:-:S04]  /*10220*/  DEPBAR.LE SB0, 0x1 ;  /* 0x000080400000791a */ /* 0x004fc80000000000 */
.L_x_67:
[----:B------:R-:W-:Y:S05]  /*10230*/  BSYNC B0 ;  /* 0x0000000000007941 */ /* 0x000fea0003800000 */
.L_x_66:
[----:B------:R-:W-:Y:S06]  /*10240*/  BAR.SYNC.DEFER_BLOCKING 0x1, 0x80 ;  /* 0x0042000000007b1d */ /* 0x000fec0000010000 */
[----:B------:R-:W-:Y:S05]  /*10250*/  @!P0 BRA `(.L_x_68) ;  /* 0x0000000000048947 */ /* 0x000fea0003800000 */
[----:B------:R-:W-:Y:S01]  /*10260*/  BPT.TRAP 0x1 ;  /* 0x000000040000795c */ /* 0x000fe20000300000 */
.L_x_68:
[----:B------:R-:W2:Y:S02]  /*10270*/  SYNCS.PHASECHK.TRANS64.TRYWAIT P3, [UR47+0x344a8], R222 ;  /* 0x0344a8deff0075a7 */ /* 0x000ea4000806016f */
[----:B--2---:R-:W-:Y:S05]  /*10280*/  @!P3 BRA `(.L_x_69) ;  /* 0x000000c40078b947 */ /* 0x004fea0003800000 */
.L_x_362:
[----:B------:R-:W-:Y:S05]  /*10290*/  @P1 WARPSYNC.ALL ;  /* 0x0000000000001948 */ /* 0x000fea0003800000 */
[----:B------:R-:W2:Y:S01]  /*102a0*/  @P1 LDSM.16.MT88.4 R8, [R3+0x31000] ;  /* 0x031000000308183b */ /* 0x000ea20000004200 */
[-C--:B------:R-:W-:Y:S01]  /*102b0*/  FMUL R156, R156, R2.reuse ;  /* 0x000000029c9c7220 */ /* 0x080fe20000400000 */
[-C--:B------:R-:W-:Y:S01]  /*102c0*/  FMUL R157, R157, R2.reuse ;  /* 0x000000029d9d7220 */ /* 0x080fe20000400000 */
[-C--:B------:R-:W-:Y:S01]  /*102d0*/  FMUL R152, R152, R2.reuse ;  /* 0x0000000298987220 */ /* 0x080fe20000400000 */
[----:B------:R-:W3:Y:S01]  /*102e0*/  @P1 LDSM.16.MT88.4 R4, [R3+0x31800] ;  /* 0x031800000304183b */ /* 0x000ee20000004200 */
[-C--:B------:R-:W-:Y:S01]  /*102f0*/  FMUL R154, R154, R2.reuse ;  /* 0x000000029a9a7220 */ /* 0x080fe20000400000 */
[-C--:B------:R-:W-:Y:S01]  /*10300*/  FMUL R158, R158, R2.reuse ;  /* 0x000000029e9e7220 */ /* 0x080fe20000400000 */
[-C--:B------:R-:W-:Y:S01]  /*10310*/  FMUL R153, R153, R2.reuse ;  /* 0x0000000299997220 */ /* 0x080fe20000400000 */
[-C--:B------:R-:W-:Y:S01]  /*10320*/  FMUL R155, R155, R2.reuse ;  /* 0x000000029b9b7220 */ /* 0x080fe20000400000 */
[-C--:B-1----:R-:W-:Y:S01]  /*10330*/  FMUL R15, R159, R2.reuse ;  /* 0x000000029f0f7220 */ /* 0x082fe20000400000 */
[----:B------:R-:W-:Y:S05]  /*10340*/  WARPSYNC.ALL ;  /* 0x0000000000007948 */ /* 0x000fea0003800000 */
[-C--:B------:R-:W-:Y:S01]  /*10350*/  FMUL R160, R160, R2.reuse ;  /* 0x00000002a0a07220 */ /* 0x080fe20000400000 */
[-C--:B------:R-:W-:Y:S01]  /*10360*/  FMUL R161, R161, R2.reuse ;  /* 0x00000002a1a17220 */ /* 0x080fe20000400000 */
[-C--:B------:R-:W-:Y:S01]  /*10370*/  FMUL R162, R162, R2.reuse ;  /* 0x00000002a2a27220 */ /* 0x080fe20000400000 */
[-C--:B------:R-:W-:Y:S01]  /*10380*/  FMUL R163, R163, R2.reuse ;  /* 0x00000002a3a37220 */ /* 0x080fe20000400000 */
[-C--:B------:R-:W-:Y:S01]  /*10390*/  FMUL R164, R164, R2.reuse ;  /* 0x00000002a4a47220 */ /* 0x080fe20000400000 */
[-C--:B------:R-:W-:Y:S01]  /*103a0*/  FMUL R165, R165, R2.reuse ;  /* 0x00000002a5a57220 */ /* 0x080fe20000400000 */
[-C--:B------:R-:W-:Y:S01]  /*103b0*/  FMUL R166, R166, R2.reuse ;  /* 0x00000002a6a67220 */ /* 0x080fe20000400000 */
[----:B------:R-:W-:Y:S01]  /*103c0*/  FMUL R167, R167, R2 ;  /* 0x00000002a7a77220 */ /* 0x000fe20000400000 */
[----:B------:R-:W-:Y:S01]  /*103d0*/  BSSY B0, `(.L_x_70) ;  /* 0x0000039000007945 */ /* 0x000fe20003800000 */
[----:B--2---:R-:W-:-:S02]  /*103e0*/  HADD2.F32 R14, -RZ, R10.H0_H0 ;  /* 0x2000000aff0e7230 */ /* 0x004fc40000004100 */
[----:B------:R-:W-:Y:S02]  /*103f0*/  HADD2.F32 R12, -RZ, R8.H0_H0 ;  /* 0x20000008ff0c7230 */ /* 0x000fe40000004100 */
[--C-:B------:R-:W-:Y:S02]  /*10400*/  HADD2.F32 R13, -RZ, R9.reuse.H0_H0 ;  /* 0x20000009ff0d7230 */ /* 0x100fe40000004100 */
[-C--:B------:R-:W-:Y:S01]  /*10410*/  FFMA R156, R14, R0.reuse, R156 ;  /* 0x000000000e9c7223 */ /* 0x080fe2000000009c */
[----:B------:R-:W-:Y:S02]  /*10420*/  HADD2.F32 R14, -RZ, R10.H1_H1 ;  /* 0x3000000aff0e7230 */ /* 0x000fe40000004100 */
[-C--:B------:R-:W-:Y:S01]  /*10430*/  FFMA R152, R12, R0.reuse, R152 ;  /* 0x000000000c987223 */ /* 0x080fe20000000098 */
[----:B------:R-:W-:Y:S02]  /*10440*/  HADD2.F32 R12, -RZ, R8.H1_H1 ;  /* 0x30000008ff0c7230 */ /* 0x000fe40000004100 */
[----:B------:R-:W-:Y:S01]  /*10450*/  FFMA R154, R13, R0, R154 ;  /* 0x000000000d9a7223 */ /* 0x000fe2000000009a */
[----:B------:R-:W-:-:S02]  /*10460*/  HADD2.F32 R13, -RZ, R9.H1_H1 ;  /* 0x30000009ff0d7230 */ /* 0x000fc40000004100 */
[-C--:B------:R-:W-:Y:S01]  /*10470*/  FFMA R157, R14, R0.reuse, R157 ;  /* 0x000000000e9d7223 */ /* 0x080fe2000000009d */
[--C-:B------:R-:W-:Y:S02]  /*10480*/  HADD2.F32 R14, -RZ, R11.reuse.H0_H0 ;  /* 0x2000000bff0e7230 */ /* 0x100fe40000004100 */
[-C--:B------:R-:W-:Y:S01]  /*10490*/  FFMA R12, R12, R0.reuse, R153 ;  /* 0x000000000c0c7223 */ /* 0x080fe20000000099 */
[-C--:B------:R-:W-:Y:S02]  /*104a0*/  FFMA R13, R13, R0.reuse, R155 ;  /* 0x000000000d0d7223 */ /* 0x080fe4000000009b */
[----:B------:R-:W-:Y:S01]  /*104b0*/  FFMA R158, R14, R0, R158 ;  /* 0x000000000e9e7223 */ /* 0x000fe2000000009e */
[----:B------:R-:W-:Y:S01]  /*104c0*/  HADD2.F32 R14, -RZ, R11.H1_H1 ;  /* 0x3000000bff0e7230 */ /* 0x000fe20000004100 */
[----:B------:R-:W-:Y:S02]  /*104d0*/  F2FP.F16.F32.PACK_AB R12, R12, R152 ;  /* 0x000000980c0c723e */ /* 0x000fe400000000ff */
[----:B------:R-:W-:-:S02]  /*104e0*/  F2FP.F16.F32.PACK_AB R13, R13, R154 ;  /* 0x0000009a0d0d723e */ /* 0x000fc400000000ff */
[----:B------:R-:W-:Y:S01]  /*104f0*/  FFMA R15, R14, R0, R15 ;  /* 0x000000000e0f7223 */ /* 0x000fe2000000000f */
[----:B------:R-:W-:-:S04]  /*10500*/  F2FP.F16.F32.PACK_AB R14, R157, R156 ;  /* 0x0000009c9d0e723e */ /* 0x000fc800000000ff */
[----:B------:R-:W-:-:S05]  /*10510*/  F2FP.F16.F32.PACK_AB R15, R15, R158 ;  /* 0x0000009e0f0f723e */ /* 0x000fca00000000ff */
[----:B------:R3:W-:Y:S02]  /*10520*/  STSM.16.MT88.4 [R3+0x31000], R12 ;  /* 0x0310000c03007844 */ /* 0x0007e40000004200 */
[--C-:B---3--:R-:W-:Y:S02]  /*10530*/  HADD2.F32 R13, -RZ, R4.reuse.H0_H0 ;  /* 0x20000004ff0d7230 */ /* 0x108fe40000004100 */
[----:B------:R-:W-:-:S03]  /*10540*/  HADD2.F32 R12, -RZ, R4.H1_H1 ;  /* 0x30000004ff0c7230 */ /* 0x000fc60000004100 */
[-C--:B------:R-:W-:Y:S01]  /*10550*/  FFMA R160, R13, R0.reuse, R160 ;  /* 0x000000000da07223 */ /* 0x080fe200000000a0 */
[--C-:B------:R-:W-:Y:S02]  /*10560*/  HADD2.F32 R13, -RZ, R5.reuse.H0_H0 ;  /* 0x20000005ff0d7230 */ /* 0x100fe40000004100 */
[-C--:B------:R-:W-:Y:S01]  /*10570*/  FFMA R161, R12, R0.reuse, R161 ;  /* 0x000000000ca17223 */ /* 0x080fe200000000a1 */
[----:B------:R-:W-:Y:S02]  /*10580*/  HADD2.F32 R12, -RZ, R5.H1_H1 ;  /* 0x30000005ff0c7230 */ /* 0x000fe40000004100 */
[-C--:B------:R-:W-:Y:S01]  /*10590*/  FFMA R162, R13, R0.reuse, R162 ;  /* 0x000000000da27223 */ /* 0x080fe200000000a2 */
[--C-:B------:R-:W-:Y:S02]  /*105a0*/  HADD2.F32 R13, -RZ, R6.reuse.H0_H0 ;  /* 0x20000006ff0d7230 */ /* 0x100fe40000004100 */
[----:B------:R-:W-:Y:S01]  /*105b0*/  FFMA R163, R12, R0, R163 ;  /* 0x000000000ca37223 */ /* 0x000fe200000000a3 */
[----:B------:R-:W-:-:S02]  /*105c0*/  HADD2.F32 R12, -RZ, R6.H1_H1 ;  /* 0x30000006ff0c7230 */ /* 0x000fc40000004100 */
[-C--:B------:R-:W-:Y:S01]  /*105d0*/  FFMA R164, R13, R0.reuse, R164 ;  /* 0x000000000da47223 */ /* 0x080fe200000000a4 */
[--C-:B------:R-:W-:Y:S02]  /*105e0*/  HADD2.F32 R13, -RZ, R7.reuse.H0_H0 ;  /* 0x20000007ff0d7230 */ /* 0x100fe40000004100 */
[-C--:B------:R-:W-:Y:S01]  /*105f0*/  FFMA R14, R12, R0.reuse, R165 ;  /* 0x000000000c0e7223 */ /* 0x080fe200000000a5 */
[----:B------:R-:W-:Y:S02]  /*10600*/  HADD2.F32 R12, -RZ, R7.H1_H1 ;  /* 0x30000007ff0c7230 */ /* 0x000fe40000004100 */
[----:B------:R-:W-:Y:S01]  /*10610*/  FFMA R166, R13, R0, R166 ;  /* 0x000000000da67223 */ /* 0x000fe200000000a6 */
[----:B------:R-:W-:Y:S02]  /*10620*/  F2FP.F16.F32.PACK_AB R13, R163, R162 ;  /* 0x000000a2a30d723e */ /* 0x000fe400000000ff */
[----:B------:R-:W-:Y:S01]  /*10630*/  FFMA R15, R12, R0, R167 ;  /* 0x000000000c0f7223 */ /* 0x000fe200000000a7 */
[----:B------:R-:W-:-:S02]  /*10640*/  F2FP.F16.F32.PACK_AB R12, R161, R160 ;  /* 0x000000a0a10c723e */ /* 0x000fc400000000ff */
[----:B------:R-:W-:Y:S02]  /*10650*/  F2FP.F16.F32.PACK_AB R14, R14, R164 ;  /* 0x000000a40e0e723e */ /* 0x000fe400000000ff */
[----:B------:R-:W-:-:S05]  /*10660*/  F2FP.F16.F32.PACK_AB R15, R15, R166 ;  /* 0x000000a60f0f723e */ /* 0x000fca00000000ff */
        /* <DEDUP_REMOVED lines=9> */
[----:B------:R-:W-:Y:S02]  /*10700*/  UIADD3 UR5, UR45, 0x40, URZ ;  /* 0x000000402d057890 */ /* 0x000fe4000fffe03f */
[----:B------:R-:W-:Y:S01]  /*10710*/  UIADD3 UR4, UR47, 0x31000, URZ ;  /* 0x000310002f047890 */ /* 0x000fe2000fffe03f */
[----:B------:R-:W-:-:S08]  /*10720*/  UMOV UR6, UR46 ;  /* 0x0000002e00067c82 */ /* 0x000fd00008000000 */
[----:B------:R2:W-:Y:S01]  /*10730*/  UTMASTG.2D [UR4], [UR36] ;  /* 0x00000004240073b5 */ /* 0x0005e20008008000 */
[----:B------:R0:W-:Y:S01]  /*10740*/  UTMACMDFLUSH ;  /* 0x00000000000079b7 */ /* 0x0001e20000000000 */
[----:B--2---:R-:W-:-:S04]  /*10750*/  DEPBAR.LE SB0, 0x1 ;  /* 0x000080400000791a */ /* 0x004fc80000000000 */
.L_x_71:
[----:B------:R-:W-:Y:S05]  /*10760*/  BSYNC B0 ;  /* 0x0000000000007941 */ /* 0x000fea0003800000 */
.L_x_70:
[----:B------:R-:W-:Y:S06]  /*10770*/  BAR.SYNC.DEFER_BLOCKING 0x1, 0x80 ;  /* 0x0042000000007b1d */ /* 0x000fec0000010000 */
[----:B------:R-:W-:Y:S05]  /*10780*/  @!P0 BRA `(.L_x_72) ;  /* 0x0000000000048947 */ /* 0x000fea0003800000 */
[----:B------:R-:W-:Y:S01]  /*10790*/  BPT.TRAP 0x1 ;  /* 0x000000040000795c */ /* 0x000fe20000300000 */
.L_x_72:
[----:B------:R-:W-:-:S04]  /*107a0*/  UIADD3 UR7, UR47, 0x344c0, URZ ;  /* 0x000344c02f077890 */ /* 0x000fc8000fffe03f */
[----:B------:R-:W-:-:S09]  /*107b0*/  UPRMT UR7, UR57, 0x654, UR7 ;  /* 0x0000065439077896 */ /* 0x000fd20008000007 */
[----:B------:R-:W-:Y:S01]  /*107c0*/  SYNCS.ARRIVE.TRANS64.RED.A1T0 RZ, [UR7], RZ ;  /* 0x000000ffffff79a7 */ /* 0x000fe20008100407 */
[----:B------:R-:W-:Y:S05]  /*107d0*/  @!P0 BRA `(.L_x_73) ;  /* 0x0000000000048947 */ /* 0x000fea0003800000 */
[----:B------:R-:W-:Y:S01]  /*107e0*/  BPT.TRAP 0x1 ;  /* 0x000000040000795c */ /* 0x000fe20000300000 */
.L_x_73:
[----:B------:R-:W2:Y:S02]  /*107f0*/  SYNCS.PHASECHK.TRANS64.TRYWAIT P3, [UR47+0x344b0], R222 ;  /* 0x0344b0deff0075a7 */ /* 0x000ea4000806016f */
[----:B--2---:R-:W-:Y:S05]  /*10800*/  @!P3 BRA `(.L_x_74) ;  /* 0x000000c00030b947 */ /* 0x004fea0003800000 */
.L_x_363:
        /* <DEDUP_REMOVED lines=28> */
[----:B------:R-:W-:Y:S02]  /*109d0*/  HADD2.F32 R14, -RZ, R11.H0_H0 ;  /* 0x2000000bff0e7230 */ /* 0x000fe40000004100 */
[-C--:B------:R-:W-:Y:S01]  /*109e0*/  FFMA R12, R12, R0.reuse, R89 ;  /* 0x000000000c0c7223 */ /* 0x080fe20000000059 */
[----:B---3--:R-:W-:Y:S02]  /*109f0*/  HADD2.F32 R16, -RZ, R6.H0_H0 ;  /* 0x20000006ff107230 */ /* 0x008fe40000004100 */
[-C--:B------:R-:W-:Y:S01]  /*10a00*/  FFMA R13, R13, R0.reuse, R91 ;  /* 0x000000000d0d7223 */ /* 0x080fe2000000005b */
[----:B------:R-:W-:Y:S02]  /*10a10*/  HADD2.F32 R18, -RZ, R7.H0_H0 ;  /* 0x20000007ff127230 */ /* 0x000fe40000004100 */
[----:B------:R-:W-:Y:S01]  /*10a20*/  FFMA R94, R14, R0, R94 ;  /* 0x000000000e5e7223 */ /* 0x000fe2000000005e */
[----:B------:R-:W-:Y:S01]  /*10a30*/  HADD2.F32 R14, -RZ, R11.H1_H1 ;  /* 0x3000000bff0e7230 */ /* 0x000fe20000004100 */
[----:B------:R-:W-:-:S02]  /*10a40*/  F2FP.F16.F32.PACK_AB R12, R12, R88 ;  /* 0x000000580c0c723e */ /* 0x000fc400000000ff */
[----:B------:R-:W-:Y:S02]  /*10a50*/  F2FP.F16.F32.PACK_AB R13, R13, R90 ;  /* 0x0000005a0d0d723e */ /* 0x000fe400000000ff */
[----:B------:R-:W-:Y:S01]  /*10a60*/  FFMA R15, R14, R0, R15 ;  /* 0x000000000e0f7223 */ /* 0x000fe2000000000f */
[----:B------:R-:W-:-:S04]  /*10a70*/  F2FP.F16.F32.PACK_AB R14, R93, R92 ;  /* 0x0000005c5d0e723e */ /* 0x000fc800000000ff */
[----:B------:R-:W-:-:S05]  /*10a80*/  F2FP.F16.F32.PACK_AB R15, R15, R94 ;  /* 0x0000005e0f0f723e */ /* 0x000fca00000000ff */
[----:B------:R1:W-:Y:S02]  /*10a90*/  STSM.16.MT88.4 [R3+0x32000], R12 ;  /* 0x0320000c03007844 */ /* 0x0003e40000004200 */
[--C-:B-1----:R-:W-:Y:S02]  /*10aa0*/  HADD2.F32 R12, -RZ, R4.reuse.H1_H1 ;  /* 0x30000004ff0c7230 */ /* 0x102fe40000004100 */
[-C--:B------:R-:W-:Y:S01]  /*10ab0*/  FMUL R14, R101, R2.reuse ;  /* 0x00000002650e7220 */ /* 0x080fe20000400000 */
[----:B------:R-:W-:Y:S02]  /*10ac0*/  HADD2.F32 R13, -RZ, R4.H0_H0 ;  /* 0x20000004ff0d7230 */ /* 0x000fe40000004100 */
[----:B------:R-:W-:Y:S01]  /*10ad0*/  FMUL R15, R100, R2 ;  /* 0x00000002640f7220 */ /* 0x000fe20000400000 */
[-C--:B------:R-:W-:Y:S01]  /*10ae0*/  FFMA R97, R12, R0.reuse, R97 ;  /* 0x000000000c617223 */ /* 0x080fe20000000061 */
[--C-:B------:R-:W-:Y:S02]  /*10af0*/  HADD2.F32 R12, -RZ, R5.reuse.H0_H0 ;  /* 0x20000005ff0c7230 */ /* 0x100fe40000004100 */
[----:B------:R-:W-:Y:S01]  /*10b00*/  FFMA R96, R13, R0, R96 ;  /* 0x000000000d607223 */ /* 0x000fe20000000060 */
[----:B------:R-:W-:-:S02]  /*10b10*/  HADD2.F32 R13, -RZ, R5.H1_H1 ;  /* 0x30000005ff0d7230 */ /* 0x000fc40000004100 */
[----:B------:R-:W-:Y:S01]  /*10b20*/  FFMA R15, R16, R0, R15 ;  /* 0x00000000100f7223 */ /* 0x000fe2000000000f */
[----:B------:R-:W-:Y:S01]  /*10b30*/  FMUL R16, R102, R2 ;  /* 0x0000000266107220 */ /* 0x000fe20000400000 */
[-C--:B------:R-:W-:Y:S01]  /*10b40*/  FFMA R98, R12, R0.reuse, R98 ;  /* 0x000000000c627223 */ /* 0x080fe20000000062 */
[----:B------:R-:W-:Y:S02]  /*10b50*/  HADD2.F32 R12, -RZ, R6.H1_H1 ;  /* 0x30000006ff0c7230 */ /* 0x000fe40000004100 */
[-C--:B------:R-:W-:Y:S01]  /*10b60*/  FFMA R13, R13, R0.reuse, R99 ;  /* 0x000000000d0d7223 */ /* 0x080fe20000000063 */
[-C--:B------:R-:W-:Y:S02]  /*10b70*/  FFMA R16, R18, R0.reuse, R16 ;  /* 0x0000000012107223 */ /* 0x080fe40000000010 */
[----:B------:R-:W-:Y:S01]  /*10b80*/  FFMA R14, R12, R0, R14 ;  /* 0x000000000c0e7223 */ /* 0x000fe2000000000e */
[----:B------:R-:W-:Y:S01]  /*10b90*/  HADD2.F32 R12, -RZ, R7.H1_H1 ;  /* 0x30000007ff0c7230 */ /* 0x000fe20000004100 */
[----:B------:R-:W-:-:S03]  /*10ba0*/  F2FP.F16.F32.PACK_AB R13, R13, R98 ;  /* 0x000000620d0d723e */ /* 0x000fc600000000ff */
[----:B------:R-:W-:Y:S01]  /*10bb0*/  F2FP.F16.F32.PACK_AB R14, R14, R15 ;  /* 0x0000000f0e0e723e */ /* 0x000fe200000000ff */
[----:B------:R-:W-:Y:S01]  /*10bc0*/  FFMA R17, R12, R0, R17 ;  /* 0x000000000c117223 */ /* 0x000fe20000000011 */
[----:B------:R-:W-:-:S04]  /*10bd0*/  F2FP.F16.F32.PACK_AB R12, R97, R96 ;  /* 0x00000060610c723e */ /* 0x000fc800000000ff */
        /* <DEDUP_REMOVED lines=16> */
.L_x_76:
[----:B------:R-:W-:Y:S05]  /*10ce0*/  BSYNC B0 ;  /* 0x0000000000007941 */ /* 0x000fea0003800000 */
.L_x_75:
[----:B------:R-:W-:Y:S06]  /*10cf0*/  BAR.SYNC.DEFER_BLOCKING 0x1, 0x80 ;  /* 0x0042000000007b1d */ /* 0x000fec0000010000 */
[----:B------:R-:W-:Y:S05]  /*10d00*/  @!P0 BRA `(.L_x_77) ;  /* 0x0000000000048947 */ /* 0x000fea0003800000 */
[----:B------:R-:W-:Y:S01]  /*10d10*/  BPT.TRAP 0x1 ;  /* 0x000000040000795c */ /* 0x000fe20000300000 */
.L_x_77:
[----:B------:R-:W-:-:S04]  /*10d20*/  UIADD3 UR8, UR47, 0x344c8, URZ ;  /* 0x000344c82f087890 */ /* 0x000fc8000fffe03f */
[----:B------:R-:W-:-:S09]  /*10d30*/  UPRMT UR8, UR57, 0x654, UR8 ;  /* 0x0000065439087896 */ /* 0x000fd20008000008 */
[----:B------:R-:W-:Y:S01]  /*10d40*/  SYNCS.ARRIVE.TRANS64.RED.A1T0 RZ, [UR8], RZ ;  /* 0x000000ffffff79a7 */ /* 0x000fe20008100408 */
[----:B------:R-:W-:Y:S05]  /*10d50*/  @!P0 BRA `(.L_x_78) ;  /* 0x0000000000048947 */ /* 0x000fea0003800000 */
[----:B------:R-:W-:Y:S01]  /*10d60*/  BPT.TRAP 0x1 ;  /* 0x000000040000795c */ /* 0x000fe20000300000 */
.L_x_78:
[----:B------:R-:W2:Y:S02]  /*10d70*/  SYNCS.PHASECHK.TRANS64.TRYWAIT P3, [UR47+0x344b8], R222 ;  /* 0x0344b8deff0075a7 */ /* 0x000ea4000806016f */
[----:B--2---:R-:W-:Y:S05]  /*10d80*/  @!P3 BRA `(.L_x_79) ;  /* 0x000000b800e8b947 */ /* 0x004fea0003800000 */
.L_x_364:
[----:B------:R-:W-:Y:S05]  /*10d90*/  @P1 WARPSYNC.ALL ;  /* 0x0000000000001948 */ /* 0x000fea0003800000 */
[----:B------:R-:W2:Y:S01]  /*10da0*/  @P1 LDSM.16.MT88.4 R8, [R3+0x33000] ;  /* 0x033000000308183b */ /* 0x000ea20000004200 */
[-C--:B-1----:R-:W-:Y:S01]  /*10db0*/  FMUL R13, R24, R2.reuse ;  /* 0x00000002180d7220 */ /* 0x082fe20000400000 */
[-C--:B------:R-:W-:Y:S01]  /*10dc0*/  FMUL R15, R26, R2.reuse ;  /* 0x000000021a0f7220 */ /* 0x080fe20000400000 */
[-C--:B------:R-:W-:Y:S01]  /*10dd0*/  FMUL R17, R28, R2.reuse ;  /* 0x000000021c117220 */ /* 0x080fe20000400000 */
[----:B------:R-:W1:Y:S01]  /*10de0*/  @P1 LDSM.16.MT88.4 R4, [R3+0x33800] ;  /* 0x033800000304183b */ /* 0x000e620000004200 */
[-C--:B------:R-:W-:Y:S01]  /*10df0*/  FMUL R19, R30, R2.reuse ;  /* 0x000000021e137220 */ /* 0x080fe20000400000 */
[-C--:B------:R-:W-:Y:S01]  /*10e00*/  FMUL R31, R31, R2.reuse ;  /* 0x000000021f1f7220 */ /* 0x080fe20000400000 */
[-C--:B------:R-:W-:Y:S01]  /*10e10*/  FMUL R33, R33, R2.reuse ;  /* 0x0000000221217220 */ /* 0x080fe20000400000 */
[----:B------:R-:W-:Y:S05]  /*10e20*/  WARPSYNC.ALL ;  /* 0x0000000000007948 */ /* 0x000fea0003800000 */
[-C--:B------:R-:W-:Y:S01]  /*10e30*/  FMUL R35, R35, R2.reuse ;  /* 0x0000000223237220 */ /* 0x080fe20000400000 */
[-C--:B------:R-:W-:Y:S01]  /*10e40*/  FMUL R37, R37, R2.reuse ;  /* 0x0000000225257220 */ /* 0x080fe20000400000 */
[----:B------:R-:W-:Y:S01]  /*10e50*/  FMUL R39, R39, R2 ;  /* 0x0000000227277220 */ /* 0x000fe20000400000 */
[----:B------:R-:W-:Y:S01]  /*10e60*/  BSSY B0, `(.L_x_80) ;  /* 0x0000040000007945 */ /* 0x000fe20003800000 */
[----:B--2---:R-:W-:-:S02]  /*10e70*/  HADD2.F32 R12, -RZ, R8.H0_H0 ;  /* 0x20000008ff0c7230 */ /* 0x004fc40000004100 */
[----:B------:R-:W-:Y:S02]  /*10e80*/  HADD2.F32 R14, -RZ, R8.H1_H1 ;  /* 0x30000008ff0e7230 */ /* 0x000fe40000004100 */
[----:B------:R-:W-:Y:S02]  /*10e90*/  HADD2.F32 R16, -RZ, R9.H1_H1 ;  /* 0x30000009ff107230 */ /* 0x000fe40000004100 */
[----:B------:R-:W-:Y:S01]  /*10ea0*/  FFMA R12, R12, R0, R13 ;  /* 0x000000000c0c7223 */ /* 0x000fe2000000000d */
[----:B------:R-:W-:Y:S01]  /*10eb0*/  FMUL R13, R25, R2 ;  /* 0x00000002190d7220 */ /* 0x000fe20000400000 */
[----:B------:R-:W-:Y:S02]  /*10ec0*/  HADD2.F32 R18, -RZ, R10.H1_H1 ;  /* 0x3000000aff127230 */ /* 0x000fe40000004100 */
[----:B------:R-:W-:Y:S02]  /*10ed0*/  HADD2.F32 R20, -RZ, R11.H1_H1 ;  /* 0x3000000bff147230 */ /* 0x000fe40000004100 */
[----:B------:R-:W-:Y:S01]  /*10ee0*/  FFMA R13, R14, R0, R13 ;  /* 0x000000000e0d7223 */ /* 0x000fe2000000000d */
[----:B------:R-:W-:-:S02]  /*10ef0*/  HADD2.F32 R14, -RZ, R9.H0_H0 ;  /* 0x20000009ff0e7230 */ /* 0x000fc40000004100 */
[----:B------:R-:W-:Y:S02]  /*10f00*/  FFMA R31, R20, R0, R31 ;  /* 0x00000000141f7223 */ /* 0x000fe4000000001f */
[----:B------:R-:W-:Y:S01]  /*10f10*/  F2FP.F16.F32.PACK_AB R12, R13, R12 ;  /* 0x0000000c0d0c723e */ /* 0x000fe200000000ff */
[----:B------:R-:W-:Y:S01]  /*10f20*/  FFMA R14, R14, R0, R15 ;  /* 0x000000000e0e7223 */ /* 0x000fe2000000000f */
[----:B------:R-:W-:Y:S01]  /*10f30*/  FMUL R15, R27, R2 ;  /* 0x000000021b0f7220 */ /* 0x000fe20000400000 */
[----:B-1----:R-:W-:-:S03]  /*10f40*/  HADD2.F32 R20, -RZ, R5.H1_H1 ;  /* 0x30000005ff147230 */ /* 0x002fc60000004100 */
[----:B------:R-:W-:Y:S01]  /*10f50*/  FFMA R15, R16, R0, R15 ;  /* 0x00000000100f7223 */ /* 0x000fe2000000000f */
[----:B------:R-:W-:-:S04]  /*10f60*/  HADD2.F32 R16, -RZ, R10.H0_H0 ;  /* 0x2000000aff107230 */ /* 0x000fc80000004100 */
[----:B------:R-:W-:Y:S01]  /*10f70*/  F2FP.F16.F32.PACK_AB R13, R15, R14 ;  /* 0x0000000e0f0d723e */ /* 0x000fe200000000ff */
[----:B------:R-:W-:Y:S01]  /*10f80*/  FFMA R16, R16, R0, R17 ;  /* 0x0000000010107223 */ /* 0x000fe20000000011 */
[----:B------:R-:W-:-:S04]  /*10f90*/  FMUL R17, R29, R2 ;  /* 0x000000021d117220 */ /* 0x000fc80000400000 */
[----:B------:R-:W-:Y:S01]  /*10fa0*/  FFMA R17, R18, R0, R17 ;  /* 0x0000000012117223 */ /* 0x000fe20000000011 */
[----:B------:R-:W-:-:S04]  /*10fb0*/  HADD2.F32 R18, -RZ, R11.H0_H0 ;  /* 0x2000000bff127230 */ /* 0x000fc80000004100 */
[----:B------:R-:W-:Y:S01]  /*10fc0*/  F2FP.F16.F32.PACK_AB R14, R17, R16 ;  /* 0x00000010110e723e */ /* 0x000fe200000000ff */
[----:B------:R-:W-:Y:S01]  /*10fd0*/  FFMA R18, R18, R0, R19 ;  /* 0x0000000012127223 */ /* 0x000fe20000000013 */
[--C-:B------:R-:W-:Y:S02]  /*10fe0*/  HADD2.F32 R16, -RZ, R4.reuse.H0_H0 ;  /* 0x20000004ff107230 */ /* 0x100fe40000004100 */
[-C--:B------:R-:W-:Y:S01]  /*10ff0*/  FMUL R17, R32, R2.reuse ;  /* 0x0000000220117220 */ /* 0x080fe20000400000 */
[----:B------:R-:W-:Y:S01]  /*11000*/  FMUL R19, R34, R2 ;  /* 0x0000000222137220 */ /* 0x000fe20000400000 */
[----:B------:R-:W-:Y:S01]  /*11010*/  F2FP.F16.F32.PACK_AB R15, R31, R18 ;  /* 0x000000121f0f723e */ /* 0x000fe200000000ff */
[----:B------:R-:W-:Y:S02]  /*11020*/  HADD2.F32 R18, -RZ, R4.H1_H1 ;  /* 0x30000004ff127230 */ /* 0x000fe40000004100 */
[-C--:B------:R-:W-:Y:S02]  /*11030*/  FFMA R16, R16, R0.reuse, R17 ;  /* 0x0000000010107223 */ /* 0x080fe40000000011 */
[----:B------:R1:W-:Y:S01]  /*11040*/  STSM.16.MT88.4 [R3+0x33000], R12 ;  /* 0x0330000c03007844 */ /* 0x0003e20000004200 */
[----:B------:R-:W-:Y:S01]  /*11050*/  FFMA R17, R18, R0, R33 ;  /* 0x0000000012117223 */ /* 0x000fe20000000021 */
[----:B------:R-:W-:-:S02]  /*11060*/  HADD2.F32 R18, -RZ, R5.H0_H0 ;  /* 0x20000005ff127230 */ /* 0x000fc40000004100 */
[--C-:B-1----:R-:W-:Y:S02]  /*11070*/  HADD2.F32 R12, -RZ, R6.reuse.H0_H0 ;  /* 0x20000006ff0c7230 */ /* 0x102fe40000004100 */
[----:B------:R-:W-:Y:S01]  /*11080*/  FMUL R15, R36, R2 ;  /* 0x00000002240f7220 */ /* 0x000fe20000400000 */
[-C--:B------:R-:W-:Y:S01]  /*11090*/  FFMA R13, R18, R0.reuse, R19 ;  /* 0x00000000120d7223 */ /* 0x080fe20000000013 */
[-C--:B------:R-:W-:Y:S01]  /*110a0*/  FFMA R14, R20, R0.reuse, R35 ;  /* 0x00000000140e7223 */ /* 0x080fe20000000023 */
[----:B------:R-:W-:Y:S02]  /*110b0*/  HADD2.F32 R18, -RZ, R6.H1_H1 ;  /* 0x30000006ff127230 */ /* 0x000fe40000004100 */
[----:B------:R-:W-:Y:S01]  /*110c0*/  FFMA R15, R12, R0, R15 ;  /* 0x000000000c0f7223 */ /* 0x000fe2000000000f */
[--C-:B------:R-:W-:Y:S02]  /*110d0*/  HADD2.F32 R12, -RZ, R7.reuse.H0_H0 ;  /* 0x20000007ff0c7230 */ /* 0x100fe40000004100 */
[----:B------:R-:W-:Y:S01]  /*110e0*/  FMUL R19, R38, R2 ;  /* 0x0000000226137220 */ /* 0x000fe20000400000 */
[----:B------:R-:W-:-:S02]  /*110f0*/  HADD2.F32 R20, -RZ, R7.H1_H1 ;  /* 0x30000007ff147230 */ /* 0x000fc40000004100 */
[-C--:B------:R-:W-:Y:S01]  /*11100*/  FFMA R18, R18, R0.reuse, R37 ;  /* 0x0000000012127223 */ /* 0x080fe20000000025 */
[----:B------:R-:W-:Y:S01]  /*11110*/  F2FP.F16.F32.PACK_AB R13, R14, R13 ;  /* 0x0000000d0e0d723e */ /* 0x000fe200000000ff */
[----:B------:R-:W-:Y:S01]  /*11120*/  FFMA R19, R12, R0, R19 ;  /* 0x000000000c137223 */ /* 0x000fe20000000013 */
        /* <DEDUP_REMOVED lines=19> */
.L_x_81:
[----:B------:R-:W-:Y:S05]  /*11260*/  BSYNC B0 ;  /* 0x0000000000007941 */ /* 0x000fea0003800000 */
.L_x_80:
[----:B------:R-:W-:Y:S06]  /*11270*/  BAR.SYNC.DEFER_BLOCKING 0x1, 0x80 ;  /* 0x0042000000007b1d */ /* 0x000fec0000010000 */
[----:B------:R-:W-:Y:S05]  /*11280*/  @!P0 BRA `(.L_x_82) ;  /* 0x0000000000048947 */ /* 0x000fea0003800000 */
[----:B------:R-:W-:Y:S01]  /*11290*/  BPT.TRAP 0x1 ;  /* 0x000000040000795c */ /* 0x000fe20000300000 */
.L_x_82:
[----:B------:R-:W-:-:S04]  /*112a0*/  UIADD3 UR9, UR47, 0x344d0, URZ ;  /* 0x000344d02f097890 */ /* 0x000fc8000fffe03f */
[----:B------:R-:W-:-:S09]  /*112b0*/  UPRMT UR9, UR57, 0x654, UR9 ;  /* 0x0000065439097896 */ /* 0x000fd20008000009 */
[----:B------:R-:W-:Y:S01]  /*112c0*/  SYNCS.ARRIVE.TRANS64.RED.A1T0 RZ, [UR9], RZ ;  /* 0x000000ffffff79a7 */ /* 0x000fe20008100409 */
[----:B------:R-:W-:Y:S05]  /*112d0*/  @!P0 BRA `(.L_x_83) ;  /* 0x0000000000048947 */ /* 0x000fea0003800000 */
[----:B------:R-:W-:Y:S01]  /*112e0*/  BPT.TRAP 0x1 ;  /* 0x000000040000795c */ /* 0x000fe20000300000 */
.L_x_83:
[----:B------:R-:W-:-:S04]  /*112f0*/  MOV R20, 0x1 ;  /* 0x0000000100147802 */ /* 0x000fc80000000f00 */
[----:B------:R-:W-:-:S04]  /*11300*/  SHF.L.U32 R20, R20, 0x1f, RZ ;  /* 0x0000001f14147819 */ /* 0x000fc800000006ff */
[----:B------:R-:W2:Y:S02]  /*11310*/  SYNCS.PHASECHK.TRANS64.TRYWAIT P3, [UR47+0x344a0], R20 ;  /* 0x0344a014ff0075a7 */ /* 0x000ea4000806016f */
[----:B--2---:R-:W-:Y:S05]  /*11320*/  @!P3 BRA `(.L_x_84) ;  /* 0x000000b40098b947 */ /* 0x004fea0003800000 */
.L_x_365:
[----:B-1----:R-:W2:Y:S04]  /*11330*/  LDL.LU R13, [R1+0x40] ;  /* 0x00004000010d7983 */ /* 0x002ea80000300800 */
[----:B------:R-:W3:Y:S04]  /*11340*/  LDL.LU R12, [R1+0x44] ;  /* 0x00004400010c7983 */ /* 0x000ee80000300800 */
[----:B------:R-:W4:Y:S04]  /*11350*/  LDL.LU R17, [R1+0x48] ;  /* 0x0000480001117983 */ /* 0x000f280000300800 */
[----:B------:R-:W5:Y:S04]  /*11360*/  LDL.LU R16, [R1+0x4c] ;  /* 0x00004c0001107983 */ /* 0x000f680000300800 */
        /* <DEDUP_REMOVED lines=11> */
[----:B------:R-:W5:Y:S01]  /*11420*/  LDL.LU R31, [R1+0x7c] ;  /* 0x00007c00011f7983 */ /* 0x000f620000300800 */
[----:B------:R-:W-:Y:S05]  /*11430*/  @P1 WARPSYNC.ALL ;  /* 0x0000000000001948 */ /* 0x000fea0003800000 */
[----:B------:R-:W1:Y:S04]  /*11440*/  @P1 LDSM.16.MT88.4 R8, [R3+0x30000] ;  /* 0x030000000308183b */ /* 0x000e680000004200 */
[----:B------:R-:W5:Y:S01]  /*11450*/  @P1 LDSM.16.MT88.4 R4, [R3+0x30800] ;  /* 0x030800000304183b */ /* 0x000f620000004200 */
[----:B------:R-:W-:Y:S05]  /*11460*/  WARPSYNC.ALL ;  /* 0x0000000000007948 */ /* 0x000fea0003800000 */
[----:B------:R-:W-:Y:S01]  /*11470*/  BSSY B0, `(.L_x_85) ;  /* 0x0000049000007945 */ /* 0x000fe20003800000 */
[----:B-1----:R-:W-:-:S02]  /*11480*/  HADD2.F32 R14, -RZ, R8.H1_H1 ;  /* 0x30000008ff0e7230 */ /* 0x002fc40000004100 */
[-C--:B--2---:R-:W-:Y:S01]  /*11490*/  FMUL R13, R13, R2.reuse ;  /* 0x000000020d0d7220 */ /* 0x084fe20000400000 */
[----:B---3--:R-:W-:Y:S01]  /*114a0*/  FMUL R15, R12, R2 ;  /* 0x000000020c0f7220 */ /* 0x008fe20000400000 */
[----:B------:R-:W-:-:S05]  /*114b0*/  HADD2.F32 R12, -RZ, R8.H0_H0 ;  /* 0x20000008ff0c7230 */ /* 0x000fca0000004100 */
[-C--:B------:R-:W-:Y:S01]  /*114c0*/  FFMA R12, R12, R0.reuse, R13 ;  /* 0x000000000c0c7223 */ /* 0x080fe2000000000d */
[----:B------:R-:W-:Y:S01]  /*114d0*/  FFMA R13, R14, R0, R15 ;  /* 0x000000000e0d7223 */ /* 0x000fe2000000000f */
[-C--:B----4-:R-:W-:Y:S01]  /*114e0*/  FMUL R15, R17, R2.reuse ;  /* 0x00000002110f7220 */ /* 0x090fe20000400000 */
[----:B-----5:R-:W-:Y:S01]  /*114f0*/  FMUL R17, R16, R2 ;  /* 0x0000000210117220 */ /* 0x020fe20000400000 */
[--C-:B------:R-:W-:Y:S02]  /*11500*/  HADD2.F32 R14, -RZ, R9.reuse.H0_H0 ;  /* 0x20000009ff0e7230 */ /* 0x100fe40000004100 */
[----:B------:R-:W-:Y:S01]  /*11510*/  HADD2.F32 R16, -RZ, R9.H1_H1 ;  /* 0x30000009ff107230 */ /* 0x000fe20000004100 */
[----:B------:R-:W-:Y:S02]  /*11520*/  F2FP.F16.F32.PACK_AB R12, R13, R12 ;  /* 0x0000000c0d0c723e */ /* 0x000fe400000000ff */
[-C--:B------:R-:W-:Y:S02]  /*11530*/  FFMA R14, R14, R0.reuse, R15 ;  /* 0x000000000e0e7223 */ /* 0x080fe4000000000f */
[----:B------:R-:W-:Y:S01]  /*11540*/  FFMA R15, R16, R0, R17 ;  /* 0x00000000100f7223 */ /* 0x000fe20000000011 */
[-C--:B------:R-:W-:Y:S01]  /*11550*/  FMUL R17, R19, R2.reuse ;  /* 0x0000000213117220 */ /* 0x080fe20000400000 */
[----:B------:R-:W-:Y:S01]  /*11560*/  FMUL R19, R18, R2 ;  /* 0x0000000212137220 */ /* 0x000fe20000400000 */
[----:B------:R-:W-:-:S02]  /*11570*/  HADD2.F32 R16, -RZ, R10.H0_H0 ;  /* 0x2000000aff107230 */ /* 0x000fc40000004100 */
[----:B------:R-:W-:Y:S01]  /*11580*/  HADD2.F32 R18, -RZ, R10.H1_H1 ;  /* 0x3000000aff127230 */ /* 0x000fe20000004100 */
[----:B------:R-:W-:Y:S01]  /*11590*/  F2FP.F16.F32.PACK_AB R13, R15, R14 ;  /* 0x0000000e0f0d723e */ /* 0x000fe200000000ff */
[----:B------:R-:W-:Y:S01]  /*115a0*/  FMUL R21, R21, R2 ;  /* 0x0000000215157220 */ /* 0x000fe20000400000 */
[-C--:B------:R-:W-:Y:S02]  /*115b0*/  FFMA R16, R16, R0.reuse, R17 ;  /* 0x0000000010107223 */ /* 0x080fe40000000011 */
[----:B------:R-:W-:Y:S01]  /*115c0*/  FFMA R17, R18, R0, R19 ;  /* 0x0000000012117223 */ /* 0x000fe20000000013 */
[-C--:B------:R-:W-:Y:S01]  /*115d0*/  FMUL R19, R24, R2.reuse ;  /* 0x0000000218137220 */ /* 0x080fe20000400000 */
[--C-:B------:R-:W-:Y:S02]  /*115e0*/  HADD2.F32 R18, -RZ, R11.reuse.H0_H0 ;  /* 0x2000000bff127230 */ /* 0x100fe40000004100 */
[----:B------:R-:W-:Y:S02]  /*115f0*/  HADD2.F32 R24, -RZ, R11.H1_H1 ;  /* 0x3000000bff187230 */ /* 0x000fe40000004100 */
[----:B------:R-:W-:Y:S01]  /*11600*/  FMUL R25, R25, R2 ;  /* 0x0000000219197220 */ /* 0x000fe20000400000 */
[----:B------:R-:W-:Y:S01]  /*11610*/  F2FP.F16.F32.PACK_AB R14, R17, R16 ;  /* 0x00000010110e723e */ /* 0x000fe200000000ff */
[-C--:B------:R-:W-:Y:S01]  /*11620*/  FFMA R18, R18, R0.reuse, R19 ;  /* 0x0000000012127223 */ /* 0x080fe20000000013 */
[----:B------:R-:W-:Y:S01]  /*11630*/  FFMA R19, R24, R0, R21 ;  /* 0x0000000018137223 */ /* 0x000fe20000000015 */
[----:B------:R-:W-:Y:S01]  /*11640*/  FMUL R21, R26, R2 ;  /* 0x000000021a157220 */ /* 0x000fe20000400000 */
[----:B------:R-:W-:-:S02]  /*11650*/  HADD2.F32 R24, -RZ, R4.H0_H0 ;  /* 0x20000004ff187230 */ /* 0x000fc40000004100 */
[----:B------:R-:W-:Y:S02]  /*11660*/  HADD2.F32 R26, -RZ, R4.H1_H1 ;  /* 0x30000004ff1a7230 */ /* 0x000fe40000004100 */
[----:B------:R-:W-:Y:S01]  /*11670*/  FMUL R27, R27, R2 ;  /* 0x000000021b1b7220 */ /* 0x000fe20000400000 */
[----:B------:R-:W-:Y:S01]  /*11680*/  F2FP.F16.F32.PACK_AB R15, R19, R18 ;  /* 0x00000012130f723e */ /* 0x000fe200000000ff */
[-C--:B------:R-:W-:Y:S01]  /*11690*/  FFMA R21, R24, R0.reuse, R21 ;  /* 0x0000000018157223 */ /* 0x080fe20000000015 */
[----:B------:R-:W-:Y:S01]  /*116a0*/  FFMA R24, R26, R0, R25 ;  /* 0x000000001a187223 */ /* 0x000fe20000000019 */
[-C--:B------:R-:W-:Y:S01]  /*116b0*/  FMUL R25, R28, R2.reuse ;  /* 0x000000021c197220 */ /* 0x080fe20000400000 */
[--C-:B------:R-:W-:Y:S02]  /*116c0*/  HADD2.F32 R26, -RZ, R5.reuse.H0_H0 ;  /* 0x20000005ff1a7230 */ /* 0x100fe40000004100 */
[----:B------:R-:W-:Y:S01]  /*116d0*/  FMUL R29, R29, R2 ;  /* 0x000000021d1d7220 */ /* 0x000fe20000400000 */
[----:B------:R-:W-:Y:S01]  /*116e0*/  HADD2.F32 R28, -RZ, R5.H1_H1 ;  /* 0x30000005ff1c7230 */ /* 0x000fe20000004100 */
[----:B------:R-:W-:Y:S01]  /*116f0*/  F2FP.F16.F32.PACK_AB R16, R24, R21 ;  /* 0x000000151810723e */ /* 0x000fe200000000ff */
[----:B------:R1:W-:Y:S01]  /*11700*/  STSM.16.MT88.4 [R3+0x30000], R12 ;  /* 0x0300000c03007844 */ /* 0x0003e20000004200 */
[----:B------:R-:W-:-:S02]  /*11710*/  FFMA R25, R26, R0, R25 ;  /* 0x000000001a197223 */ /* 0x000fc40000000019 */
[----:B------:R-:W-:Y:S01]  /*11720*/  FFMA R26, R28, R0, R27 ;  /* 0x000000001c1a7223 */ /* 0x000fe2000000001b */
[-C--:B------:R-:W-:Y:S01]  /*11730*/  FMUL R27, R30, R2.reuse ;  /* 0x000000021e1b7220 */ /* 0x080fe20000400000 */
[--C-:B------:R-:W-:Y:S02]  /*11740*/  HADD2.F32 R28, -RZ, R6.reuse.H0_H0 ;  /* 0x20000006ff1c7230 */ /* 0x100fe40000004100 */
[----:B------:R-:W-:Y:S01]  /*11750*/  FMUL R31, R31, R2 ;  /* 0x000000021f1f7220 */ /* 0x000fe20000400000 */
[----:B------:R-:W-:Y:S01]  /*11760*/  HADD2.F32 R30, -RZ, R6.H1_H1 ;  /* 0x30000006ff1e7230 */ /* 0x000fe20000004100 */
[----:B------:R-:W-:Y:S01]  /*11770*/  F2FP.F16.F32.PACK_AB R17, R26, R25 ;  /* 0x000000191a11723e */ /* 0x000fe200000000ff */
[----:B------:R-:W-:-:S03]  /*11780*/  FFMA R27, R28, R0, R27 ;  /* 0x000000001c1b7223 */ /* 0x000fc6000000001b */
[----:B------:R-:W-:Y:S01]  /*11790*/  FFMA R28, R30, R0, R29 ;  /* 0x000000001e1c7223 */ /* 0x000fe2000000001d */
[----:B------:R-:W-:Y:S01]  /*117a0*/  FMUL R29, R32, R2 ;  /* 0x00000002201d7220 */ /* 0x000fe20000400000 */
[--C-:B------:R-:W-:Y:S02]  /*117b0*/  HADD2.F32 R30, -RZ, R7.reuse.H0_H0 ;  /* 0x20000007ff1e7230 */ /* 0x100fe40000004100 */
[----:B------:R-:W-:Y:S01]  /*117c0*/  HADD2.F32 R32, -RZ, R7.H1_H1 ;  /* 0x30000007ff207230 */ /* 0x000fe20000004100 */
[----:B------:R-:W-:Y:S02]  /*117d0*/  F2FP.F16.F32.PACK_AB R18, R28, R27 ;  /* 0x0000001b1c12723e */ /* 0x000fe400000000ff */
[-C--:B------:R-:W-:Y:S02]  /*117e0*/  FFMA R29, R30, R0.reuse, R29 ;  /* 0x000000001e1d7223 */ /* 0x080fe4000000001d */
[----:B------:R-:W-:-:S05]  /*117f0*/  FFMA R30, R32, R0, R31 ;  /* 0x00000000201e7223 */ /* 0x000fca000000001f */
        /* <DEDUP_REMOVED lines=16> */
.L_x_86:
[----:B------:R-:W-:Y:S05]  /*11900*/  BSYNC B0 ;  /* 0x0000000000007941 */ /* 0x000fea0003800000 */
.L_x_85:
[----:B------:R-:W-:Y:S06]  /*11910*/  BAR.SYNC.DEFER_BLOCKING 0x1, 0x80 ;  /* 0x0042000000007b1d */ /* 0x000fec0000010000 */
[----:B------:R-:W-:Y:S05]  /*11920*/  @!P0 BRA `(.L_x_87) ;  /* 0x0000000000048947 */ /* 0x000fea0003800000 */
[----:B------:R-:W-:Y:S01]  /*11930*/  BPT.TRAP 0x1 ;  /* 0x000000040000795c */ /* 0x000fe20000300000 */
.L_x_87:
[----:B------:R-:W-:-:S04]  /*11940*/  UIADD3 UR10, UR47, 0x344d8, URZ ;  /* 0x000344d82f0a7890 */ /* 0x000fc8000fffe03f */
[----:B------:R-:W-:-:S09]  /*11950*/  UPRMT UR10, UR57, 0x654, UR10 ;  /* 0x00000654390a7896 */ /* 0x000fd2000800000a */
[----:B------:R-:W-:Y:S01]  /*11960*/  SYNCS.ARRIVE.TRANS64.RED.A1T0 RZ, [UR10], RZ ;  /* 0x000000ffffff79a7 */ /* 0x000fe2000810040a */
[----:B------:R-:W-:Y:S05]  /*11970*/  @!P0 BRA `(.L_x_88) ;  /* 0x0000000000048947 */ /* 0x000fea0003800000 */
[----:B------:R-:W-:Y:S01]  /*11980*/  BPT.TRAP 0x1 ;  /* 0x000000040000795c */ /* 0x000fe20000300000 */
.L_x_88:
[----:B------:R-:W2:Y:S02]  /*11990*/  SYNCS.PHASECHK.TRANS64.TRYWAIT P3, [UR47+0x344a8], R20 ;  /* 0x0344a814ff0075a7 */ /* 0x000ea4000806016f */
[----:B--2---:R-:W-:Y:S05]  /*119a0*/  @!P3 BRA `(.L_x_89) ;  /* 0x000000b00010b947 */ /* 0x004fea0003800000 */
.L_x_366:
        /* <DEDUP_REMOVED lines=19> */
[----:B------:R-:W-:Y:S05]  /*11ae0*/  WARPSYNC.ALL ;  /* 0x0000000000007948 */ /* 0x000fea0003800000 */
[----:B------:R-:W-:Y:S01]  /*11af0*/  BSSY B0, `(.L_x_90) ;  /* 0x0000039000007945 */ /* 0x000fe20003800000 */
[----:B--2---:R-:W-:-:S02]  /*11b00*/  HADD2.F32 R12, -RZ, R8.H0_H0 ;  /* 0x20000008ff0c7230 */ /* 0x004fc40000004100 */
[----:B------:R-:W-:Y:S02]  /*11b10*/  HADD2.F32 R14, -RZ, R8.H1_H1 ;  /* 0x30000008ff0e7230 */ /* 0x000fe40000004100 */
[--C-:B------:R-:W-:Y:S02]  /*11b20*/  HADD2.F32 R16, -RZ, R9.reuse.H0_H0 ;  /* 0x20000009ff107230 */ /* 0x100fe40000004100 */
[-C--:B------:R-:W-:Y:S01]  /*11b30*/  FFMA R12, R12, R0.reuse, R13 ;  /* 0x000000000c0c7223 */ /* 0x080fe2000000000d */
[----:B------:R-:W-:Y:S02]  /*11b40*/  HADD2.F32 R18, -RZ, R9.H1_H1 ;  /* 0x30000009ff127230 */ /* 0x000fe40000004100 */
[-C--:B------:R-:W-:Y:S01]  /*11b50*/  FFMA R13, R14, R0.reuse, R169 ;  /* 0x000000000e0d7223 */ /* 0x080fe200000000a9 */
[----:B------:R-:W-:Y:S02]  /*11b60*/  HADD2.F32 R24, -RZ, R11.H0_H0 ;  /* 0x2000000bff187230 */ /* 0x000fe40000004100 */
[----:B------:R-:W-:Y:S01]  /*11b70*/  FFMA R14, R16, R0, R15 ;  /* 0x00000000100e7223 */ /* 0x000fe2000000000f */
[----:B------:R-:W-:-:S02]  /*11b80*/  HADD2.F32 R16, -RZ, R10.H0_H0 ;  /* 0x2000000aff107230 */ /* 0x000fc40000004100 */
[-C--:B------:R-:W-:Y:S01]  /*11b90*/  FFMA R15, R18, R0.reuse, R171 ;  /* 0x00000000120f7223 */ /* 0x080fe200000000ab */
[----:B------:R-:W-:Y:S02]  /*11ba0*/  HADD2.F32 R18, -RZ, R10.H1_H1 ;  /* 0x3000000aff127230 */ /* 0x000fe40000004100 */
[-C--:B------:R-:W-:Y:S01]  /*11bb0*/  FFMA R19, R24, R0.reuse, R19 ;  /* 0x0000000018137223 */ /* 0x080fe20000000013 */
[----:B------:R-:W-:Y:S02]  /*11bc0*/  HADD2.F32 R26, -RZ, R11.H1_H1 ;  /* 0x3000000bff1a7230 */ /* 0x000fe40000004100 */
[-C--:B------:R-:W-:Y:S01]  /*11bd0*/  FFMA R17, R16, R0.reuse, R17 ;  /* 0x0000000010117223 */ /* 0x080fe20000000011 */
[----:B-1----:R-:W-:Y:S02]  /*11be0*/  HADD2.F32 R24, -RZ, R4.H0_H0 ;  /* 0x20000004ff187230 */ /* 0x002fe40000004100 */
[----:B------:R-:W-:Y:S01]  /*11bf0*/  FFMA R16, R18, R0, R173 ;  /* 0x0000000012107223 */ /* 0x000fe200000000ad */
[----:B------:R-:W-:-:S02]  /*11c00*/  HADD2.F32 R28, -RZ, R5.H0_H0 ;  /* 0x20000005ff1c7230 */ /* 0x000fc40000004100 */
[-C--:B------:R-:W-:Y:S01]  /*11c10*/  FFMA R18, R26, R0.reuse, R175 ;  /* 0x000000001a127223 */ /* 0x080fe200000000af */
[----:B------:R-:W-:Y:S02]  /*11c20*/  HADD2.F32 R26, -RZ, R4.H1_H1 ;  /* 0x30000004ff1a7230 */ /* 0x000fe40000004100 */
        /* <DEDUP_REMOVED lines=10> */
[----:B------:R-:W-:Y:S01]  /*11cd0*/  FFMA R29, R32, R0, R29 ;  /* 0x00000000201d7223 */ /* 0x000fe2000000001d */
[----:B------:R-:W-:Y:S01]  /*11ce0*/  F2FP.F16.F32.PACK_AB R12, R13, R12 ;  /* 0x0000000c0d0c723e */ /* 0x000fe200000000ff */
[----:B------:R-:W-:Y:S01]  /*11cf0*/  FFMA R28, R30, R0, R181 ;  /* 0x000000001e1c7223 */ /* 0x000fe200000000b5 */
[----:B------:R-:W-:Y:S01]  /*11d00*/  F2FP.F16.F32.PACK_AB R13, R15, R14 ;  /* 0x0000000e0f0d723e */ /* 0x000fe200000000ff */
[----:B------:R-:W-:Y:S01]  /*11d10*/  FFMA R30, R34, R0, R183 ;  /* 0x00000000221e7223 */ /* 0x000fe200000000b7 */
[----:B------:R-:W-:-:S02]  /*11d20*/  F2FP.F16.F32.PACK_AB R14, R16, R17 ;  /* 0x00000011100e723e */ /* 0x000fc400000000ff */
[----:B------:R-:W-:Y:S02]  /*11d30*/  F2FP.F16.F32.PACK_AB R15, R18, R19 ;  /* 0x00000013120f723e */ /* 0x000fe400000000ff */
[----:B------:R-:W-:Y:S02]  /*11d40*/  F2FP.F16.F32.PACK_AB R16, R24, R21 ;  /* 0x000000151810723e */ /* 0x000fe400000000ff */
[----:B------:R-:W-:Y:S01]  /*11d50*/  F2FP.F16.F32.PACK_AB R17, R26, R25 ;  /* 0x000000191a11723e */ /* 0x000fe200000000ff */
[----:B------:R1:W-:Y:S01]  /*11d60*/  STSM.16.MT88.4 [R3+0x31000], R12 ;  /* 0x0310000c03007844 */ /* 0x0003e20000004200 */
        /* <DEDUP_REMOVED lines=12> */
[----:B------:R-:W-:Y:S02]  /*11e30*/  UIADD3 UR5, UR45, 0x40, URZ ;  /* 0x000000402d057890 */ /* 0x000fe4000fffe03f */
[----:B------:R-:W-:-:S09]  /*11e40*/  UIADD3 UR4, UR47, 0x31000, URZ ;  /* 0x000310002f047890 */ /* 0x000fd2000fffe03f */
[----:B------:R2:W-:Y:S01]  /*11e50*/  UTMASTG.2D [UR4], [UR36] ;  /* 0x00000004240073b5 */ /* 0x0005e20008008000 */
[----:B------:R0:W-:Y:S01]  /*11e60*/  UTMACMDFLUSH ;  /* 0x00000000000079b7 */ /* 0x0001e20000000000 */
[----:B--2---:R-:W-:-:S04]  /*11e70*/  DEPBAR.LE SB0, 0x1 ;  /* 0x000080400000791a */ /* 0x004fc80000000000 */
.L_x_91:
[----:B------:R-:W-:Y:S05]  /*11e80*/  BSYNC B0 ;  /* 0x0000000000007941 */ /* 0x000fea0003800000 */
.L_x_90:
[----:B------:R-:W-:Y:S06]  /*11e90*/  BAR.SYNC.DEFER_BLOCKING 0x1, 0x80 ;  /* 0x0042000000007b1d */ /* 0x000fec0000010000 */
[----:B------:R-:W-:Y:S05]  /*11ea0*/  @!P0 BRA `(.L_x_92) ;  /* 0x0000000000048947 */ /* 0x000fea0003800000 */
[----:B------:R-:W-:Y:S01]  /*11eb0*/  BPT.TRAP 0x1 ;  /* 0x000000040000795c */ /* 0x000fe20000300000 */
.L_x_92:
[----:B------:R-:W-:Y:S01]  /*11ec0*/  SYNCS.ARRIVE.TRANS64.RED.A1T0 RZ, [UR7], RZ ;  /* 0x000000ffffff79a7 */ /* 0x000fe20008100407 */
[----:B------:R-:W-:Y:S05]  /*11ed0*/  @!P0 BRA `(.L_x_93) ;  /* 0x0000000000048947 */ /* 0x000fea0003800000 */
[----:B------:R-:W-:Y:S01]  /*11ee0*/  BPT.TRAP 0x1 ;  /* 0x000000040000795c */ /* 0x000fe20000300000 */
.L_x_93:
[----:B------:R-:W2:Y:S02]  /*11ef0*/  SYNCS.PHASECHK.TRANS64.TRYWAIT P3, [UR47+0x344b0], R20 ;  /* 0x0344b014ff0075a7 */ /* 0x000ea4000806016f */
[----:B--2---:R-:W-:Y:S05]  /*11f00*/  @!P3 BRA `(.L_x_94) ;  /* 0x000000a800d0b947 */ /* 0x004fea0003800000 */
.L_x_367:
        /* <DEDUP_REMOVED lines=29> */
[----:B------:R-:W-:Y:S01]  /*120e0*/  FFMA R14, R18, R0, R107 ;  /* 0x00000000120e7223 */ /* 0x000fe2000000006b */
[----:B------:R-:W-:Y:S01]  /*120f0*/  FMUL R15, R108, R2 ;  /* 0x000000026c0f7220 */ /* 0x000fe20000400000 */
        /* <DEDUP_REMOVED lines=20> */
[----:B------:R-:W-:Y:S01]  /*12240*/  F2FP.F16.F32.PACK_AB R13, R14, R13 ;  /* 0x0000000d0e0d723e */ /* 0x000fe200000000ff */
[-C--:B------:R-:W-:Y:S01]  /*12250*/  FFMA R28, R30, R0.reuse, R117 ;  /* 0x000000001e1c7223 */ /* 0x080fe20000000075 */
        /* <DEDUP_REMOVED lines=24> */
.L_x_96:
[----:B------:R-:W-:Y:S05]  /*123e0*/  BSYNC B0 ;  /* 0x0000000000007941 */ /* 0x000fea0003800000 */
.L_x_95:
[----:B------:R-:W-:Y:S06]  /*123f0*/  BAR.SYNC.DEFER_BLOCKING 0x1, 0x80 ;  /* 0x0042000000007b1d */ /* 0x000fec0000010000 */
[----:B------:R-:W-:Y:S05]  /*12400*/  @!P0 BRA `(.L_x_97) ;  /* 0x0000000000048947 */ /* 0x000fea0003800000 */
[----:B------:R-:W-:Y:S01]  /*12410*/  BPT.TRAP 0x1 ;  /* 0x000000040000795c */ /* 0x000fe20000300000 */
.L_x_97:
[----:B------:R-:W-:Y:S01]  /*12420*/  SYNCS.ARRIVE.TRANS64.RED.A1T0 RZ, [UR8], RZ ;  /* 0x000000ffffff79a7 */ /* 0x000fe20008100408 */
[----:B------:R-:W-:Y:S05]  /*12430*/  @!P0 BRA `(.L_x_98) ;  /* 0x0000000000048947 */ /* 0x000fea0003800000 */
[----:B------:R-:W-:Y:S01]  /*12440*/  BPT.TRAP 0x1 ;  /* 0x000000040000795c */ /* 0x000fe20000300000 */
.L_x_98:
[----:B------:R-:W2:Y:S02]  /*12450*/  SYNCS.PHASECHK.TRANS64.TRYWAIT P3, [UR47+0x344b8], R20 ;  /* 0x0344b814ff0075a7 */ /* 0x000ea4000806016f */
[----:B--2---:R-:W-:Y:S05]  /*12460*/  @!P3 BRA `(.L_x_99) ;  /* 0x000000a40090b947 */ /* 0x004fea0003800000 */
.L_x_368:
        /* <DEDUP_REMOVED lines=77> */
.L_x_101:
[----:B------:R-:W-:Y:S05]  /*12940*/  BSYNC B0 ;  /* 0x0000000000007941 */ /* 0x000fea0003800000 */
.L_x_100:
[----:B------:R-:W-:Y:S06]  /*12950*/  BAR.SYNC.DEFER_BLOCKING 0x1, 0x80 ;  /* 0x0042000000007b1d */ /* 0x000fec0000010000 */
[----:B------:R-:W-:Y:S05]  /*12960*/  @!P0 BRA `(.L_x_102) ;  /* 0x0000000000048947 */ /* 0x000fea0003800000 */
[----:B------:R-:W-:Y:S01]  /*12970*/  BPT.TRAP 0x1 ;  /* 0x000000040000795c */ /* 0x000fe20000300000 */
.L_x_102:
[----:B------:R-:W-:Y:S01]  /*12980*/  SYNCS.ARRIVE.TRANS64.RED.A1T0 RZ, [UR9], RZ ;  /* 0x000000ffffff79a7 */ /* 0x000fe20008100409 */
[----:B------:R-:W-:Y:S05]  /*12990*/  @!P0 BRA `(.L_x_103) ;  /* 0x0000000000048947 */ /* 0x000fea0003800000 */
[----:B------:R-:W-:Y:S01]  /*129a0*/  BPT.TRAP 0x1 ;  /* 0x000000040000795c */ /* 0x000fe20000300000 */
.L_x_103:
[----:B------:R-:W2:Y:S02]  /*129b0*/  SYNCS.PHASECHK.TRANS64.TRYWAIT P3, [UR47+0x344a0], R222 ;  /* 0x0344a0deff0075a7 */ /* 0x000ea4000806016f */
[----:B--2---:R-:W-:Y:S05]  /*129c0*/  @!P3 BRA `(.L_x_104) ;  /* 0x000000a00050b947 */ /* 0x004fea0003800000 */
.L_x_369:
        /* <DEDUP_REMOVED lines=21> */
[----:B-1----:R-:W-:-:S02]  /*12b20*/  HADD2.F32 R16, -RZ, R9.H0_H0 ;  /* 0x20000009ff107230 */ /* 0x002fc40000004100 */
[----:B------:R-:W-:Y:S02]  /*12b30*/  HADD2.F32 R18, -RZ, R9.H1_H1 ;  /* 0x30000009ff127230 */ /* 0x000fe40000004100 */
[-C--:B--2---:R-:W-:Y:S01]  /*12b40*/  FMUL R13, R13, R2.reuse ;  /* 0x000000020d0d7220 */ /* 0x084fe20000400000 */
[-C--:B---3--:R-:W-:Y:S01]  /*12b50*/  FMUL R15, R14, R2.reuse ;  /* 0x000000020e0f7220 */ /* 0x088fe20000400000 */
[--C-:B------:R-:W-:Y:S02]  /*12b60*/  HADD2.F32 R14, -RZ, R8.reuse.H1_H1 ;  /* 0x30000008ff0e7230 */ /* 0x100fe40000004100 */
[----:B----4-:R-:W-:Y:S01]  /*12b70*/  FMUL R17, R12, R2 ;  /* 0x000000020c117220 */ /* 0x010fe20000400000 */
[----:B------:R-:W-:Y:S02]  /*12b80*/  HADD2.F32 R12, -RZ, R8.H0_H0 ;  /* 0x20000008ff0c7230 */ /* 0x000fe40000004100 */
[----:B------:R-:W-:Y:S01]  /*12b90*/  FFMA R15, R14, R0, R15 ;  /* 0x000000000e0f7223 */ /* 0x000fe2000000000f */
[----:B-----5:R-:W-:-:S02]  /*12ba0*/  FMUL R19, R19, R2 ;  /* 0x0000000213137220 */ /* 0x020fc40000400000 */
[-C--:B------:R-:W-:Y:S01]  /*12bb0*/  FFMA R12, R12, R0.reuse, R13 ;  /* 0x000000000c0c7223 */ /* 0x080fe2000000000d */
[-C--:B------:R-:W-:Y:S01]  /*12bc0*/  FFMA R13, R16, R0.reuse, R17 ;  /* 0x00000000100d7223 */ /* 0x080fe20000000011 */
[----:B------:R-:W-:Y:S01]  /*12bd0*/  FFMA R14, R18, R0, R19 ;  /* 0x00000000120e7223 */ /* 0x000fe20000000013 */
[--C-:B------:R-:W-:Y:S02]  /*12be0*/  HADD2.F32 R16, -RZ, R10.reuse.H0_H0 ;  /* 0x2000000aff107230 */ /* 0x100fe40000004100 */
[-C--:B------:R-:W-:Y:S01]  /*12bf0*/  FMUL R17, R26, R2.reuse ;  /* 0x000000021a117220 */ /* 0x080fe20000400000 */
[----:B------:R-:W-:Y:S02]  /*12c00*/  HADD2.F32 R18, -RZ, R10.H1_H1 ;  /* 0x3000000aff127230 */ /* 0x000fe40000004100 */
[----:B------:R-:W-:Y:S01]  /*12c10*/  FMUL R19, R24, R2 ;  /* 0x0000000218137220 */ /* 0x000fe20000400000 */
[--C-:B------:R-:W-:Y:S02]  /*12c20*/  HADD2.F32 R24, -RZ, R11.reuse.H0_H0 ;  /* 0x2000000bff187230 */ /* 0x100fe40000004100 */
[----:B------:R-:W-:Y:S01]  /*12c30*/  FFMA R17, R16, R0, R17 ;  /* 0x0000000010117223 */ /* 0x000fe20000000011 */
[----:B------:R-:W-:-:S02]  /*12c40*/  HADD2.F32 R26, -RZ, R11.H1_H1 ;  /* 0x3000000bff1a7230 */ /* 0x000fc40000004100 */
[----:B------:R-:W-:Y:S01]  /*12c50*/  FMUL R21, R21, R2 ;  /* 0x0000000215157220 */ /* 0x000fe20000400000 */
[----:B------:R-:W-:Y:S01]  /*12c60*/  FFMA R16, R18, R0, R19 ;  /* 0x0000000012107223 */ /* 0x000fe20000000013 */
[----:B------:R-:W-:Y:S01]  /*12c70*/  F2FP.F16.F32.PACK_AB R13, R14, R13 ;  /* 0x0000000d0e0d723e */ /* 0x000fe200000000ff */
[----:B------:R-:W-:Y:S01]  /*12c80*/  FMUL R25, R25, R2 ;  /* 0x0000000219197220 */ /* 0x000fe20000400000 */
[----:B------:R-:W-:Y:S01]  /*12c90*/  FFMA R21, R24, R0, R21 ;  /* 0x0000000018157223 */ /* 0x000fe20000000015 */
[--C-:B------:R-:W-:Y:S01]  /*12ca0*/  HADD2.F32 R24, -RZ, R4.reuse.H0_H0 ;  /* 0x20000004ff187230 */ /* 0x100fe20000004100 */
[----:B------:R-:W-:Y:S01]  /*12cb0*/  F2FP.F16.F32.PACK_AB R12, R15, R12 ;  /* 0x0000000c0f0c723e */ /* 0x000fe200000000ff */
[----:B------:R-:W-:Y:S01]  /*12cc0*/  FFMA R18, R26, R0, R25 ;  /* 0x000000001a127223 */ /* 0x000fe20000000019 */
[-C--:B------:R-:W-:Y:S01]  /*12cd0*/  FMUL R19, R30, R2.reuse ;  /* 0x000000021e137220 */ /* 0x080fe20000400000 */
[----:B------:R-:W-:Y:S01]  /*12ce0*/  HADD2.F32 R26, -RZ, R4.H1_H1 ;  /* 0x30000004ff1a7230 */ /* 0x000fe20000004100 */
[----:B------:R-:W-:Y:S01]  /*12cf0*/  F2FP.F16.F32.PACK_AB R14, R16, R17 ;  /* 0x00000011100e723e */ /* 0x000fe200000000ff */
[----:B------:R-:W-:Y:S01]  /*12d00*/  FMUL R25, R28, R2 ;  /* 0x000000021c197220 */ /* 0x000fe20000400000 */
[----:B------:R-:W-:-:S02]  /*12d10*/  HADD2.F32 R28, -RZ, R5.H0_H0 ;  /* 0x20000005ff1c7230 */ /* 0x000fc40000004100 */
[----:B------:R-:W-:Y:S01]  /*12d20*/  FFMA R19, R24, R0, R19 ;  /* 0x0000000018137223 */ /* 0x000fe20000000013 */
[----:B------:R-:W-:Y:S02]  /*12d30*/  HADD2.F32 R30, -RZ, R5.H1_H1 ;  /* 0x30000005ff1e7230 */ /* 0x000fe40000004100 */
[----:B------:R-:W-:Y:S01]  /*12d40*/  FMUL R27, R27, R2 ;  /* 0x000000021b1b7220 */ /* 0x000fe20000400000 */
[----:B------:R-:W-:Y:S01]  /*12d50*/  FFMA R24, R26, R0, R25 ;  /* 0x000000001a187223 */ /* 0x000fe20000000019 */
[----:B------:R-:W-:Y:S01]  /*12d60*/  F2FP.F16.F32.PACK_AB R15, R18, R21 ;  /* 0x00000015120f723e */ /* 0x000fe200000000ff */
[----:B------:R-:W-:Y:S01]  /*12d70*/  FMUL R29, R29, R2 ;  /* 0x000000021d1d7220 */ /* 0x000fe20000400000 */
[-C--:B------:R-:W-:Y:S01]  /*12d80*/  FFMA R27, R28, R0.reuse, R27 ;  /* 0x000000001c1b7223 */ /* 0x080fe2000000001b */
[--C-:B------:R-:W-:Y:S01]  /*12d90*/  HADD2.F32 R28, -RZ, R6.reuse.H0_H0 ;  /* 0x20000006ff1c7230 */ /* 0x100fe20000004100 */
[----:B------:R-:W-:Y:S01]  /*12da0*/  F2FP.F16.F32.PACK_AB R16, R24, R19 ;  /* 0x000000131810723e */ /* 0x000fe200000000ff */
[----:B------:R-:W-:Y:S01]  /*12db0*/  FFMA R26, R30, R0, R29 ;  /* 0x000000001e1a7223 */ /* 0x000fe2000000001d */
[-C--:B------:R-:W-:Y:S01]  /*12dc0*/  FMUL R25, R34, R2.reuse ;  /* 0x0000000222197220 */ /* 0x080fe20000400000 */
[----:B------:R-:W-:Y:S01]  /*12dd0*/  HADD2.F32 R30, -RZ, R6.H1_H1 ;  /* 0x30000006ff1e7230 */ /* 0x000fe20000004100 */
[----:B------:R1:W-:Y:S01]  /*12de0*/  STSM.16.MT88.4 [R3+0x30000], R12 ;  /* 0x0300000c03007844 */ /* 0x0003e20000004200 */
        /* <DEDUP_REMOVED lines=8> */
[-C--:B------:R-:W-:Y:S02]  /*12e70*/  FFMA R31, R32, R0.reuse, R31 ;  /* 0x00000000201f7223 */ /* 0x080fe4000000001f */
[----:B------:R-:W-:Y:S01]  /*12e80*/  F2FP.F16.F32.PACK_AB R18, R28, R25 ;  /* 0x000000191c12723e */ /* 0x000fe200000000ff */
        /* <DEDUP_REMOVED lines=17> */
.L_x_106:
[----:B------:R-:W-:Y:S05]  /*12fa0*/  BSYNC B0 ;  /* 0x0000000000007941 */ /* 0x000fea0003800000 */
.L_x_105:
[----:B------:R-:W-:Y:S06]  /*12fb0*/  BAR.SYNC.DEFER_BLOCKING 0x1, 0x80 ;  /* 0x0042000000007b1d */ /* 0x000fec0000010000 */
[----:B------:R-:W-:Y:S05]  /*12fc0*/  @!P0 BRA `(.L_x_107) ;  /* 0x0000000000048947 */ /* 0x000fea0003800000 */
[----:B------:R-:W-:Y:S01]  /*12fd0*/  BPT.TRAP 0x1 ;  /* 0x000000040000795c */ /* 0x000fe20000300000 */
.L_x_107:
[----:B------:R-:W-:Y:S01]  /*12fe0*/  SYNCS.ARRIVE.TRANS64.RED.A1T0 RZ, [UR10], RZ ;  /* 0x000000ffffff79a7 */ /* 0x000fe2000810040a */
[----:B------:R-:W-:Y:S05]  /*12ff0*/  @!P0 BRA `(.L_x_108) ;  /* 0x0000000000048947 */ /* 0x000fea0003800000 */
[----:B------:R-:W-:Y:S01]  /*13000*/  BPT.TRAP 0x1 ;  /* 0x000000040000795c */ /* 0x000fe20000300000 */
.L_x_108:
[----:B------:R-:W2:Y:S02]  /*13010*/  SYNCS.PHASECHK.TRANS64.TRYWAIT P3, [UR47+0x344a8], R222 ;  /* 0x0344a8deff0075a7 */ /* 0x000ea4000806016f */
[----:B--2---:R-:W-:Y:S05]  /*13020*/  @!P3 BRA `(.L_x_109) ;  /* 0x0000009800d0b947 */ /* 0x004fea0003800000 */
.L_x_370:
        /* <DEDUP_REMOVED lines=58> */
[----:B------:R-:W-:Y:S02]  /*133d0*/  F2FP.F16.F32.PACK_AB R26, R28, R27 ;  /* 0x0000001b1c1a723e */ /* 0x000fe400000000ff */
[----:B------:R-:W-:Y:S01]  /*133e0*/  F2FP.F16.F32.PACK_AB R24, R24, R21 ;  /* 0x000000151818723e */ /* 0x000fe200000000ff */
[----:B------:R1:W-:Y:S01]  /*133f0*/  STSM.16.MT88.4 [R3+0x31000], R12 ;  /* 0x0310000c03007844 */ /* 0x0003e20000004200 */
        /* <DEDUP_REMOVED lines=16> */
.L_x_111:
[----:B------:R-:W-:Y:S05]  /*13500*/  BSYNC B0 ;  /* 0x0000000000007941 */ /* 0x000fea0003800000 */
.L_x_110:
[----:B------:R-:W-:Y:S06]  /*13510*/  BAR.SYNC.DEFER_BLOCKING 0x1, 0x80 ;  /* 0x0042000000007b1d */ /* 0x000fec0000010000 */
[----:B------:R-:W-:Y:S05]  /*13520*/  @!P0 BRA `(.L_x_112) ;  /* 0x0000000000048947 */ /* 0x000fea0003800000 */
[----:B------:R-:W-:Y:S01]  /*13530*/  BPT.TRAP 0x1 ;  /* 0x000000040000795c */ /* 0x000fe20000300000 */
.L_x_112:
[----:B------:R-:W-:Y:S01]  /*13540*/  SYNCS.ARRIVE.TRANS64.RED.A1T0 RZ, [UR7], RZ ;  /* 0x000000ffffff79a7 */ /* 0x000fe20008100407 */
[----:B------:R-:W-:Y:S05]  /*13550*/  @!P0 BRA `(.L_x_113) ;  /* 0x0000000000048947 */ /* 0x000fea0003800000 */
[----:B------:R-:W-:Y:S01]  /*13560*/  BPT.TRAP 0x1 ;  /* 0x000000040000795c */ /* 0x000fe20000300000 */
.L_x_113:
[----:B------:R-:W2:Y:S02]  /*13570*/  SYNCS.PHASECHK.TRANS64.TRYWAIT P3, [UR47+0x344b0], R222 ;  /* 0x0344b0deff0075a7 */ /* 0x000ea4000806016f */
[----:B--2---:R-:W-:Y:S05]  /*13580*/  @!P3 BRA `(.L_x_114) ;  /* 0x000000940090b947 */ /* 0x004fea0003800000 */
.L_x_371:
        /* <DEDUP_REMOVED lines=77> */
.L_x_116:
[----:B------:R-:W-:Y:S05]  /*13a60*/  BSYNC B0 ;  /* 0x0000000000007941 */ /* 0x000fea0003800000 */
.L_x_115:
[----:B------:R-:W-:Y:S06]  /*13a70*/  BAR.SYNC.DEFER_BLOCKING 0x1, 0x80 ;  /* 0x0042000000007b1d */ /* 0x000fec0000010000 */
[----:B------:R-:W-:Y:S05]  /*13a80*/  @!P0 BRA `(.L_x_117) ;  /* 0x0000000000048947 */ /* 0x000fea0003800000 */
[----:B------:R-:W-:Y:S01]  /*13a90*/  BPT.TRAP 0x1 ;  /* 0x000000040000795c */ /* 0x000fe20000300000 */
.L_x_117:
[----:B------:R-:W-:Y:S01]  /*13aa0*/  SYNCS.ARRIVE.TRANS64.RED.A1T0 RZ, [UR8], RZ ;  /* 0x000000ffffff79a7 */ /* 0x000fe20008100408 */
[----:B------:R-:W-:Y:S05]  /*13ab0*/  @!P0 BRA `(.L_x_118) ;  /* 0x0000000000048947 */ /* 0x000fea0003800000 */
[----:B------:R-:W-:Y:S01]  /*13ac0*/  BPT.TRAP 0x1 ;  /* 0x000000040000795c */ /* 0x000fe20000300000 */
.L_x_118:
[----:B------:R-:W2:Y:S02]  /*13ad0*/  SYNCS.PHASECHK.TRANS64.TRYWAIT P3, [UR47+0x344b8], R222 ;  /* 0x0344b8deff0075a7 */ /* 0x000ea4000806016f */
[----:B--2---:R-:W-:Y:S05]  /*13ae0*/  @!P3 BRA `(.L_x_119) ;  /* 0x000000900050b947 */ /* 0x004fea0003800000 */
.L_x_372:
        /* <DEDUP_REMOVED lines=77> */
.L_x_121:
[----:B------:R-:W-:Y:S05]  /*13fc0*/  BSYNC B0 ;  /* 0x0000000000007941 */ /* 0x000fea0003800000 */
.L_x_120:
[----:B------:R-:W-:Y:S06]  /*13fd0*/  BAR.SYNC.DEFER_BLOCKING 0x1, 0x80 ;  /* 0x0042000000007b1d */ /* 0x000fec0000010000 */
[----:B------:R-:W-:Y:S05]  /*13fe0*/  @!P0 BRA `(.L_x_122) ;  /* 0x0000000000048947 */ /* 0x000fea0003800000 */
[----:B------:R-:W-:Y:S01]  /*13ff0*/  BPT.TRAP 0x1 ;  /* 0x000000040000795c */ /* 0x000fe20000300000 */
.L_x_122:
[----:B------:R-:W-:Y:S01]  /*14000*/  SYNCS.ARRIVE.TRANS64.RED.A1T0 RZ, [UR9], RZ ;  /* 0x000000ffffff79a7 */ /* 0x000fe20008100409 */
[----:B------:R-:W-:Y:S05]  /*14010*/  @!P0 BRA `(.L_x_123) ;  /* 0x0000000000048947 */ /* 0x000fea0003800000 */
[----:B------:R-:W-:Y:S01]  /*14020*/  BPT.TRAP 0x1 ;  /* 0x000000040000795c */ /* 0x000fe20000300000 */
.L_x_123:
[----:B------:R-:W2:Y:S02]  /*14030*/  SYNCS.PHASECHK.TRANS64.TRYWAIT P3, [UR47+0x344a0], R20 ;  /* 0x0344a014ff0075a7 */ /* 0x000ea4000806016f */
[----:B--2---:R-:W-:Y:S05]  /*14040*/  @!P3 BRA `(.L_x_124) ;  /* 0x0000008c0010b947 */ /* 0x004fea0003800000 */
.L_x_373:
        /* <DEDUP_REMOVED lines=17> */
[----:B------:R-:W-:Y:S04]  /*14160*/  @P1 LDSM.16.MT88.4 R8, [R3+0x30000] ;  /* 0x030000000308183b */ /* 0x000fe80000004200 */
[----:B------:R-:W1:Y:S01]  /*14170*/  @P1 LDSM.16.MT88.4 R4, [R3+0x30800] ;  /* 0x030800000304183b */ /* 0x000e620000004200 */
[----:B------:R-:W-:Y:S05]  /*14180*/  WARPSYNC.ALL ;  /* 0x0000000000007948 */ /* 0x000fea0003800000 */
[----:B------:R-:W-:Y:S01]  /*14190*/  BSSY B0, `(.L_x_125) ;  /* 0x0000049000007945 */ /* 0x000fe20003800000 */
[----:B-1----:R-:W-:-:S02]  /*141a0*/  HADD2.F32 R32, -RZ, R7.H0_H0 ;  /* 0x20000007ff207230 */ /* 0x002fc40000004100 */
[----:B------:R-:W-:Y:S02]  /*141b0*/  HADD2.F32 R34, -RZ, R7.H1_H1 ;  /* 0x30000007ff227230 */ /* 0x000fe40000004100 */
[-C--:B--2---:R-:W-:Y:S01]  /*141c0*/  FMUL R13, R13, R2.reuse ;  /* 0x000000020d0d7220 */ /* 0x084fe20000400000 */
[-C--:B---3--:R-:W-:Y:S01]  /*141d0*/  FMUL R15, R15, R2.reuse ;  /* 0x000000020f0f7220 */ /* 0x088fe20000400000 */
[-C--:B----4-:R-:W-:Y:S01]  /*141e0*/  FMUL R17, R17, R2.reuse ;  /* 0x0000000211117220 */ /* 0x090fe20000400000 */
[-C--:B-----5:R-:W-:Y:S01]  /*141f0*/  FMUL R19, R19, R2.reuse ;  /* 0x0000000213137220 */ /* 0x0a0fe20000400000 */
[-C--:B------:R-:W-:Y:S01]  /*14200*/  FMUL R21, R21, R2.reuse ;  /* 0x0000000215157220 */ /* 0x080fe20000400000 */
[-C--:B------:R-:W-:Y:S01]  /*14210*/  FMUL R25, R25, R2.reuse ;  /* 0x0000000219197220 */ /* 0x080fe20000400000 */
[-C--:B------:R-:W-:Y:S01]  /*14220*/  FMUL R27, R27, R2.reuse ;  /* 0x000000021b1b7220 */ /* 0x080fe20000400000 */
[-C--:B------:R-:W-:Y:S01]  /*14230*/  FMUL R29, R29, R2.reuse ;  /* 0x000000021d1d7220 */ /* 0x080fe20000400000 */
[----:B------:R-:W-:Y:S01]  /*14240*/  FMUL R31, R30, R2 ;  /* 0x000000021e1f7220 */ /* 0x000fe20000400000 */
[----:B------:R-:W-:-:S02]  /*14250*/  HADD2.F32 R30, -RZ, R5.H0_H0 ;  /* 0x20000005ff1e7230 */ /* 0x000fc40000004100 */
[-C--:B------:R-:W-:Y:S01]  /*14260*/  FMUL R33, R28, R2.reuse ;  /* 0x000000021c217220 */ /* 0x080fe20000400000 */
[--C-:B------:R-:W-:Y:S02]  /*14270*/  HADD2.F32 R28, -RZ, R4.reuse.H1_H1 ;  /* 0x30000004ff1c7230 */ /* 0x100fe40000004100 */
[-C--:B------:R-:W-:Y:S01]  /*14280*/  FMUL R35, R26, R2.reuse ;  /* 0x000000021a237220 */ /* 0x080fe20000400000 */
[----:B------:R-:W-:Y:S02]  /*14290*/  HADD2.F32 R26, -RZ, R4.H0_H0 ;  /* 0x20000004ff1a7230 */ /* 0x000fe40000004100 */
[----:B------:R-:W-:Y:S01]  /*142a0*/  FMUL R37, R12, R2 ;  /* 0x000000020c257220 */ /* 0x000fe20000400000 */
[----:B------:R-:W-:Y:S02]  /*142b0*/  HADD2.F32 R12, -RZ, R8.H0_H0 ;  /* 0x20000008ff0c7230 */ /* 0x000fe40000004100 */
[-C--:B------:R-:W-:Y:S01]  /*142c0*/  FFMA R31, R26, R0.reuse, R31 ;  /* 0x000000001a1f7223 */ /* 0x080fe2000000001f */
[----:B------:R-:W-:Y:S01]  /*142d0*/  FFMA R35, R30, R0, R35 ;  /* 0x000000001e237223 */ /* 0x000fe20000000023 */
[----:B------:R-:W-:Y:S01]  /*142e0*/  FMUL R39, R24, R2 ;  /* 0x0000000218277220 */ /* 0x000fe20000400000 */
[----:B------:R-:W-:-:S02]  /*142f0*/  HADD2.F32 R24, -RZ, R10.H1_H1 ;  /* 0x3000000aff187230 */ /* 0x000fc40000004100 */
[----:B------:R-:W-:Y:S01]  /*14300*/  FFMA R13, R12, R0, R13 ;  /* 0x000000000c0d7223 */ /* 0x000fe2000000000d */
[----:B------:R-:W-:Y:S02]  /*14310*/  HADD2.F32 R12, -RZ, R8.H1_H1 ;  /* 0x30000008ff0c7230 */ /* 0x000fe40000004100 */
[-C--:B------:R-:W-:Y:S01]  /*14320*/  FMUL R41, R18, R2.reuse ;  /* 0x0000000212297220 */ /* 0x080fe20000400000 */
[----:B------:R-:W-:Y:S02]  /*14330*/  HADD2.F32 R18, -RZ, R10.H0_H0 ;  /* 0x2000000aff127230 */ /* 0x000fe40000004100 */
[----:B------:R-:W-:Y:S02]  /*14340*/  HADD2.F32 R26, -RZ, R5.H1_H1 ;  /* 0x30000005ff1a7230 */ /* 0x000fe40000004100 */
[----:B------:R-:W-:Y:S01]  /*14350*/  FMUL R43, R16, R2 ;  /* 0x00000002102b7220 */ /* 0x000fe20000400000 */
[----:B------:R-:W-:Y:S02]  /*14360*/  HADD2.F32 R16, -RZ, R9.H1_H1 ;  /* 0x30000009ff107230 */ /* 0x000fe40000004100 */
[----:B------:R-:W-:Y:S01]  /*14370*/  FFMA R21, R18, R0, R21 ;  /* 0x0000000012157223 */ /* 0x000fe20000000015 */
[----:B------:R-:W-:-:S02]  /*14380*/  HADD2.F32 R18, -RZ, R11.H0_H0 ;  /* 0x2000000bff127230 */ /* 0x000fc40000004100 */
[----:B------:R-:W-:Y:S01]  /*14390*/  FMUL R45, R14, R2 ;  /* 0x000000020e2d7220 */ /* 0x000fe20000400000 */
[----:B------:R-:W-:Y:S02]  /*143a0*/  HADD2.F32 R14, -RZ, R9.H0_H0 ;  /* 0x20000009ff0e7230 */ /* 0x000fe40000004100 */
[-C--:B------:R-:W-:Y:S01]  /*143b0*/  FFMA R12, R12, R0.reuse, R15 ;  /* 0x000000000c0c7223 */ /* 0x080fe2000000000f */
[----:B------:R-:W-:Y:S02]  /*143c0*/  HADD2.F32 R30, -RZ, R6.H1_H1 ;  /* 0x30000006ff1e7230 */ /* 0x000fe40000004100 */
[-C--:B------:R-:W-:Y:S01]  /*143d0*/  FFMA R27, R18, R0.reuse, R27 ;  /* 0x00000000121b7223 */ /* 0x080fe2000000001b */
[-C--:B------:R-:W-:Y:S01]  /*143e0*/  FFMA R26, R26, R0.reuse, R37 ;  /* 0x000000001a1a7223 */ /* 0x080fe20000000025 */
[-C--:B------:R-:W-:Y:S01]  /*143f0*/  FFMA R17, R14, R0.reuse, R17 ;  /* 0x000000000e117223 */ /* 0x080fe20000000011 */
[-C--:B------:R-:W-:Y:S01]  /*14400*/  FFMA R14, R16, R0.reuse, R19 ;  /* 0x00000000100e7223 */ /* 0x080fe20000000013 */
[----:B------:R-:W-:Y:S01]  /*14410*/  FFMA R16, R24, R0, R25 ;  /* 0x0000000018107223 */ /* 0x000fe20000000019 */
[----:B------:R-:W-:-:S02]  /*14420*/  HADD2.F32 R24, -RZ, R11.H1_H1 ;  /* 0x3000000bff187230 */ /* 0x000fc40000004100 */
[-C--:B------:R-:W-:Y:S01]  /*14430*/  FFMA R43, R32, R0.reuse, R43 ;  /* 0x00000000202b7223 */ /* 0x080fe2000000002b */
[----:B------:R-:W-:Y:S02]  /*14440*/  F2FP.F16.F32.PACK_AB R12, R12, R13 ;  /* 0x0000000d0c0c723e */ /* 0x000fe400000000ff */
[----:B------:R-:W-:Y:S01]  /*14450*/  F2FP.F16.F32.PACK_AB R13, R14, R17 ;  /* 0x000000110e0d723e */ /* 0x000fe200000000ff */
[-C--:B------:R-:W-:Y:S01]  /*14460*/  FFMA R18, R24, R0.reuse, R29 ;  /* 0x0000000018127223 */ /* 0x080fe2000000001d */
[-C--:B------:R-:W-:Y:S01]  /*14470*/  FFMA R24, R28, R0.reuse, R33 ;  /* 0x000000001c187223 */ /* 0x080fe20000000021 */
[----:B------:R-:W-:Y:S01]  /*14480*/  HADD2.F32 R28, -RZ, R6.H0_H0 ;  /* 0x20000006ff1c7230 */ /* 0x000fe20000004100 */
[----:B------:R-:W-:Y:S02]  /*14490*/  F2FP.F16.F32.PACK_AB R14, R16, R21 ;  /* 0x00000015100e723e */ /* 0x000fe400000000ff */
[----:B------:R-:W-:Y:S02]  /*144a0*/  F2FP.F16.F32.PACK_AB R15, R18, R27 ;  /* 0x0000001b120f723e */ /* 0x000fe400000000ff */
[-C--:B------:R-:W-:Y:S01]  /*144b0*/  FFMA R39, R28, R0.reuse, R39 ;  /* 0x000000001c277223 */ /* 0x080fe20000000027 */
[-C--:B------:R-:W-:Y:S01]  /*144c0*/  FFMA R28, R30, R0.reuse, R41 ;  /* 0x000000001e1c7223 */ /* 0x080fe20000000029 */
[----:B------:R-:W-:Y:S01]  /*144d0*/  FFMA R30, R34, R0, R45 ;  /* 0x00000000221e7223 */ /* 0x000fe2000000002d */
[----:B------:R-:W-:Y:S01]  /*144e0*/  F2FP.F16.F32.PACK_AB R25, R26, R35 ;  /* 0x000000231a19723e */ /* 0x000fe200000000ff */
[----:B------:R1:W-:Y:S01]  /*144f0*/  STSM.16.MT88.4 [R3+0x30000], R12 ;  /* 0x0300000c03007844 */ /* 0x0003e20000004200 */
        /* <DEDUP_REMOVED lines=18> */
.L_x_126:
[----:B------:R-:W-:Y:S05]  /*14620*/  BSYNC B0 ;  /* 0x0000000000007941 */ /* 0x000fea0003800000 */
.L_x_125:
[----:B------:R-:W-:Y:S06]  /*14630*/  BAR.SYNC.DEFER_BLOCKING 0x1, 0x80 ;  /* 0x0042000000007b1d */ /* 0x000fec0000010000 */
[----:B------:R-:W-:Y:S05]  /*14640*/  @!P0 BRA `(.L_x_127) ;  /* 0x0000000000048947 */ /* 0x000fea0003800000 */
[----:B------:R-:W-:Y:S01]  /*14650*/  BPT.TRAP 0x1 ;  /* 0x000000040000795c */ /* 0x000fe20000300000 */
.L_x_127:
[----:B------:R-:W-:Y:S01]  /*14660*/  SYNCS.ARRIVE.TRANS64.RED.A1T0 RZ, [UR10], RZ ;  /* 0x000000ffffff79a7 */ /* 0x000fe2000810040a */
[----:B------:R-:W-:Y:S05]  /*14670*/  @!P0 BRA `(.L_x_128) ;  /* 0x0000000000048947 */ /* 0x000fea0003800000 */
[----:B------:R-:W-:Y:S01]  /*14680*/  BPT.TRAP 0x1 ;  /* 0x000000040000795c */ /* 0x000fe20000300000 */
.L_x_128:
[----:B------:R-:W2:Y:S02]  /*14690*/  SYNCS.PHASECHK.TRANS64.TRYWAIT P3, [UR47+0x344a8], R20 ;  /* 0x0344a814ff0075a7 */ /* 0x000ea4000806016f */
[----:B--2---:R-:W-:Y:S05]  /*146a0*/  @!P3 BRA `(.L_x_129) ;  /* 0x000000840090b947 */ /* 0x004fea0003800000 */
.L_x_374:
        /* <DEDUP_REMOVED lines=33> */
[--C-:B-1----:R-:W-:Y:S02]  /*148c0*/  HADD2.F32 R26, -RZ, R4.reuse.H0_H0 ;  /* 0x20000004ff1a7230 */ /* 0x102fe40000004100 */
[-C--:B------:R-:W-:Y:S01]  /*148d0*/  FFMA R19, R18, R0.reuse, R19 ;  /* 0x0000000012137223 */ /* 0x080fe20000000013 */
[----:B------:R-:W-:Y:S02]  /*148e0*/  HADD2.F32 R28, -RZ, R4.H1_H1 ;  /* 0x30000004ff1c7230 */ /* 0x000fe40000004100 */
[----:B------:R-:W-:Y:S01]  /*148f0*/  FFMA R18, R24, R0, R207 ;  /* 0x0000000018127223 */ /* 0x000fe200000000cf */
[----:B------:R-:W-:-:S02]  /*14900*/  HADD2.F32 R30, -RZ, R5.H0_H0 ;  /* 0x20000005ff1e7230 */ /* 0x000fc40000004100 */
[-C--:B------:R-:W-:Y:S01]  /*14910*/  FFMA R21, R26, R0.reuse, R21 ;  /* 0x000000001a157223 */ /* 0x080fe20000000015 */
[----:B------:R-:W-:Y:S02]  /*14920*/  HADD2.F32 R12, -RZ, R8.H1_H1 ;  /* 0x30000008ff0c7230 */ /* 0x000fe40000004100 */
        /* <DEDUP_REMOVED lines=37> */
.L_x_131:
[----:B------:R-:W-:Y:S05]  /*14b80*/  BSYNC B0 ;  /* 0x0000000000007941 */ /* 0x000fea0003800000 */
.L_x_130:
[----:B------:R-:W-:Y:S06]  /*14b90*/  BAR.SYNC.DEFER_BLOCKING 0x1, 0x80 ;  /* 0x0042000000007b1d */ /* 0x000fec0000010000 */
[----:B------:R-:W-:Y:S05]  /*14ba0*/  @!P0 BRA `(.L_x_132) ;  /* 0x0000000000048947 */ /* 0x000fea0003800000 */
[----:B------:R-:W-:Y:S01]  /*14bb0*/  BPT.TRAP 0x1 ;  /* 0x000000040000795c */ /* 0x000fe20000300000 */
.L_x_132:
[----:B------:R-:W-:Y:S01]  /*14bc0*/  SYNCS.ARRIVE.TRANS64.RED.A1T0 RZ, [UR7], RZ ;  /* 0x000000ffffff79a7 */ /* 0x000fe20008100407 */
[----:B------:R-:W-:Y:S05]  /*14bd0*/  @!P0 BRA `(.L_x_133) ;  /* 0x0000000000048947 */ /* 0x000fea0003800000 */
[----:B------:R-:W-:Y:S01]  /*14be0*/  BPT.TRAP 0x1 ;  /* 0x000000040000795c */ /* 0x000fe20000300000 */
.L_x_133:
[----:B------:R-:W2:Y:S02]  /*14bf0*/  SYNCS.PHASECHK.TRANS64.TRYWAIT P3, [UR47+0x344b0], R20 ;  /* 0x0344b014ff0075a7 */ /* 0x000ea4000806016f */
[----:B--2---:R-:W-:Y:S05]  /*14c00*/  @!P3 BRA `(.L_x_134) ;  /* 0x000000800050b947 */ /* 0x004fea0003800000 */
.L_x_375:
        /* <DEDUP_REMOVED lines=77> */
.L_x_136:
[----:B------:R-:W-:Y:S05]  /*150e0*/  BSYNC B0 ;  /* 0x0000000000007941 */ /* 0x000fea0003800000 */
.L_x_135:
[----:B------:R-:W-:Y:S06]  /*150f0*/  BAR.SYNC.DEFER_BLOCKING 0x1, 0x80 ;  /* 0x0042000000007b1d */ /* 0x000fec0000010000 */
[----:B------:R-:W-:Y:S05]  /*15100*/  @!P0 BRA `(.L_x_137) ;  /* 0x0000000000048947 */ /* 0x000fea0003800000 */
[----:B------:R-:W-:Y:S01]  /*15110*/  BPT.TRAP 0x1 ;  /* 0x000000040000795c */ /* 0x000fe20000300000 */
.L_x_137:
[----:B------:R-:W-:Y:S01]  /*15120*/  SYNCS.ARRIVE.TRANS64.RED.A1T0 RZ, [UR8], RZ ;  /* 0x000000ffffff79a7 */ /* 0x000fe20008100408 */
[----:B------:R-:W-:Y:S05]  /*15130*/  @!P0 BRA `(.L_x_138) ;  /* 0x0000000000048947 */ /* 0x000fea0003800000 */
[----:B------:R-:W-:Y:S01]  /*15140*/  BPT.TRAP 0x1 ;  /* 0x000000040000795c */ /* 0x000fe20000300000 */
.L_x_138:
[----:B------:R-:W2:Y:S02]  /*15150*/  SYNCS.PHASECHK.TRANS64.TRYWAIT P3, [UR47+0x344b8], R20 ;  /* 0x0344b814ff0075a7 */ /* 0x000ea4000806016f */
[----:B--2---:R-:W-:Y:S05]  /*15160*/  @!P3 BRA `(.L_x_139) ;  /* 0x0000007c0010b947 */ /* 0x004fea0003800000 */
.L_x_376:
[----:B------:R-:W-:Y:S05]  /*15170*/  @P1 WARPSYNC.ALL ;  /* 0x0000000000001948 */ /* 0x000fea0003800000 */
[----:B------:R-:W2:Y:S01]  /*15180*/  @P1 LDSM.16.MT88.4 R8, [R3+0x33000] ;  /* 0x033000000308183b */ /* 0x000ea20000004200 */
[-C--:B------:R-:W-:Y:S01]  /*15190*/  FMUL R72, R72, R2.reuse ;  /* 0x0000000248487220 */ /* 0x080fe20000400000 */
[-C--:B-1----:R-:W-:Y:S01]  /*151a0*/  FMUL R12, R73, R2.reuse ;  /* 0x00000002490c7220 */ /* 0x082fe20000400000 */
        /* <DEDUP_REMOVED lines=35> */
[--C-:B------:R-:W-:Y:S02]  /*153e0*/  HADD2.F32 R27, -RZ, R4.reuse.H0_H0 ;  /* 0x20000004ff1b7230 */ /* 0x100fe40000004100 */
[-C--:B------:R-:W-:Y:S01]  /*153f0*/  FFMA R31, R31, R0.reuse, R82 ;  /* 0x000000001f1f7223 */ /* 0x080fe20000000052 */
[----:B------:R-:W-:Y:S02]  /*15400*/  HADD2.F32 R29, -RZ, R4.H1_H1 ;  /* 0x30000004ff1d7230 */ /* 0x000fe40000004100 */
        /* <DEDUP_REMOVED lines=35> */
.L_x_141:
[----:B------:R-:W-:Y:S05]  /*15640*/  BSYNC B0 ;  /* 0x0000000000007941 */ /* 0x000fea0003800000 */
.L_x_140:
[----:B------:R-:W-:Y:S06]  /*15650*/  BAR.SYNC.DEFER_BLOCKING 0x1, 0x80 ;  /* 0x0042000000007b1d */ /* 0x000fec0000010000 */
[----:B------:R-:W-:Y:S05]  /*15660*/  @!P0 BRA `(.L_x_142) ;  /* 0x0000000000048947 */ /* 0x000fea0003800000 */
[----:B------:R-:W-:Y:S01]  /*15670*/  BPT.TRAP 0x1 ;  /* 0x000000040000795c */ /* 0x000fe20000300000 */
.L_x_142:
[----:B------:R-:W-:Y:S01]  /*15680*/  UISETP.NE.AND UP0, UPT, UR53, 0x3, UPT ;  /* 0x000000033500788c */ /* 0x000fe2000bf05270 */
[----:B------:R-:W-:Y:S05]  /*15690*/  SYNCS.ARRIVE.TRANS64.RED.A1T0 RZ, [UR9], RZ ;  /* 0x000000ffffff79a7 */ /* 0x000fea0008100409 */
[----:B------:R-:W-:-:S13]  /*156a0*/  PLOP3.LUT P1, PT, PT, PT, UP0, 0x80, 0x0 ;  /* 0x000000000000781c */ /* 0x000fda0003f2f008 */
[----:B------:R-:W-:Y:S05]  /*156b0*/  @!P1 BRA `(.L_x_143) ;  /* 0x0000000000049947 */ /* 0x000fea0003800000 */
[----:B------:R-:W-:Y:S01]  /*156c0*/  BPT.TRAP 0x1 ;  /* 0x000000040000795c */ /* 0x000fe20000300000 */
.L_x_143:
[C---:B------:R-:W-:Y:S02]  /*156d0*/  R2UR UR4, R22.reuse ;  /* 0x00000000160472ca */ /* 0x040fe400000e0000 */
[----:B------:R-:W-:Y:S02]  /*156e0*/  SHF.L.U32 R0, R23, 0x1f, RZ ;  /* 0x0000001f17007819 */ /* 0x000fe400000006ff */
[----:B------:R-:W-:-:S09]  /*156f0*/  LEA R19, R22, UR47, 0x4 ;  /* 0x0000002f16137c11 */ /* 0x000fd2000f8e20ff */
[----:B------:R-:W-:-:S09]  /*15700*/  ULEA UR4, UR4, UR47, 0x3 ;  /* 0x0000002f04047291 */ /* 0x000fd2000f8e183f */
[----:B------:R-:W2:Y:S02]  /*15710*/  SYNCS.PHASECHK.TRANS64.TRYWAIT P2, [UR4+0x34400], R0 ;  /* 0x03440000ff0075a7 */ /* 0x000ea40008040144 */
[----:B--2---:R-:W-:Y:S05]  /*15720*/  @!P2 BRA `(.L_x_144) ;  /* 0x0000007400b8a947 */ /* 0x004fea0003800000 */
.L_x_377:
[----:B------:R-:W2:Y:S01]  /*15730*/  LDS.128 R16, [R19+0x34510] ;  /* 0x0345100013107984 */ /* 0x000ea20000000c00 */
        /* <DEDUP_REMOVED lines=8> */
.L_x_145:
[----:B------:R-:W-:Y:S01]  /*157c0*/  UIADD3 UR4, UR4, 0x34440, URZ ;  /* 0x0003444004047890 */ /* 0x000fe2000fffe03f */
[----:B--2---:R-:W-:Y:S01]  /*157d0*/  ISETP.NE.AND P3, PT, R19, RZ, PT ;  /* 0x000000ff1300720c */ /* 0x004fe20003f65270 */
[----:B------:R-:W-:Y:S01]  /*157e0*/  VIADD R22, R22, 0x1 ;  /* 0x0000000116167836 */ /* 0x000fe20000000000 */
[----:B------:R-:W-:Y:S01]  /*157f0*/  MOV R19, RZ ;  /* 0x000000ff00137202 */ /* 0x000fe20000000f00 */
[----:B------:R-:W-:-:S03]  /*15800*/  UPRMT UR4, UR57, 0x654, UR4 ;  /* 0x0000065439047896 */ /* 0x000fc60008000004 */
[----:B------:R-:W-:-:S04]  /*15810*/  ISETP.NE.AND P2, PT, R22, 0x8, PT ;  /* 0x000000081600780c */ /* 0x000fc80003f45270 */
[----:B-1----:R-:W-:Y:S02]  /*15820*/  SEL R0, RZ, 0x1, P2 ;  /* 0x00000001ff007807 */ /* 0x002fe40001000000 */
[----:B---3--:R-:W-:Y:S01]  /*15830*/  SYNCS.ARRIVE.TRANS64.RED.A1T0 RZ, [UR4], RZ ;  /* 0x000000ffffff79a7 */ /* 0x008fe20008100404 */
[----:B------:R-:W-:Y:S02]  /*15840*/  SEL R22, R22, RZ, P2 ;  /* 0x000000ff16167207 */ /* 0x000fe40001000000 */
[----:B------:R-:W-:Y:S01]  /*15850*/  LOP3.LUT R23, R23, R0, RZ, 0x3c, !PT ;  /* 0x0000000017177212 */ /* 0x000fe200078e3cff */
[----:B------:R-:W-:Y:S06]  /*15860*/  @!P3 BRA `(.L_x_146) ;  /* 0x0000000000b0b947 */ /* 0x000fec0003800000 */
[----:B------:R-:W1:Y:S02]  /*15870*/  LDC.64 R2, c[0x0][0x290] ;  /* 0x0000a400ff027b82 */ /* 0x000e640000000a00 */
[----:B-1----:R-:W-:-:S06]  /*15880*/  IMAD.WIDE R2, R18, 0xc, R2 ;  /* 0x0000000c12027825 */ /* 0x002fcc00078e0202 */
[----:B------:R-:W2:Y:S02]  /*15890*/  LDG.E R2, desc[UR38][R2.64+0x8] ;  /* 0x0000082602027981 */ /* 0x000ea4000c1e1900 */
[----:B--2---:R-:W-:-:S13]  /*158a0*/  R2UR UR4, R2 ;  /* 0x00000000020472ca */ /* 0x004fda00000e0000 */
[----:B------:R-:W-:-:S04]  /*158b0*/  UIADD3 UR4, UR4, 0x7f, URZ ;  /* 0x0000007f04047890 */ /* 0x000fc8000fffe03f */
[----:B------:R-:W-:-:S04]  /*158c0*/  USHF.R.S32.HI UR5, URZ, 0x1f, UR4 ;  /* 0x0000001f3f057899 */ /* 0x000fc80008011404 */
[----:B------:R-:W-:-:S04]  /*158d0*/  ULEA.HI UR5, UR5, UR4, URZ, 0x7 ;  /* 0x0000000405057291 */ /* 0x000fc8000f8f383f */
[----:B------:R-:W-:-:S04]  /*158e0*/  USHF.R.S32.HI UR5, URZ, 0x7, UR5 ;  /* 0x000000073f057899 */ /* 0x000fc80008011405 */
[----:B------:R-:W-:-:S04]  /*158f0*/  UIADD3 UR40, UR40, UR5, URZ ;  /* 0x0000000528287290 */ /* 0x000fc8000fffe03f */
[----:B------:R-:W-:Y:S02]  /*15900*/  USHF.R.U32.HI UR4, URZ, 0x1, UR40 ;  /* 0x000000013f047899 */ /* 0x000fe40008011628 */
[----:B------:R-:W-:Y:S02]  /*15910*/  UISETP.GT.U32.AND UP0, UPT, UR40, 0x1, UPT ;  /* 0x000000012800788c */ /* 0x000fe4000bf04070 */
[----:B------:R-:W-:Y:S02]  /*15920*/  ULOP3.LUT UR4, UR4, 0x1, URZ, 0xc0, !UPT ;  /* 0x0000000104047892 */ /* 0x000fe4000f8ec03f */
[----:B------:R-:W-:Y:S02]  /*15930*/  UISETP.LT.U32.AND UP0, UPT, UR5, 0x2, UP0 ;  /* 0x000000020500788c */ /* 0x000fe40008701070 */
[----:B------:R-:W-:-:S04]  /*15940*/  UISETP.NE.U32.AND UP1, UPT, UR4, 0x1, UPT ;  /* 0x000000010400788c */ /* 0x000fc8000bf25070 */
[----:B------:R-:W-:Y:S02]  /*15950*/  UISETP.GT.U32.AND UP1, UPT, UR5, 0x1, !UP1 ;  /* 0x000000010500788c */ /* 0x000fe4000cf24070 */
[----:B------:R-:W-:Y:S02]  /*15960*/  USEL UR5, URZ, 0x1, !UP0 ;  /* 0x000000013f057887 */ /* 0x000fe4000c000000 */
[----:B------:R-:W-:-:S04]  /*15970*/  USEL UR4, URZ, 0x1, !UP1 ;  /* 0x000000013f047887 */ /* 0x000fc8000c800000 */
[----:B------:R-:W-:Y:S01]  /*15980*/  ULOP3.LUT UR41, UR4, UR41, UR5, 0x96, !UPT ;  /* 0x0000002904297292 */ /* 0x000fe2000f8e9605 */
[----:B------:R-:W-:Y:S11]  /*15990*/  @!P1 BRA `(.L_x_147) ;  /* 0x0000000000049947 */ /* 0x000ff60003800000 */
[----:B------:R-:W-:Y:S01]  /*159a0*/  BPT.TRAP 0x1 ;  /* 0x000000040000795c */ /* 0x000fe20000300000 */
.L_x_147:
[C---:B------:R-:W-:Y:S02]  /*159b0*/  R2UR UR4, R22.reuse ;  /* 0x00000000160472ca */ /* 0x040fe400000e0000 */
[----:B------:R-:W-:Y:S02]  /*159c0*/  SHF.L.U32 R2, R23, 0x1f, RZ ;  /* 0x0000001f17027819 */ /* 0x000fe400000006ff */
[----:B------:R-:W-:-:S09]  /*159d0*/  LEA R0, R22, UR47, 0x4 ;  /* 0x0000002f16007c11 */ /* 0x000fd2000f8e20ff */
[----:B------:R-:W-:-:S09]  /*159e0*/  ULEA UR4, UR4, UR47, 0x3 ;  /* 0x0000002f04047291 */ /* 0x000fd2000f8e183f */
[----:B------:R-:W1:Y:S02]  /*159f0*/  SYNCS.PHASECHK.TRANS64.TRYWAIT P2, [UR4+0x34400], R2 ;  /* 0x03440002ff0075a7 */ /* 0x000e640008040144 */
[----:B-1----:R-:W-:Y:S05]  /*15a00*/  @!P2 BRA `(.L_x_148) ;  /* 0x000000740018a947 */ /* 0x002fea0003800000 */
.L_x_378:
[----:B------:R2:W3:Y:S01]  /*15a10*/  LDS.128 R16, [R0+0x34510] ;  /* 0x0345100000107984 */ /* 0x0004e20000000c00 */
[----:B------:R-:W-:Y:S01]  /*15a20*/  @!PT LDS RZ, [RZ] ;  /* 0x00000000fffff984 */ /* 0x000fe20000000800 */
[----:B------:R-:W-:Y:S01]  /*15a30*/  @!PT LDS RZ, [RZ] ;  /* 0x00000000fffff984 */ /* 0x000fe20000000800 */
[----:B------:R-:W-:Y:S01]  /*15a40*/  @!PT LDS RZ, [RZ] ;  /* 0x00000000fffff984 */ /* 0x000fe20000000800 */
[----:B------:R-:W-:Y:S01]  /*15a50*/  @!PT LDS RZ, [RZ] ;  /* 0x00000000fffff984 */ /* 0x000fe20000000800 */
[----:B------:R4:W-:Y:S06]  /*15a60*/  MEMBAR.ALL.CTA ;  /* 0x0000000000007992 */ /* 0x0009ec0000008000 */
[----:B----4-:R-:W4:Y:S01]  /*15a70*/  FENCE.VIEW.ASYNC.S ;  /* 0x00000000000073c6 */ /* 0x010f220000000000 */
[----:B--2---:R-:W-:Y:S05]  /*15a80*/  @!P1 BRA `(.L_x_149) ;  /* 0x0000000000049947 */ /* 0x004fea0003800000 */
[----:B------:R-:W-:Y:S01]  /*15a90*/  BPT.TRAP 0x1 ;  /* 0x000000040000795c */ /* 0x000fe20000300000 */
.L_x_149:
[----:B------:R-:W-:Y:S01]  /*15aa0*/  UIADD3 UR4, UR4, 0x34440, URZ ;  /* 0x0003444004047890 */ /* 0x000fe2000fffe03f */
[----:B------:R-:W-:Y:S01]  /*15ab0*/  VIADD R22, R22, 0x1 ;  /* 0x0000000116167836 */ /* 0x000fe20000000000 */
[----:B------:R-:W-:Y:S02]  /*15ac0*/  ULOP3.LUT UR40, UR40, 0x1, URZ, 0xc0, !UPT ;  /* 0x0000000128287892 */ /* 0x000fe4000f8ec03f */
[----:B------:R-:W-:Y:S02]  /*15ad0*/  UPRMT UR4, UR57, 0x654, UR4 ;  /* 0x0000065439047896 */ /* 0x000fe40008000004 */
[----:B------:R-:W-:-:S04]  /*15ae0*/  ISETP.NE.AND P1, PT, R22, 0x8, PT ;  /* 0x000000081600780c */ /* 0x000fc80003f25270 */
[----:B------:R-:W-:Y:S02]  /*15af0*/  SEL R0, RZ, 0x1, P1 ;  /* 0x00000001ff007807 */ /* 0x000fe40000800000 */
[----:B------:R-:W-:Y:S01]  /*15b00*/  SEL R22, R22, RZ, P1 ;  /* 0x000000ff16167207 */ /* 0x000fe20000800000 */
[----:B----4-:R-:W-:Y:S01]  /*15b10*/  SYNCS.ARRIVE.TRANS64.RED.A1T0 RZ, [UR4], RZ ;  /* 0x000000ffffff79a7 */ /* 0x010fe20008100404 */
[----:B------:R-:W-:-:S07]  /*15b20*/  LOP3.LUT R23, R23, R0, RZ, 0x3c, !PT ;  /* 0x0000000017177212 */ /* 0x000fce00078e3cff */
.L_x_146:
[----:B---3--:R-:W-:Y:S02]  /*15b30*/  ISETP.NE.AND P1, PT, R19, RZ, PT ;  /* 0x000000ff1300720c */ /* 0x008fe40003f25270 */
[CC--:B------:R-:W-:Y:S02]  /*15b40*/  ISETP.NE.AND P2, PT, R218.reuse, R18.reuse, PT ;  /* 0x00000012da00720c */ /* 0x0c0fe40003f45270 */
[----:B------:R-:W-:-:S13]  /*15b50*/  ISETP.EQ.OR P3, PT, R218, R18, !P1 ;  /* 0x00000012da00720c */ /* 0x000fda0004f62670 */
[----:B------:R-:W-:Y:S05]  /*15b60*/  @P3 BRA `(.L_x_150) ;  /* 0x0000000000fc3947 */ /* 0x000fea0003800000 */
[----:B------:R-:W-:-:S13]  /*15b70*/  ISETP.NE.AND P3, PT, RZ, UR51, PT ;  /* 0x00000033ff007c0c */ /* 0x000fda000bf65270 */
[----:B------:R-:W-:Y:S05]  /*15b80*/  @P3 BRA `(.L_x_150) ;  /* 0x0000000000f43947 */ /* 0x000fea0003800000 */
[----:B------:R-:W2:Y:S01]  /*15b90*/  S2R R0, SR_LANEID ;  /* 0x0000000000007919 */ /* 0x000ea20000000000 */
[----:B------:R-:W-:Y:S01]  /*15ba0*/  ELECT P3, URZ, PT ;  /* 0x00000000003f782f */ /* 0x000fe20003860000 */
[----:B------:R-:W-:Y:S01]  /*15bb0*/  BSSY B0, `(.L_x_151) ;  /* 0x000002f000007945 */ /* 0x000fe20003800000 */
[----:B--2---:R-:W-:-:S11]  /*15bc0*/  SHF.L.U32 R15, R0, 0x2, RZ ;  /* 0x00000002000f7819 */ /* 0x004fd600000006ff */
[----:B------:R-:W-:Y:S05]  /*15bd0*/  @!P3 BRA `(.L_x_152) ;  /* 0x0000000000b0b947 */ /* 0x000fea0003800000 */
[----:B------:R-:W-:Y:S01]  /*15be0*/  IMAD.SHL.U32 R0, R18, 0x8, RZ ;  /* 0x0000000812007824 */ /* 0x000fe200078e00ff */
[----:B-1----:R-:W-:Y:S01]  /*15bf0*/  SHF.R.S32.HI R3, RZ, 0x1f, R18 ;  /* 0x0000001fff037819 */ /* 0x002fe20000011412 */
[----:B------:R-:W-:-:S03]  /*15c00*/  ULDC.64 UR4, c[0x0][0x820] ;  /* 0x0002080000047ab9 */ /* 0x000fc60000000a00 */
[----:B------:R-:W-:Y:S02]  /*15c10*/  SHF.L.U64.HI R8, R18, 0x3, R3 ;  /* 0x0000000312087819 */ /* 0x000fe40000010203 */
[----:B------:R-:W-:Y:S01]  /*15c20*/  IADD3 R4, P3, R0, UR4, RZ ;  /* 0x0000000400047c10 */ /* 0x000fe2000ff7e0ff */
[----:B------:R-:W1:Y:S03]  /*15c30*/  LDC.64 R2, c[0x0][0x290] ;  /* 0x0000a400ff027b82 */ /* 0x000e660000000a00 */
[----:B------:R-:W-:Y:S01]  /*15c40*/  IADD3.X R5, R8, UR5, RZ, P3, !PT ;  /* 0x0000000508057c10 */ /* 0x000fe20009ffe4ff */
[----:B------:R-:W-:-:S05]  /*15c50*/  ULDC.64 UR4, c[0x0][0x818] ;  /* 0x0002060000047ab9 */ /* 0x000fca0000000a00 */
[----:B------:R-:W2:Y:S01]  /*15c60*/  LDG.E.64 R4, desc[UR38][R4.64] ;  /* 0x0000002604047981 */ /* 0x000ea2000c1e1b00 */
[----:B-1----:R-:W-:Y:S01]  /*15c70*/  IMAD.WIDE R6, R18, 0xc, R2 ;  /* 0x0000000c12067825 */ /* 0x002fe200078e0202 */
[----:B------:R-:W-:Y:S02]  /*15c80*/  IADD3 R2, P3, R0, UR4, RZ ;  /* 0x0000000400027c10 */ /* 0x000fe4000ff7e0ff */
[----:B------:R-:W1:Y:S02]  /*15c90*/  LDS R0, [UR48+0x1c] ;  /* 0x00001c30ff007984 */ /* 0x000e640008000800 */
[----:B------:R-:W-:Y:S02]  /*15ca0*/  IADD3.X R3, R8, UR5, RZ, P3, !PT ;  /* 0x0000000508037c10 */ /* 0x000fe40009ffe4ff */
[----:B------:R-:W3:Y:S04]  /*15cb0*/  LDG.E R12, desc[UR38][R6.64] ;  /* 0x00000026060c7981 */ /* 0x000ee8000c1e1900 */
[----:B------:R4:W5:Y:S04]  /*15cc0*/  LDG.E R13, desc[UR38][R6.64+0x4] ;  /* 0x00000426060d7981 */ /* 0x000968000c1e1900 */
[----:B------:R-:W5:Y:S01]  /*15cd0*/  LDG.E.64 R2, desc[UR38][R2.64] ;  /* 0x0000002602027981 */ /* 0x000f62000c1e1b00 */
[----:B------:R-:W-:-:S03]  /*15ce0*/  MOV R8, UR48 ;  /* 0x0000003000087c02 */ /* 0x000fc60008000f00 */
[----:B------:R-:W-:Y:S01]  /*15cf0*/  STS [UR48+0x30], RZ ;  /* 0x000030ffff007988 */ /* 0x000fe20008000830 */
[----:B------:R-:W-:Y:S02]  /*15d00*/  SHF.R.U64 R8, R8, 0x4, RZ ;  /* 0x0000000408087819 */ /* 0x000fe400000012ff */
[----:B----4-:R-:W-:-:S03]  /*15d10*/  CS2R R6, SRZ ;  /* 0x0000000000067805 */ /* 0x010fc6000001ff00 */
[----:B------:R-:W-:Y:S04]  /*15d20*/  STS [UR48+0x10], R8 ;  /* 0x00001008ff007988 */ /* 0x000fe80008000830 */
[----:B------:R-:W-:Y:S01]  /*15d30*/  STS [UR48+0x14], R8 ;  /* 0x00001408ff007988 */ /* 0x000fe20008000830 */
[C---:B--2---:R-:W-:Y:S01]  /*15d40*/  SHF.L.U64.HI R11, R4.reuse, 0x1, R5 ;  /* 0x00000001040b7819 */ /* 0x044fe20000010205 */
[----:B------:R-:W-:-:S03]  /*15d50*/  IMAD.SHL.U32 R10, R4, 0x2, RZ ;  /* 0x00000002040a7824 */ /* 0x000fc600078e00ff */
[----:B------:R-:W-:Y:S02]  /*15d60*/  LOP3.LUT R11, R11, 0x1fffffff, RZ, 0xc0, !PT ;  /* 0x1fffffff0b0b7812 */ /* 0x000fe400078ec0ff */
[----:B------:R-:W-:Y:S02]  /*15d70*/  LOP3.LUT R10, R10, 0xfffffffe, RZ, 0xc0, !PT ;  /* 0xfffffffe0a0a7812 */ /* 0x000fe400078ec0ff */
[--C-:B------:R-:W-:Y:S02]  /*15d80*/  SHF.R.U32.HI R5, RZ, 0x4, R11.reuse ;  /* 0x00000004ff057819 */ /* 0x100fe4000001160b */
[----:B------:R-:W-:Y:S02]  /*15d90*/  SHF.R.U64 R10, R10, 0x4, R11 ;  /* 0x000000040a0a7819 */ /* 0x000fe4000000120b */
[----:B-1----:R-:W-:-:S03]  /*15da0*/  LOP3.LUT R0, R0, 0xf, R5, 0xb8, !PT ;  /* 0x0000000f00007812 */ /* 0x002fc600078eb805 */
[----:B------:R-:W-:Y:S04]  /*15db0*/  STS [UR48+0xc], R10 ;  /* 0x00000c0aff007988 */ /* 0x000fe80008000830 */
[----:B------:R-:W-:Y:S01]  /*15dc0*/  STS [UR48+0x1c], R0 ;  /* 0x00001c00ff007988 */ /* 0x000fe20008000830 */
[----:B---3--:R-:W-:-:S03]  /*15dd0*/  IADD3 R4, R12, -0x1, RZ ;  /* 0xffffffff0c047810 */ /* 0x008fc60007ffe0ff */
[----:B------:R-:W1:Y:S04]  /*15de0*/  LDS R5, [UR48+0x1c] ;  /* 0x00001c30ff057984 */ /* 0x000e680008000800 */
[----:B-----5:R-:W-:Y:S01]  /*15df0*/  STS.64 [UR48], R2 ;  /* 0x00000002ff007988 */ /* 0x020fe20008000a30 */
[----:B-1----:R-:W-:-:S05]  /*15e00*/  LOP3.LUT R5, R5, 0xf0, RZ, 0xb8, !PT ;  /* 0x000000f005057812 */ /* 0x002fca00078eb8ff */
[----:B------:R1:W-:Y:S04]  /*15e10*/  STS [UR48+0x1c], R5 ;  /* 0x00001c05ff007988 */ /* 0x0003e80008000830 */
[----:B------:R-:W2:Y:S01]  /*15e20*/  LDS R9, [UR48+0x1c] ;  /* 0x00001c30ff097984 */ /* 0x000ea20008000800 */
[----:B-1----:R-:W-:-:S05]  /*15e30*/  VIADD R5, R13, 0xffffffff ;  /* 0xffffffff0d057836 */ /* 0x002fca0000000000 */
[----:B------:R-:W-:Y:S01]  /*15e40*/  STS.128 [UR48+0x20], R4 ;  /* 0x00002004ff007988 */ /* 0x000fe20008000c30 */
[----:B--2---:R-:W-:-:S05]  /*15e50*/  LOP3.LUT R9, R9, 0xf00, RZ, 0xb8, !PT ;  /* 0x00000f0009097812 */ /* 0x004fca00078eb8ff */
[----:B------:R-:W-:Y:S04]  /*15e60*/  STS.64 [UR48+0x18], R8 ;  /* 0x00001808ff007988 */ /* 0x000fe80008000a30 */
[----:B------:R-:W1:Y:S02]  /*15e70*/  LDS R14, [UR48+0x1c] ;  /* 0x00001c30ff0e7984 */ /* 0x000e640008000800 */
[----:B-1----:R-:W-:-:S05]  /*15e80*/  LOP3.LUT R0, R14, 0xf000, RZ, 0xb8, !PT ;  /* 0x0000f0000e007812 */ /* 0x002fca00078eb8ff */
[----:B------:R2:W-:Y:S02]  /*15e90*/  STS [UR48+0x1c], R0 ;  /* 0x00001c00ff007988 */ /* 0x0005e40008000830 */
.L_x_152:
[----:B------:R-:W-:Y:S05]  /*15ea0*/  BSYNC B0 ;  /* 0x0000000000007941 */ /* 0x000fea0003800000 */
.L_x_151:
[----:B------:R-:W-:Y:S01]  /*15eb0*/  NOP ;  /* 0x0000000000007918 */ /* 0x000fe20000000000 */
[----:B------:R3:W4:Y:S01]  /*15ec0*/  LDS R5, [R15+UR48] ;  /* 0x000000300f057984 */ /* 0x0007220008000800 */
[----:B------:R-:W-:Y:S02]  /*15ed0*/  ELECT P3, URZ, PT ;  /* 0x00000000003f782f */ /* 0x000fe40003860000 */
[----:B-1----:R-:W-:Y:S01]  /*15ee0*/  IADD3 R2, P4, R15, UR36, RZ ;  /* 0x000000240f027c10 */ /* 0x002fe2000ff9e0ff */
[----:B------:R-:W-:Y:S03]  /*15ef0*/  BSSY B0, `(.L_x_153) ;  /* 0x0000005000007945 */ /* 0x000fe60003800000 */
[----:B------:R-:W-:-:S07]  /*15f00*/  IADD3.X R3, RZ, UR37, RZ, P4, !PT ;  /* 0x00000025ff037c10 */ /* 0x000fce000a7fe4ff */
[----:B---3--:R-:W-:Y:S05]  /*15f10*/  @!P3 BRA `(.L_x_154) ;  /* 0x000000000008b947 */ /* 0x008fea0003800000 */
[----:B------:R0:W-:Y:S01]  /*15f20*/  UTMACMDFLUSH ;  /* 0x00000000000079b7 */ /* 0x0001e20000000000 */
[----:B------:R-:W-:-:S04]  /*15f30*/  DEPBAR.LE SB0, 0x0 ;  /* 0x000080000000791a */ /* 0x000fc80000000000 */
.L_x_154:
[----:B------:R-:W-:Y:S05]  /*15f40*/  BSYNC B0 ;  /* 0x0000000000007941 */ /* 0x000fea0003800000 */
.L_x_153:
[----:B----4-:R3:W5:Y:S02]  /*15f50*/  ATOMG.E.EXCH.STRONG.GPU PT, RZ, [R2], R5 ;  /* 0x0000000502ff73a8 */ /* 0x01076400041ee100 */
.L_x_150:
[----:B------:R-:W-:-:S04]  /*15f60*/  DEPBAR.LE SB0, 0x0 ;  /* 0x000080000000791a */ /* 0x000fc80000000000 */
[----:B------:R-:W-:Y:S05]  /*15f70*/  @!P0 BRA `(.L_x_155) ;  /* 0x0000000000048947 */ /* 0x000fea0003800000 */
[----:B------:R-:W-:Y:S01]  /*15f80*/  BPT.TRAP 0x1 ;  /* 0x000000040000795c */ /* 0x000fe20000300000 */
.L_x_155:
[----:B--2---:R-:W-:Y:S01]  /*15f90*/  IMAD.U32 R0, RZ, RZ, UR54 ;  /* 0x00000036ff007e24 */ /* 0x004fe2000f8e00ff */
[----:B-----5:R-:W-:Y:S01]  /*15fa0*/  SYNCS.ARRIVE.TRANS64.RED.A1T0 RZ, [UR10], RZ ;  /* 0x000000ffffff79a7 */ /* 0x020fe2000810040a */
[----:B---3--:R-:W-:Y:S02]  /*15fb0*/  SEL R5, RZ, 0x1, !P2 ;  /* 0x00000001ff057807 */ /* 0x008fe40005000000 */
[----:B------:R-:W-:Y:S01]  /*15fc0*/  LOP3.LUT R216, R216, 0x1, RZ, 0x3c, !PT ;  /* 0x00000001d8d87812 */ /* 0x000fe200078e3cff */
[----:B------:R2:W-:Y:S01]  /*15fd0*/  SYNCS.ARRIVE.TRANS64.A1T0 RZ, [R0+UR49], RZ ;  /* 0x000000ff00ff79a7 */ /* 0x0005e20008100031 */
[----:B------:R-:W-:Y:S05]  /*15fe0*/  @P1 BRA `(.L_x_156) ;  /* 0xfffffed800801947 */ /* 0x000fea000383ffff */
[----:B------:R-:W-:Y:S05]  /*15ff0*/  EXIT ;  /* 0x000000000000794d */ /* 0x000fea0003800000 */
.L_x_23:
[----:B------:R-:W-:-:S08]  /*16000*/  NOP ;  /* 0x0000000000007918 */ /* 0x000fd00000000000 */
[----:B----45:R-:W1:-:S00]  /*16010*/  USETMAXREG.DEALLOC.CTAPOOL 0x28 ;  /* 0x00000028000079c8 */ /* 0x030e4000080e0500 */
[----:B------:R-:W-:-:S06]  /*16020*/  UISETP.NE.AND UP1, UPT, UR51, 0x3, UPT ;  /* 0x000000033300788c */ /* 0x000fcc000bf25270 */
[----:B------:R-:W-:-:S13]  /*16030*/  PLOP3.LUT P1, PT, PT, PT, UP1, 0x80, 0x0 ;  /* 0x000000000000781c */ /* 0x000fda0003f2f018 */
[----:B-1----:R-:W-:Y:S05]  /*16040*/  @!P1 BRA `(.L_x_157) ;  /* 0x00000040008c9947 */ /* 0x002fea0003800000 */
[----:B------:R-:W-:-:S13]  /*16050*/  ISETP.NE.AND P0, PT, RZ, UR51, PT ;  /* 0x00000033ff007c0c */ /* 0x000fda000bf05270 */
[----:B------:R-:W-:Y:S05]  /*16060*/  @!P0 BRA `(.L_x_158) ;  /* 0x0000002400b48947 */ /* 0x000fea0003800000 */
[----:B------:R-:W-:-:S06]  /*16070*/  UISETP.NE.AND UP0, UPT, UR51, 0x2, UPT ;  /* 0x000000023300788c */ /* 0x000fcc000bf05270 */
[----:B------:R-:W-:-:S13]  /*16080*/  PLOP3.LUT P0, PT, PT, PT, UP0, 0x80, 0x0 ;  /* 0x000000000000781c */ /* 0x000fda0003f0f008 */
[----:B--2---:R-:W-:Y:S05]  /*16090*/  @P0 EXIT ;  /* 0x000000000000094d */ /* 0x004fea0003800000 */
[----:B------:R-:W1:Y:S01]  /*160a0*/  S2UR UR4, SR_CTAID.Y ;  /* 0x00000000000479c3 */ /* 0x000e620000002600 */
[----:B------:R-:W-:Y:S01]  /*160b0*/  ELECT P0, URZ, PT ;  /* 0x00000000003f782f */ /* 0x000fe20003800000 */
[----:B------:R-:W-:Y:S01]  /*160c0*/  BSSY B0, `(.L_x_159) ;  /* 0x0000023000007945 */ /* 0x000fe20003800000 */
[----:B-1----:R-:W-:-:S11]  /*160d0*/  UIMAD UR4, UR4, UR60, UR52 ;  /* 0x0000003c040472a4 */ /* 0x002fd6000f8e0234 */
[----:B------:R-:W-:Y:S05]  /*160e0*/  @!P0 BRA `(.L_x_160) ;  /* 0x0000000000808947 */ /* 0x000fea0003800000 */
[----:B------:R-:W-:Y:S01]  /*160f0*/  STL.64 [R1+0x110], R18 ;  /* 0x0001101201007387 */ /* 0x000fe20000100a00 */
[----:B------:R-:W1:Y:S01]  /*16100*/  LDC.64 R14, c[0x0][0x628] ;  /* 0x00018a00ff0e7b82 */ /* 0x000e620000000a00 */
[----:B------:R-:W-:Y:S02]  /*16110*/  UMOV UR5, 0x400 ;  /* 0x0000040000057882 */ /* 0x000fe40000000000 */
[----:B------:R2:W-:Y:S01]  /*16120*/  STL.64 [R1+0x108], R16 ;  /* 0x0001081001007387 */ /* 0x0005e20000100a00 */
[----:B------:R-:W-:-:S03]  /*16130*/  ULEA UR5, UR58, UR5, 0x18 ;  /* 0x000000053a057291 */ /* 0x000fc6000f8ec03f */
[----:B------:R3:W-:Y:S01]  /*16140*/  STL [R1+0x100], R13 ;  /* 0x0001000d01007387 */ /* 0x0007e20000100800 */
[----:B------:R-:W4:Y:S08]  /*16150*/  LDC.64 R4, c[0x0][0x600] ;  /* 0x00018000ff047b82 */ /* 0x000f300000000a00 */
[----:B--2---:R-:W2:Y:S08]  /*16160*/  LDC.64 R16, c[0x0][0x610] ;  /* 0x00018400ff107b82 */ /* 0x004eb00000000a00 */
[----:B------:R-:W2:Y:S08]  /*16170*/  LDC.64 R18, c[0x0][0x618] ;  /* 0x00018600ff127b82 */ /* 0x000eb00000000a00 */
[----:B---3--:R-:W1:Y:S08]  /*16180*/  LDC.64 R12, c[0x0][0x620] ;  /* 0x00018800ff0c7b82 */ /* 0x008e700000000a00 */
[----:B------:R-:W4:Y:S01]  /*16190*/  LDC.64 R6, c[0x0][0x608] ;  /* 0x00018200ff067b82 */ /* 0x000f220000000a00 */
[----:B--2---:R2:W-:Y:S07]  /*161a0*/  STS.128 [UR5+0x34710], R16 ;  /* 0x03471010ff007988 */ /* 0x0045ee0008000c05 */
[----:B------:R-:W3:Y:S01]  /*161b0*/  LDC.64 R32, c[0x0][0x630] ;  /* 0x00018c00ff207b82 */ /* 0x000ee20000000a00 */
[----:B-1----:R1:W-:Y:S07]  /*161c0*/  STS.128 [UR5+0x34720], R12 ;  /* 0x0347200cff007988 */ /* 0x0023ee0008000c05 */
[----:B------:R-:W3:Y:S01]  /*161d0*/  LDC.64 R34, c[0x0][0x638] ;  /* 0x00018e00ff227b82 */ /* 0x000ee20000000a00 */
[----:B--2---:R2:W5:Y:S07]  /*161e0*/  LDL.LU.64 R18, [R1+0x110] ;  /* 0x0001100001127983 */ /* 0x00456e0000300a00 */
[----:B------:R-:W2:Y:S01]  /*161f0*/  LDC.64 R28, c[0x0][0x640] ;  /* 0x00019000ff1c7b82 */ /* 0x000ea20000000a00 */
[----:B------:R2:W5:Y:S04]  /*16200*/  LDL.LU.64 R16, [R1+0x108] ;  /* 0x0001080001107983 */ /* 0x0005680000300a00 */
[----:B-1----:R1:W5:Y:S03]  /*16210*/  LDL.LU R13, [R1+0x100] ;  /* 0x00010000010d7983 */ /* 0x0023660000300800 */
[----:B------:R-:W2:Y:S01]  /*16220*/  LDC.64 R30, c[0x0][0x648] ;  /* 0x00019200ff1e7b82 */ /* 0x000ea20000000a00 */
[----:B----4-:R4:W-:Y:S07]  /*16230*/  STS.128 [UR5+0x34700], R4 ;  /* 0x03470004ff007988 */ /* 0x0109ee0008000c05 */
[----:B------:R-:W1:Y:S08]  /*16240*/  LDC.64 R24, c[0x0][0x650] ;  /* 0x00019400ff187b82 */ /* 0x000e700000000a00 */
[----:B------:R-:W1:Y:S08]  /*16250*/  LDC.64 R26, c[0x0][0x658] ;  /* 0x00019600ff1a7b82 */ /* 0x000e700000000a00 */
[----:B------:R-:W1:Y:S08]  /*16260*/  LDC.64 R8, c[0x0][0x660] ;  /* 0x00019800ff087b82 */ /* 0x000e700000000a00 */
[----:B------:R-:W1:Y:S08]  /*16270*/  LDC.64 R10, c[0x0][0x668] ;  /* 0x00019a00ff0a7b82 */ /* 0x000e700000000a00 */
[----:B----4-:R-:W4:Y:S08]  /*16280*/  LDC.64 R4, c[0x0][0x670] ;  /* 0x00019c00ff047b82 */ /* 0x010f300000000a00 */
[----:B------:R-:W4:Y:S01]  /*16290*/  LDC.64 R6, c[0x0][0x678] ;  /* 0x00019e00ff067b82 */ /* 0x000f220000000a00 */
[----:B---3--:R3:W-:Y:S04]  /*162a0*/  STS.128 [UR5+0x34730], R32 ;  /* 0x03473020ff007988 */ /* 0x0087e80008000c05 */
[----:B--2---:R3:W-:Y:S04]  /*162b0*/  STS.128 [UR5+0x34740], R28 ;  /* 0x0347401cff007988 */ /* 0x0047e80008000c05 */
[----:B-1----:R3:W-:Y:S04]  /*162c0*/  STS.128 [UR5+0x34750], R24 ;  /* 0x03475018ff007988 */ /* 0x0027e80008000c05 */
[----:B------:R3:W-:Y:S04]  /*162d0*/  STS.128 [UR5+0x34760], R8 ;  /* 0x03476008ff007988 */ /* 0x0007e80008000c05 */
[----:B----4-:R3:W-:Y:S02]  /*162e0*/  STS.128 [UR5+0x34770], R4 ;  /* 0x03477004ff007988 */ /* 0x0107e40008000c05 */
.L_x_160:
[----:B------:R-:W-:Y:S05]  /*162f0*/  BSYNC B0 ;  /* 0x0000000000007941 */ /* 0x000fea0003800000 */
.L_x_159:
[----:B------:R-:W-:Y:S01]  /*16300*/  ELECT P0, URZ, PT ;  /* 0x00000000003f782f */ /* 0x000fe20003800000 */
[----:B------:R-:W-:Y:S01]  /*16310*/  NOP ;  /* 0x0000000000007918 */ /* 0x000fe20000000000 */
[----:B------:R-:W-:Y:S01]  /*16320*/  ULDC UR5, c[0x0][0x884] ;  /* 0x0002210000057ab9 */ /* 0x000fe20000000800 */
[----:B------:R-:W-:Y:S01]  /*16330*/  ULDC.64 UR12, c[0x0][0x800] ;  /* 0x00020000000c7ab9 */ /* 0x000fe20000000a00 */
[----:B------:R-:W-:Y:S01]  /*16340*/  ULEA UR4, UR5, UR4, 0x1 ;  /* 0x0000000405047291 */ /* 0x000fe2000f8e083f */
[----:B------:R-:W-:Y:S03]  /*16350*/  BSSY B0, `(.L_x_161) ;  /* 0x0000033000007945 */ /* 0x000fe60003800000 */
[----:B------:R-:W-:-:S05]  /*16360*/  UIMAD.WIDE UR12, UR4, 0x80, UR12 ;  /* 0x00000080040c78a5 */ /* 0x000fca000f8e020c */
[----:B------:R-:W-:Y:S07]  /*16370*/  @!P0 BRA `(.L_x_162) ;  /* 0x0000000000c08947 */ /* 0x000fee0003800000 */
[----:B------:R-:W-:Y:S01]  /*16380*/  ULDC.64 UR4, c[0x0][0x808] ;  /* 0x0002020000047ab9 */ /* 0x000fe20000000a00 */
[----:B------:R-:W-:Y:S01]  /*16390*/  ULDC.64 UR6, c[0x0][0x810] ;  /* 0x0002040000067ab9 */ /* 0x000fe20000000a00 */
[----:B------:R-:W-:Y:S02]  /*163a0*/  ISETP.NE.U32.AND P0, PT, RZ, UR4, PT ;  /* 0x00000004ff007c0c */ /* 0x000fe4000bf05070 */
[----:B------:R-:W-:Y:S02]  /*163b0*/  ISETP.NE.U32.AND P1, PT, RZ, UR6, PT ;  /* 0x00000006ff007c0c */ /* 0x000fe4000bf25070 */
[----:B------:R-:W-:Y:S02]  /*163c0*/  ISETP.NE.AND.EX P0, PT, RZ, UR5, PT, P0 ;  /* 0x00000005ff007c0c */ /* 0x000fe4000bf05300 */
[----:B------:R-:W-:-:S11]  /*163d0*/  ISETP.NE.AND.EX P1, PT, RZ, UR7, PT, P1 ;  /* 0x00000007ff007c0c */ /* 0x000fd6000bf25310 */
[----:B------:R-:W-:Y:S05]  /*163e0*/  @!P0 BRA `(.L_x_163) ;  /* 0x0000000000188947 */ /* 0x000fea0003800000 */
[----:B------:R-:W1:Y:S02]  /*163f0*/  LDC.64 R2, c[0x0][0x808] ;  /* 0x00020200ff027b82 */ /* 0x000e640000000a00 */
[----:B-1---5:R-:W-:-:S06]  /*16400*/  IMAD.WIDE R2, R18, 0x8, R2 ;  /* 0x0000000812027825 */ /* 0x022fcc00078e0202 */
[----:B------:R-:W2:Y:S01]  /*16410*/  LDG.E.64 R2, desc[UR38][R2.64] ;  /* 0x0000002602027981 */ /* 0x000ea2000c1e1b00 */
[----:B------:R-:W-:Y:S02]  /*16420*/  UMOV UR4, 0x400 ;  /* 0x0000040000047882 */ /* 0x000fe40000000000 */
[----:B------:R-:W-:-:S09]  /*16430*/  ULEA UR4, UR58, UR4, 0x18 ;  /* 0x000000043a047291 */ /* 0x000fd2000f8ec03f */
[----:B--2---:R1:W-:Y:S03]  /*16440*/  STS.64 [UR4+0x34700], R2 ;  /* 0x03470002ff007988 */ /* 0x0043e60008000a04 */
.L_x_163:
[----:B------:R-:W-:Y:S05]  /*16450*/  @!P1 BRA `(.L_x_162) ;  /* 0x0000000000889947 */ /* 0x000fea0003800000 */
[----:B-1----:R-:W1:Y:S02]  /*16460*/  LDC.64 R2, c[0x0][0x810] ;  /* 0x00020400ff027b82 */ /* 0x002e640000000a00 */
[----:B-1---5:R-:W-:-:S06]  /*16470*/  IMAD.WIDE R2, R18, 0x8, R2 ;  /* 0x0000000812027825 */ /* 0x022fcc00078e0202 */
[----:B------:R-:W2:Y:S01]  /*16480*/  LDG.E.64 R2, desc[UR38][R2.64] ;  /* 0x0000002602027981 */ /* 0x000ea2000c1e1b00 */
[----:B------:R-:W-:Y:S01]  /*16490*/  UMOV UR4, 0x400 ;  /* 0x0000040000047882 */ /* 0x000fe20000000000 */
[----:B---3--:R-:W-:Y:S01]  /*164a0*/  IADD3 R4, R13, -0x1, RZ ;  /* 0xffffffff0d047810 */ /* 0x008fe20007ffe0ff */
[----:B------:R-:W-:-:S04]  /*164b0*/  ULEA UR4, UR58, UR4, 0x18 ;  /* 0x000000043a047291 */ /* 0x000fc8000f8ec03f */
[----:B------:R-:W-:-:S05]  /*164c0*/  UIADD3 UR5, UR4, 0x34700, URZ ;  /* 0x0003470004057890 */ /* 0x000fca000fffe03f */
[----:B------:R-:W1:Y:S01]  /*164d0*/  LDS R0, [UR4+0x3471c] ;  /* 0x03471c04ff007984 */ /* 0x000e620008000800 */
[----:B------:R-:W-:-:S03]  /*164e0*/  MOV R8, UR5 ;  /* 0x0000000500087c02 */ /* 0x000fc60008000f00 */
[----:B------:R-:W-:Y:S01]  /*164f0*/  STS [UR4+0x34730], RZ ;  /* 0x034730ffff007988 */ /* 0x000fe20008000804 */
[----:B------:R-:W-:-:S05]  /*16500*/  SHF.R.U64 R8, R8, 0x4, RZ ;  /* 0x0000000408087819 */ /* 0x000fca00000012ff */
        /* <DEDUP_REMOVED lines=8> */
[----:B-1----:R-:W-:Y:S01]  /*16590*/  LOP3.LUT R0, R0, 0xf, R5, 0xb8, !PT ;  /* 0x0000000f00007812 */ /* 0x002fe200078eb805 */
[----:B------:R-:W-:Y:S02]  /*165a0*/  VIADD R5, R19, 0xffffffff ;  /* 0xffffffff13057836 */ /* 0x000fe40000000000 */
[----:B------:R-:W-:Y:S04]  /*165b0*/  STS [UR4+0x3470c], R2 ;  /* 0x03470c02ff007988 */ /* 0x000fe80008000804 */
[----:B------:R-:W-:Y:S04]  /*165c0*/  STS [UR4+0x3471c], R0 ;  /* 0x03471c00ff007988 */ /* 0x000fe80008000804 */
[----:B------:R-:W1:Y:S02]  /*165d0*/  LDS R6, [UR4+0x3471c] ;  /* 0x03471c04ff067984 */ /* 0x000e640008000800 */
[----:B-1----:R-:W-:-:S05]  /*165e0*/  LOP3.LUT R6, R6, 0xf0, RZ, 0xb8, !PT ;  /* 0x000000f006067812 */ /* 0x002fca00078eb8ff */
[----:B------:R1:W-:Y:S04]  /*165f0*/  STS [UR4+0x3471c], R6 ;  /* 0x03471c06ff007988 */ /* 0x0003e80008000804 */
[----:B------:R-:W2:Y:S01]  /*16600*/  LDS R9, [UR4+0x3471c] ;  /* 0x03471c04ff097984 */ /* 0x000ea20008000800 */
[----:B-1----:R-:W-:-:S05]  /*16610*/  CS2R R6, SRZ ;  /* 0x0000000000067805 */ /* 0x002fca000001ff00 */
[----:B------:R-:W-:Y:S01]  /*16620*/  STS.128 [UR4+0x34720], R4 ;  /* 0x03472004ff007988 */ /* 0x000fe20008000c04 */
[----:B--2---:R-:W-:-:S05]  /*16630*/  LOP3.LUT R9, R9, 0xf00, RZ, 0xb8, !PT ;  /* 0x00000f0009097812 */ /* 0x004fca00078eb8ff */
[----:B------:R-:W-:Y:S04]  /*16640*/  STS.64 [UR4+0x34718], R8 ;  /* 0x03471808ff007988 */ /* 0x000fe80008000a04 */
[----:B------:R-:W1:Y:S02]  /*16650*/  LDS R3, [UR4+0x3471c] ;  /* 0x03471c04ff037984 */ /* 0x000e640008000800 */
[----:B-1----:R-:W-:-:S05]  /*16660*/  LOP3.LUT R0, R3, 0xf000, RZ, 0xb8, !PT ;  /* 0x0000f00003007812 */ /* 0x002fca00078eb8ff */
[----:B------:R2:W-:Y:S02]  /*16670*/  STS [UR4+0x3471c], R0 ;  /* 0x03471c00ff007988 */ /* 0x0005e40008000804 */
.L_x_162:
[----:B------:R-:W-:Y:S05]  /*16680*/  BSYNC B0 ;  /* 0x0000000000007941 */ /* 0x000fea0003800000 */
.L_x_161:
[----:B--2---:R-:W2:Y:S01]  /*16690*/  S2R R0, SR_LANEID ;  /* 0x0000000000007919 */ /* 0x004ea20000000000 */
[----:B------:R-:W-:Y:S01]  /*166a0*/  ELECT P0, URZ, PT ;  /* 0x00000000003f782f */ /* 0x000fe20003800000 */
[----:B------:R-:W-:Y:S01]  /*166b0*/  NOP ;  /* 0x0000000000007918 */ /* 0x000fe20000000000 */
[----:B------:R-:W-:Y:S11]  /*166c0*/  BSSY B0, `(.L_x_164) ;  /* 0x0000004000007945 */ /* 0x000ff60003800000 */
[----:B------:R-:W-:Y:S05]  /*166d0*/  @!P0 BRA `(.L_x_165) ;  /* 0x0000000000088947 */ /* 0x000fea0003800000 */
[----:B------:R0:W-:Y:S01]  /*166e0*/  UTMACMDFLUSH ;  /* 0x00000000000079b7 */ /* 0x0001e20000000000 */
[----:B------:R-:W-:-:S04]  /*166f0*/  DEPBAR.LE SB0, 0x0 ;  /* 0x000080000000791a */ /* 0x000fc80000000000 */
.L_x_165:
[----:B------:R-:W-:Y:S05]  /*16700*/  BSYNC B0 ;  /* 0x0000000000007941 */ /* 0x000fea0003800000 */
.L_x_164:
[----:B------:R-:W-:Y:S01]  /*16710*/  UMOV UR6, 0x400 ;  /* 0x0000040000067882 */ /* 0x000fe20000000000 */
[----:B--23--:R-:W-:Y:S01]  /*16720*/  SHF.L.U32 R4, R0, 0x2, RZ ;  /* 0x0000000200047819 */ /* 0x00cfe200000006ff */
[----:B------:R-:W-:-:S03]  /*16730*/  ULEA UR6, UR58, UR6, 0x18 ;  /* 0x000000063a067291 */ /* 0x000fc6000f8ec03f */
[----:B-1----:R-:W-:Y:S01]  /*16740*/  IADD3 R2, P0, R4, UR12, RZ ;  /* 0x0000000c04027c10 */ /* 0x002fe2000ff1e0ff */
[----:B------:R-:W-:Y:S01]  /*16750*/  UIADD3 UR5, UR6, 0x34700, URZ ;  /* 0x0003470006057890 */ /* 0x000fe2000fffe03f */
[----:B------:R-:W-:-:S03]  /*16760*/  MOV R0, RZ ;  /* 0x000000ff00007202 */ /* 0x000fc60000000f00 */
[----:B------:R-:W-:-:S05]  /*16770*/  IMAD.X R3, RZ, RZ, UR13, P0 ;  /* 0x0000000dff037e24 */ /* 0x000fca00080e06ff */
[----:B------:R-:W1:Y:S01]  /*16780*/  LDS R5, [R4+UR5] ;  /* 0x0000000504057984 */ /* 0x000e620008000800 */
[----:B------:R-:W-:-:S03]  /*16790*/  SHF.L.U32 R0, R0, 0x1f, RZ ;  /* 0x0000001f00007819 */ /* 0x000fc600000006ff */
[----:B-1----:R1:W2:Y:S02]  /*167a0*/  ATOMG.E.EXCH.STRONG.GPU PT, RZ, [R2], R5 ;  /* 0x0000000502ff73a8 */ /* 0x0022a400041ee100 */
[----:B--2---:R-:W2:Y:S01]  /*167b0*/  SYNCS.PHASECHK.TRANS64.TRYWAIT P0, [UR6+0x344e8], R0 ;  /* 0x0344e800ff0075a7 */ /* 0x004ea20008000146 */
[----:B------:R-:W-:Y:S02]  /*167c0*/  ULOP3.LUT UR4, UR59, 0x1, URZ, 0xfc, !UPT ;  /* 0x000000013b047892 */ /* 0x000fe4000f8efc3f */
[----:B------:R-:W-:Y:S01]  /*167d0*/  ULOP3.LUT UR37, UR61, 0x2, URZ, 0xfc, !UPT ;  /* 0x000000023d257892 */ /* 0x000fe2000f8efc3f */
[----:B-12---:R-:W-:Y:S11]  /*167e0*/  @!P0 BRA `(.L_x_166) ;  /* 0x0000006400b88947 */ /* 0x006ff60003800000 */
.L_x_379:
[----:B------:R-:W-:Y:S01]  /*167f0*/  IMAD.MOV.U32 R2, RZ, RZ, 0x1 ;  /* 0x00000001ff027424 */ /* 0x000fe200078e00ff */
[----:B-1----:R-:W-:Y:S01]  /*16800*/  MOV R0, RZ ;  /* 0x000000ff00007202 */ /* 0x002fe20000000f00 */
[----:B------:R-:W-:Y:S01]  /*16810*/  ULDC UR40, c[0x0][0x598] ;  /* 0x0001660000287ab9 */ /* 0x000fe20000000800 */
[----:B------:R-:W-:Y:S01]  /*16820*/  ULDC UR41, c[0x0][0x580] ;  /* 0x0001600000297ab9 */ /* 0x000fe20000000800 */
[----:B------:R-:W-:Y:S01]  /*16830*/  ULDC.64 UR10, c[0x0][0x590] ;  /* 0x00016400000a7ab9 */ /* 0x000fe20000000a00 */
[----:B------:R-:W-:-:S05]  /*16840*/  ULDC.64 UR8, c[0x0][0x588] ;  /* 0x0001620000087ab9 */ /* 0x000fca0000000a00 */
.L_x_275:
[----:B------:R-:W-:-:S06]  /*16850*/  UISETP.NE.AND UP0, UPT, UR4, 0x3, UPT ;  /* 0x000000030400788c */ /* 0x000fcc000bf05270 */
[----:B------:R-:W-:-:S13]  /*16860*/  PLOP3.LUT P1, PT, PT, PT, UP0, 0x80, 0x0 ;  /* 0x000000000000781c */ /* 0x000fda0003f2f008 */
[----:B-----5:R-:W-:Y:S05]  /*16870*/  @!P1 BRA `(.L_x_167) ;  /* 0x0000000000049947 */ /* 0x020fea0003800000 */
[----:B------:R-:W-:Y:S01]  /*16880*/  BPT.TRAP 0x1 ;  /* 0x000000040000795c */ /* 0x000fe20000300000 */
.L_x_167:
[----:B------:R-:W-:Y:S02]  /*16890*/  R2UR UR7, R22 ;  /* 0x00000000160772ca */ /* 0x000fe400000e0000 */
[----:B------:R-:W-:Y:S02]  /*168a0*/  SHF.L.U32 R3, R0, 0x1f, RZ ;  /* 0x0000001f00037819 */ /* 0x000fe400000006ff */
[----:B------:R-:W-:-:S09]  /*168b0*/  LEA R4, R22, UR6, 0x4 ;  /* 0x0000000616047c11 */ /* 0x000fd2000f8e20ff */
[----:B------:R-:W-:-:S09]  /*168c0*/  ULEA UR7, UR7, UR6, 0x3 ;  /* 0x0000000607077291 */ /* 0x000fd2000f8e183f */
[----:B------:R-:W1:Y:S02]  /*168d0*/  SYNCS.PHASECHK.TRANS64.TRYWAIT P0, [UR7+0x34400], R3 ;  /* 0x03440003ff0075a7 */ /* 0x000e640008000147 */
[----:B-1----:R-:W-:Y:S05]  /*168e0*/  @!P0 BRA `(.L_x_168) ;  /* 0x0000006400908947 */ /* 0x002fea0003800000 */
.L_x_380:
[----:B-1----:R-:W1:Y:S01]  /*168f0*/  LDS.128 R4, [R4+0x34510] ;  /* 0x0345100004047984 */ /* 0x002e620000000c00 */
[----:B------:R-:W-:Y:S01]  /*16900*/  @!PT LDS RZ, [RZ] ;  /* 0x00000000fffff984 */ /* 0x000fe20000000800 */
[----:B------:R-:W-:Y:S01]  /*16910*/  @!PT LDS RZ, [RZ] ;  /* 0x00000000fffff984 */ /* 0x000fe20000000800 */
[----:B------:R-:W-:Y:S01]  /*16920*/  @!PT LDS RZ, [RZ] ;  /* 0x00000000fffff984 */ /* 0x000fe20000000800 */
[----:B------:R-:W-:Y:S01]  /*16930*/  @!PT LDS RZ, [RZ] ;  /* 0x00000000fffff984 */ /* 0x000fe20000000800 */
[----:B------:R2:W-:Y:S06]  /*16940*/  MEMBAR.ALL.CTA ;  /* 0x0000000000007992 */ /* 0x0005ec0000008000 */
[----:B--2---:R-:W2:Y:S01]  /*16950*/  FENCE.VIEW.ASYNC.S ;  /* 0x00000000000073c6 */ /* 0x004ea20000000000 */
[----:B------:R-:W-:Y:S05]  /*16960*/  @!P1 BRA `(.L_x_169) ;  /* 0x0000000000049947 */ /* 0x000fea0003800000 */
[----:B------:R-:W-:Y:S01]  /*16970*/  BPT.TRAP 0x1 ;  /* 0x000000040000795c */ /* 0x000fe20000300000 */
.L_x_169:
[----:B------:R-:W-:Y:S01]  /*16980*/  UIADD3 UR7, UR7, 0x34440, URZ ;  /* 0x0003444007077890 */ /* 0x000fe2000fffe03f */
[----:B-----5:R-:W-:Y:S02]  /*16990*/  R2UR UR18, R16 ;  /* 0x00000000101272ca */ /* 0x020fe400000e0000 */
[----:B------:R-:W-:Y:S01]  /*169a0*/  R2UR UR19, R17 ;  /* 0x00000000111372ca */ /* 0x000fe200000e0000 */
[----:B------:R-:W-:Y:S01]  /*169b0*/  UPRMT UR7, UR58, 0x654, UR7 ;  /* 0x000006543a077896 */ /* 0x000fe20008000007 */
[----:B------:R-:W-:Y:S02]  /*169c0*/  LOP3.LUT P1, RZ, R2, 0xff, RZ, 0xc0, !PT ;  /* 0x000000ff02ff7812 */ /* 0x000fe4000782c0ff */
[----:B------:R-:W-:-:S04]  /*169d0*/  ISETP.NE.U32.AND P0, PT, RZ, UR10, PT ;  /* 0x0000000aff007c0c */ /* 0x000fc8000bf05070 */
[----:B------:R-:W-:Y:S02]  /*169e0*/  ISETP.NE.AND.EX P0, PT, RZ, UR11, PT, P0 ;  /* 0x0000000bff007c0c */ /* 0x000fe4000bf05300 */
[----:B--2---:R-:W-:Y:S01]  /*169f0*/  SYNCS.ARRIVE.TRANS64.RED.A1T0 RZ, [UR7], RZ ;  /* 0x000000ffffff79a7 */ /* 0x004fe20008100407 */
[----:B------:R-:W-:Y:S02]  /*16a00*/  USHF.L.U32 UR18, UR18, 0x8, URZ ;  /* 0x0000000812127899 */ /* 0x000fe4000800063f */
[----:B------:R-:W-:Y:S02]  /*16a10*/  USHF.L.U32 UR19, UR19, 0x7, URZ ;  /* 0x0000000713137899 */ /* 0x000fe4000800063f */
[----:B------:R-:W-:Y:S10]  /*16a20*/  @!P1 BRA `(.L_x_170) ;  /* 0x00000000000c9947 */ /* 0x000ff40003800000 */
[----:B------:R-:W-:-:S04]  /*16a30*/  DEPBAR {5,4,3,2,1,0} ;  /* 0x0000003f0000791a */ /* 0x000fc80000000000 */
[----:B------:R2:W-:Y:S02]  /*16a40*/  UTMACCTL.IV [UR12] ;  /* 0x000000000c0079b9 */ /* 0x0005e40008000000 */
[----:B--2---:R-:W-:Y:S01]  /*16a50*/  NOP ;  /* 0x0000000000007918 */ /* 0x004fe20000000000 */
.L_x_170:
[----:B------:R-:W-:Y:S05]  /*16a60*/  @!P0 BRA `(.L_x_171) ;  /* 0x0000000000188947 */ /* 0x000fea0003800000 */
[----:B------:R-:W2:Y:S02]  /*16a70*/  LDC.64 R2, c[0x0][0x590] ;  /* 0x00016400ff027b82 */ /* 0x000ea40000000a00 */
[----:B--2---:R-:W-:-:S06]  /*16a80*/  IMAD.WIDE R2, R18, 0x8, R2 ;  /* 0x0000000812027825 */ /* 0x004fcc00078e0202 */
[----:B------:R-:W2:Y:S04]  /*16a90*/  LDG.E.64 R2, desc[UR38][R2.64] ;  /* 0x0000002602027981 */ /* 0x000ea8000c1e1b00 */
[----:B--2---:R-:W2:Y:S02]  /*16aa0*/  LD.E R8, desc[UR38][R2.64] ;  /* 0x0000002602087980 */ /* 0x004ea4000c101900 */
[----:B--2---:R-:W-:Y:S01]  /*16ab0*/  FSETP.NEU.AND P0, PT, R8, RZ, PT ;  /* 0x000000ff0800720b */ /* 0x004fe20003f0d000 */
[----:B------:R-:W-:-:S12]  /*16ac0*/  BRA `(.L_x_172) ;  /* 0x0000000000247947 */ /* 0x000fd80003800000 */
.L_x_171:
[----:B------:R-:W-:Y:S02]  /*16ad0*/  ISETP.NE.U32.AND P1, PT, RZ, UR8, PT ;  /* 0x00000008ff007c0c */ /* 0x000fe4000bf25070 */
[----:B------:R-:W-:Y:S02]  /*16ae0*/  FSETP.NEU.AND P0, PT, RZ, UR41, PT ;  /* 0x00000029ff007c0b */ /* 0x000fe4000bf0d000 */
[----:B------:R-:W-:-:S13]  /*16af0*/  ISETP.NE.AND.EX P1, PT, RZ, UR9, PT, P1 ;  /* 0x00000009ff007c0c */ /* 0x000fda000bf25310 */
[----:B------:R-:W-:Y:S05]  /*16b00*/  @!P1 BRA `(.L_x_172) ;  /* 0x0000000000149947 */ /* 0x000fea0003800000 */
[----:B------:R-:W2:Y:S01]  /*16b10*/  LDC.64 R2, c[0x0][0x588] ;  /* 0x00016200ff027b82 */ /* 0x000ea20000000a00 */
[----:B------:R-:W-:-:S04]  /*16b20*/  IMAD R9, R18, UR40, RZ ;  /* 0x0000002812097c24 */ /* 0x000fc8000f8e02ff */
[----:B--2---:R-:W-:-:S06]  /*16b30*/  IMAD.WIDE R2, R9, 0x4, R2 ;  /* 0x0000000409027825 */ /* 0x004fcc00078e0202 */
[----:B------:R-:W2:Y:S02]  /*16b40*/  LDG.E R2, desc[UR38][R2.64] ;  /* 0x0000002602027981 */ /* 0x000ea4000c1e1900 */
[----:B--2---:R-:W-:-:S13]  /*16b50*/  FSETP.NEU.AND P0, PT, R2, RZ, PT ;  /* 0x000000ff0200720b */ /* 0x004fda0003f0d000 */
.L_x_172:
[----:B------:R-:W-:Y:S01]  /*16b60*/  UISETP.NE.AND UP0, UPT, UR37, 0x3, UPT ;  /* 0x000000032500788c */ /* 0x000fe2000bf05270 */
[----:B------:R-:W-:-:S05]  /*16b70*/  ELECT P1, URZ, PT ;  /* 0x00000000003f782f */ /* 0x000fca0003820000 */
[----:B------:R-:W-:Y:S02]  /*16b80*/  PLOP3.LUT P2, PT, PT, PT, UP0, 0x80, 0x0 ;  /* 0x000000000000781c */ /* 0x000fe40003f4f008 */
[----:B------:R-:W-:-:S11]  /*16b90*/  PLOP3.LUT P0, PT, P0, P1, PT, 0x2a, 0x0 ;  /* 0x000000000000781c */ /* 0x000fd60000702572 */
[----:B------:R-:W-:Y:S05]  /*16ba0*/  @!P2 BRA `(.L_x_173) ;  /* 0x000000000004a947 */ /* 0x000fea0003800000 */
[----:B------:R-:W-:Y:S01]  /*16bb0*/  BPT.TRAP 0x1 ;  /* 0x000000040000795c */ /* 0x000fe20000300000 */
.L_x_173:
[----:B------:R-:W-:-:S05]  /*16bc0*/  IMAD.MOV.U32 R8, RZ, RZ, 0x1 ;  /* 0x00000001ff087424 */ /* 0x000fca00078e00ff */
[----:B------:R-:W-:-:S04]  /*16bd0*/  SHF.L.U32 R8, R8, 0x1f, RZ ;  /* 0x0000001f08087819 */ /* 0x000fc800000006ff */
[----:B------:R-:W2:Y:S02]  /*16be0*/  SYNCS.PHASECHK.TRANS64.TRYWAIT P1, [UR6+0x344c0], R8 ;  /* 0x0344c008ff0075a7 */ /* 0x000ea40008020146 */
[----:B--2---:R-:W-:Y:S05]  /*16bf0*/  @!P1 BRA `(.L_x_174) ;  /* 0x0000006000e49947 */ /* 0x004fea0003800000 */
.L_x_381:
[----:B------:R-:W-:Y:S04]  /*16c00*/  BSSY B0, `(.L_x_175) ;  /* 0x000000b000007945 */ /* 0x000fe80003800000 */
[----:B------:R-:W-:Y:S05]  /*16c10*/  @P0 BRA `(.L_x_176) ;  /* 0x0000000000240947 */ /* 0x000fea0003800000 */
[----:B------:R-:W-:Y:S02]  /*16c20*/  UIADD3 UR16, UR6, 0x30000, URZ ;  /* 0x0003000006107890 */ /* 0x000fe4000fffe03f */
[----:B------:R-:W-:Y:S01]  /*16c30*/  UIADD3 UR17, UR6, 0x344a0, URZ ;  /* 0x000344a006117890 */ /* 0x000fe2000fffe03f */
[----:B------:R-:W-:Y:S01]  /*16c40*/  UMOV UR14, 0x0 ;  /* 0x00000000000e7882 */ /* 0x000fe20000000000 */
[----:B------:R-:W-:-:S07]  /*16c50*/  UMOV UR15, 0x10000000 ;  /* 0x10000000000f7882 */ /* 0x000fce0000000000 */
[----:B------:R3:W-:Y:S02]  /*16c60*/  UTMALDG.2D [UR16], [UR12], desc[UR14] ;  /* 0x00000e100c0075b4 */ /* 0x0007e40008009000 */
[----:B---3--:R-:W-:Y:S05]  /*16c70*/  @!P2 BRA `(.L_x_177) ;  /* 0x000000000004a947 */ /* 0x008fea0003800000 */
[----:B------:R-:W-:Y:S01]  /*16c80*/  BPT.TRAP 0x1 ;  /* 0x000000040000795c */ /* 0x000fe20000300000 */
.L_x_177:
[----:B------:R-:W3:Y:S02]  /*16c90*/  LDC R2, c[0x0][0x828] ;  /* 0x00020a00ff027b82 */ /* 0x000ee40000000800 */
[----:B---3--:R3:W-:Y:S02]  /*16ca0*/  SYNCS.ARRIVE.TRANS64.RED.A0TR RZ, [UR6+0x344a0], R2 ;  /* 0x0344a002ffff79a7 */ /* 0x0087e40008300406 */
.L_x_176:
[----:B------:R-:W-:Y:S05]  /*16cb0*/  BSYNC B0 ;  /* 0x0000000000007941 */ /* 0x000fea0003800000 */
.L_x_175:
[----:B------:R-:W-:Y:S05]  /*16cc0*/  @!P2 BRA `(.L_x_178) ;  /* 0x000000000004a947 */ /* 0x000fea0003800000 */
[----:B------:R-:W-:Y:S01]  /*16cd0*/  BPT.TRAP 0x1 ;  /* 0x000000040000795c */ /* 0x000fe20000300000 */
.L_x_178:
[----:B------:R-:W-:-:S04]  /*16ce0*/  UIADD3 UR21, UR6, 0x344a0, URZ ;  /* 0x000344a006157890 */ /* 0x000fc8000fffe03f */
[----:B------:R-:W-:-:S09]  /*16cf0*/  UPRMT UR15, UR58, 0x654, UR21 ;  /* 0x000006543a0f7896 */ /* 0x000fd20008000015 */
[----:B------:R-:W-:Y:S01]  /*16d00*/  SYNCS.ARRIVE.TRANS64.RED.A1T0 RZ, [UR15], RZ ;  /* 0x000000ffffff79a7 */ /* 0x000fe2000810040f */
[----:B------:R-:W-:Y:S05]  /*16d10*/  @!P2 BRA `(.L_x_179) ;  /* 0x000000000004a947 */ /* 0x000fea0003800000 */
[----:B------:R-:W-:Y:S01]  /*16d20*/  BPT.TRAP 0x1 ;  /* 0x000000040000795c */ /* 0x000fe20000300000 */
.L_x_179:
[----:B------:R-:W4:Y:S02]  /*16d30*/  SYNCS.PHASECHK.TRANS64.TRYWAIT P1, [UR6+0x344c8], R8 ;  /* 0x0344c808ff0075a7 */ /* 0x000f240008020146 */
[----:B----4-:R-:W-:Y:S05]  /*16d40*/  @!P1 BRA `(.L_x_180) ;  /* 0x0000006000a89947 */ /* 0x010fea0003800000 */
.L_x_382:
[----:B------:R-:W-:Y:S04]  /*16d50*/  BSSY B0, `(.L_x_181) ;  /* 0x000000d000007945 */ /* 0x000fe80003800000 */
[----:B------:R-:W-:Y:S05]  /*16d60*/  @P0 BRA `(.L_x_182) ;  /* 0x00000000002c0947 */ /* 0x000fea0003800000 */
[----:B------:R-:W-:Y:S02]  /*16d70*/  UIADD3 UR26, UR18, 0x40, URZ ;  /* 0x00000040121a7890 */ /* 0x000fe4000fffe03f */
[----:B------:R-:W-:Y:S02]  /*16d80*/  UIADD3 UR24, UR6, 0x31000, URZ ;  /* 0x0003100006187890 */ /* 0x000fe4000fffe03f */
[----:B------:R-:W-:Y:S01]  /*16d90*/  UIADD3 UR25, UR6, 0x344a8, URZ ;  /* 0x000344a806197890 */ /* 0x000fe2000fffe03f */
[----:B------:R-:W-:Y:S01]  /*16da0*/  UMOV UR16, 0x0 ;  /* 0x0000000000107882 */ /* 0x000fe20000000000 */
[----:B------:R-:W-:Y:S01]  /*16db0*/  UMOV UR17, 0x10000000 ;  /* 0x1000000000117882 */ /* 0x000fe20000000000 */
[----:B------:R-:W-:-:S06]  /*16dc0*/  UMOV UR27, UR19 ;  /* 0x00000013001b7c82 */ /* 0x000fcc0008000000 */
[----:B------:R4:W-:Y:S02]  /*16dd0*/  UTMALDG.2D [UR24], [UR12], desc[UR16] ;  /* 0x000010180c0075b4 */ /* 0x0009e40008009000 */
[----:B----4-:R-:W-:Y:S05]  /*16de0*/  @!P2 BRA `(.L_x_183) ;  /* 0x000000000004a947 */ /* 0x010fea0003800000 */
[----:B------:R-:W-:Y:S01]  /*16df0*/  BPT.TRAP 0x1 ;  /* 0x000000040000795c */ /* 0x000fe20000300000 */
.L_x_183:
[----:B---3--:R-:W3:Y:S02]  /*16e00*/  LDC R2, c[0x0][0x828] ;  /* 0x00020a00ff027b82 */ /* 0x008ee40000000800 */
[----:B---3--:R4:W-:Y:S02]  /*16e10*/  SYNCS.ARRIVE.TRANS64.RED.A0TR RZ, [UR6+0x344a8], R2 ;  /* 0x0344a802ffff79a7 */ /* 0x0089e40008300406 */
.L_x_182:
[----:B------:R-:W-:Y:S05]  /*16e20*/  BSYNC B0 ;  /* 0x0000000000007941 */ /* 0x000fea0003800000 */
.L_x_181:
[----:B------:R-:W-:Y:S05]  /*16e30*/  @!P2 BRA `(.L_x_184) ;  /* 0x000000000004a947 */ /* 0x000fea0003800000 */
[----:B------:R-:W-:Y:S01]  /*16e40*/  BPT.TRAP 0x1 ;  /* 0x000000040000795c */ /* 0x000fe20000300000 */
.L_x_184:
[----:B------:R-:W-:-:S04]  /*16e50*/  UIADD3 UR25, UR6, 0x344a8, URZ ;  /* 0x000344a806197890 */ /* 0x000fc8000fffe03f */
[----:B------:R-:W-:-:S09]  /*16e60*/  UPRMT UR7, UR58, 0x654, UR25 ;  /* 0x000006543a077896 */ /* 0x000fd20008000019 */
[----:B------:R-:W-:Y:S01]  /*16e70*/  SYNCS.ARRIVE.TRANS64.RED.A1T0 RZ, [UR7], RZ ;  /* 0x000000ffffff79a7 */ /* 0x000fe20008100407 */
[----:B------:R-:W-:Y:S05]  /*16e80*/  @!P2 BRA `(.L_x_185) ;  /* 0x000000000004a947 */ /* 0x000fea0003800000 */
[----:B------:R-:W-:Y:S01]  /*16e90*/  BPT.TRAP 0x1 ;  /* 0x000000040000795c */ /* 0x000fe20000300000 */
.L_x_185:
[----:B------:R-:W5:Y:S02]  /*16ea0*/  SYNCS.PHASECHK.TRANS64.TRYWAIT P1, [UR6+0x344d0], R8 ;  /* 0x0344d008ff0075a7 */ /* 0x000f640008020146 */
[----:B-----5:R-:W-:Y:S05]  /*16eb0*/  @!P1 BRA `(.L_x_186) ;  /* 0x0000006000649947 */ /* 0x020fea0003800000 */
.L_x_383:
        /* <DEDUP_REMOVED lines=9> */
[----:B-1----:R-:W-:Y:S05]  /*16f50*/  @!P2 BRA `(.L_x_189) ;  /* 0x000000000004a947 */ /* 0x002fea0003800000 */
[----:B------:R-:W-:Y:S01]  /*16f60*/  BPT.TRAP 0x1 ;  /* 0x000000040000795c */ /* 0x000fe20000300000 */
.L_x_189:
[----:B---34-:R-:W1:Y:S02]  /*16f70*/  LDC R2, c[0x0][0x828] ;  /* 0x00020a00ff027b82 */ /* 0x018e640000000800 */
[----:B-1----:R1:W-:Y:S02]  /*16f80*/  SYNCS.ARRIVE.TRANS64.RED.A0TR RZ, [UR6+0x344b0], R2 ;  /* 0x0344b002ffff79a7 */ /* 0x0023e40008300406 */
.L_x_188:
[----:B------:R-:W-:Y:S05]  /*16f90*/  BSYNC B0 ;  /* 0x0000000000007941 */ /* 0x000fea0003800000 */
.L_x_187:
[----:B------:R-:W-:Y:S05]  /*16fa0*/  @!P2 BRA `(.L_x_190) ;  /* 0x000000000004a947 */ /* 0x000fea0003800000 */
[----:B------:R-:W-:Y:S01]  /*16fb0*/  BPT.TRAP 0x1 ;  /* 0x000000040000795c */ /* 0x000fe20000300000 */
.L_x_190:
[----:B------:R-:W-:-:S04]  /*16fc0*/  UIADD3 UR29, UR6, 0x344b0, URZ ;  /* 0x000344b0061d7890 */ /* 0x000fc8000fffe03f */
[----:B------:R-:W-:-:S09]  /*16fd0*/  UPRMT UR14, UR58, 0x654, UR29 ;  /* 0x000006543a0e7896 */ /* 0x000fd2000800001d */
[----:B------:R-:W-:Y:S01]  /*16fe0*/  SYNCS.ARRIVE.TRANS64.RED.A1T0 RZ, [UR14], RZ ;  /* 0x000000ffffff79a7 */ /* 0x000fe2000810040e */
[----:B------:R-:W-:Y:S05]  /*16ff0*/  @!P2 BRA `(.L_x_191) ;  /* 0x000000000004a947 */ /* 0x000fea0003800000 */
[----:B------:R-:W-:Y:S01]  /*17000*/  BPT.TRAP 0x1 ;  /* 0x000000040000795c */ /* 0x000fe20000300000 */
.L_x_191:
[----:B------:R-:W5:Y:S02]  /*17010*/  SYNCS.PHASECHK.TRANS64.TRYWAIT P1, [UR6+0x344d8], R8 ;  /* 0x0344d808ff0075a7 */ /* 0x000f640008020146 */
[----:B-----5:R-:W-:Y:S05]  /*17020*/  @!P1 BRA `(.L_x_192) ;  /* 0x0000006000209947 */ /* 0x020fea0003800000 */
.L_x_384:
        /* <DEDUP_REMOVED lines=11> */
.L_x_195:
[----:B---34-:R-:W1:Y:S02]  /*170e0*/  LDC R2, c[0x0][0x828] ;  /* 0x00020a00ff027b82 */ /* 0x018e640000000800 */
[----:B-1----:R1:W-:Y:S02]  /*170f0*/  SYNCS.ARRIVE.TRANS64.RED.A0TR RZ, [UR6+0x344b8], R2 ;  /* 0x0344b802ffff79a7 */ /* 0x0023e40008300406 */
.L_x_194:
[----:B------:R-:W-:Y:S05]  /*17100*/  BSYNC B0 ;  /* 0x0000000000007941 */ /* 0x000fea0003800000 */
.L_x_193:
[----:B------:R-:W-:Y:S05]  /*17110*/  @!P2 BRA `(.L_x_196) ;  /* 0x000000000004a947 */ /* 0x000fea0003800000 */
[----:B------:R-:W-:Y:S01]  /*17120*/  BPT.TRAP 0x1 ;  /* 0x000000040000795c */ /* 0x000fe20000300000 */
.L_x_196:
[----:B------:R-:W-:Y:S02]  /*17130*/  UIADD3 UR33, UR6, 0x344b8, URZ ;  /* 0x000344b806217890 */ /* 0x000fe4000fffe03f */
[----:B------:R-:W-:Y:S02]  /*17140*/  UIADD3 UR23, UR19, 0x20, URZ ;  /* 0x0000002013177890 */ /* 0x000fe4000fffe03f */
[----:B------:R-:W-:-:S09]  /*17150*/  UPRMT UR36, UR58, 0x654, UR33 ;  /* 0x000006543a247896 */ /* 0x000fd20008000021 */
[----:B------:R-:W-:Y:S01]  /*17160*/  SYNCS.ARRIVE.TRANS64.RED.A1T0 RZ, [UR36], RZ ;  /* 0x000000ffffff79a7 */ /* 0x000fe20008100424 */
[----:B------:R-:W-:Y:S05]  /*17170*/  @!P2 BRA `(.L_x_197) ;  /* 0x000000000004a947 */ /* 0x000fea0003800000 */
[----:B------:R-:W-:Y:S01]  /*17180*/  BPT.TRAP 0x1 ;  /* 0x000000040000795c */ /* 0x000fe20000300000 */
.L_x_197:
[----:B-1-34-:R-:W-:-:S04]  /*17190*/  SHF.L.U32 R2, RZ, 0x1f, RZ ;  /* 0x0000001fff027819 */ /* 0x01afc800000006ff */
[----:B------:R-:W1:Y:S02]  /*171a0*/  SYNCS.PHASECHK.TRANS64.TRYWAIT P1, [UR6+0x344c0], R2 ;  /* 0x0344c002ff0075a7 */ /* 0x000e640008020146 */
[----:B-1----:R-:W-:Y:S05]  /*171b0*/  @!P1 BRA `(.L_x_198) ;  /* 0x0000005c00d49947 */ /* 0x002fea0003800000 */
.L_x_385:
[----:B------:R-:W-:Y:S04]  /*171c0*/  BSSY B0, `(.L_x_199) ;  /* 0x000000b000007945 */ /* 0x000fe80003800000 */
[----:B------:R-:W-:Y:S05]  /*171d0*/  @P0 BRA `(.L_x_200) ;  /* 0x0000000000240947 */ /* 0x000fea0003800000 */
[----:B------:R-:W-:Y:S01]  /*171e0*/  UIADD3 UR20, UR6, 0x30000, URZ ;  /* 0x0003000006147890 */ /* 0x000fe2000fffe03f */
[----:B------:R-:W-:Y:S01]  /*171f0*/  UMOV UR16, 0x0 ;  /* 0x0000000000107882 */ /* 0x000fe20000000000 */
[----:B------:R-:W-:Y:S01]  /*17200*/  UMOV UR17, 0x10000000 ;  /* 0x1000000000117882 */ /* 0x000fe20000000000 */
[----:B------:R-:W-:-:S06]  /*17210*/  UMOV UR22, UR18 ;  /* 0x0000001200167c82 */ /* 0x000fcc0008000000 */
[----:B------:R3:W-:Y:S02]  /*17220*/  UTMALDG.2D [UR20], [UR12], desc[UR16] ;  /* 0x000010140c0075b4 */ /* 0x0007e40008009000 */
[----:B---3--:R-:W-:Y:S05]  /*17230*/  @!P2 BRA `(.L_x_201) ;  /* 0x000000000004a947 */ /* 0x008fea0003800000 */
[----:B------:R-:W-:Y:S01]  /*17240*/  BPT.TRAP 0x1 ;  /* 0x000000040000795c */ /* 0x000fe20000300000 */
.L_x_201:
[----:B-12---:R-:W1:Y:S02]  /*17250*/  LDC R3, c[0x0][0x828] ;  /* 0x00020a00ff037b82 */ /* 0x006e640000000800 */
[----:B-1----:R3:W-:Y:S02]  /*17260*/  SYNCS.ARRIVE.TRANS64.RED.A0TR RZ, [UR6+0x344a0], R3 ;  /* 0x0344a003ffff79a7 */ /* 0x0027e40008300406 */
.L_x_200:
[----:B------:R-:W-:Y:S05]  /*17270*/  BSYNC B0 ;  /* 0x0000000000007941 */ /* 0x000fea0003800000 */
.L_x_199:
[----:B------:R-:W-:Y:S05]  /*17280*/  @!P2 BRA `(.L_x_202) ;  /* 0x000000000004a947 */ /* 0x000fea0003800000 */
[----:B------:R-:W-:Y:S01]  /*17290*/  BPT.TRAP 0x1 ;  /* 0x000000040000795c */ /* 0x000fe20000300000 */
.L_x_202:
[----:B------:R-:W-:Y:S01]  /*172a0*/  SYNCS.ARRIVE.TRANS64.RED.A1T0 RZ, [UR15], RZ ;  /* 0x000000ffffff79a7 */ /* 0x000fe2000810040f */
[----:B------:R-:W-:Y:S05]  /*172b0*/  @!P2 BRA `(.L_x_203) ;  /* 0x000000000004a947 */ /* 0x000fea0003800000 */
[----:B------:R-:W-:Y:S01]  /*172c0*/  BPT.TRAP 0x1 ;  /* 0x000000040000795c */ /* 0x000fe20000300000 */
.L_x_203:
[----:B------:R-:W4:Y:S02]  /*172d0*/  SYNCS.PHASECHK.TRANS64.TRYWAIT P1, [UR6+0x344c8], R2 ;  /* 0x0344c802ff0075a7 */ /* 0x000f240008020146 */
[----:B----4-:R-:W-:Y:S05]  /*172e0*/  @!P1 BRA `(.L_x_204) ;  /* 0x0000005c00a09947 */ /* 0x010fea0003800000 */
.L_x_386:
[----:B------:R-:W-:Y:S04]  /*172f0*/  BSSY B0, `(.L_x_205) ;  /* 0x000000c000007945 */ /* 0x000fe80003800000 */
[----:B------:R-:W-:Y:S05]  /*17300*/  @P0 BRA `(.L_x_206) ;  /* 0x0000000000280947 */ /* 0x000fea0003800000 */
        /* <DEDUP_REMOVED lines=8> */
.L_x_207:
[----:B-123--:R-:W1:Y:S02]  /*17390*/  LDC R3, c[0x0][0x828] ;  /* 0x00020a00ff037b82 */ /* 0x00ee640000000800 */
[----:B-1----:R4:W-:Y:S02]  /*173a0*/  SYNCS.ARRIVE.TRANS64.RED.A0TR RZ, [UR6+0x344a8], R3 ;  /* 0x0344a803ffff79a7 */ /* 0x0029e40008300406 */
.L_x_206:
[----:B------:R-:W-:Y:S05]  /*173b0*/  BSYNC B0 ;  /* 0x0000000000007941 */ /* 0x000fea0003800000 */
.L_x_205:
[----:B------:R-:W-:Y:S05]  /*173c0*/  @!P2 BRA `(.L_x_208) ;  /* 0x000000000004a947 */ /* 0x000fea0003800000 */
[----:B------:R-:W-:Y:S01]  /*173d0*/  BPT.TRAP 0x1 ;  /* 0x000000040000795c */ /* 0x000fe20000300000 */
.L_x_208:
[----:B------:R-:W-:Y:S01]  /*173e0*/  SYNCS.ARRIVE.TRANS64.RED.A1T0 RZ, [UR7], RZ ;  /* 0x000000ffffff79a7 */ /* 0x000fe20008100407 */
[----:B------:R-:W-:Y:S05]  /*173f0*/  @!P2 BRA `(.L_x_209) ;  /* 0x000000000004a947 */ /* 0x000fea0003800000 */
[----:B------:R-:W-:Y:S01]  /*17400*/  BPT.TRAP 0x1 ;  /* 0x000000040000795c */ /* 0x000fe20000300000 */
.L_x_209:
[----:B------:R-:W5:Y:S02]  /*17410*/  SYNCS.PHASECHK.TRANS64.TRYWAIT P1, [UR6+0x344d0], R2 ;  /* 0x0344d002ff0075a7 */ /* 0x000f640008020146 */
[----:B-----5:R-:W-:Y:S05]  /*17420*/  @!P1 BRA `(.L_x_210) ;  /* 0x0000005c00689947 */ /* 0x020fea0003800000 */
.L_x_387:
        /* <DEDUP_REMOVED lines=10> */
.L_x_213:
[----:B--234-:R-:W1:Y:S02]  /*174d0*/  LDC R3, c[0x0][0x828] ;  /* 0x00020a00ff037b82 */ /* 0x01ce640000000800 */
[----:B-1----:R1:W-:Y:S02]  /*174e0*/  SYNCS.ARRIVE.TRANS64.RED.A0TR RZ, [UR6+0x344b0], R3 ;  /* 0x0344b003ffff79a7 */ /* 0x0023e40008300406 */
.L_x_212:
[----:B------:R-:W-:Y:S05]  /*174f0*/  BSYNC B0 ;  /* 0x0000000000007941 */ /* 0x000fea0003800000 */
.L_x_211:
[----:B------:R-:W-:Y:S05]  /*17500*/  @!P2 BRA `(.L_x_214) ;  /* 0x000000000004a947 */ /* 0x000fea0003800000 */
[----:B------:R-:W-:Y:S01]  /*17510*/  BPT.TRAP 0x1 ;  /* 0x000000040000795c */ /* 0x000fe20000300000 */
.L_x_214:
[----:B------:R-:W-:Y:S01]  /*17520*/  SYNCS.ARRIVE.TRANS64.RED.A1T0 RZ, [UR14], RZ ;  /* 0x000000ffffff79a7 */ /* 0x000fe2000810040e */
[----:B------:R-:W-:Y:S05]  /*17530*/  @!P2 BRA `(.L_x_215) ;  /* 0x000000000004a947 */ /* 0x000fea0003800000 */
[----:B------:R-:W-:Y:S01]  /*17540*/  BPT.TRAP 0x1 ;  /* 0x000000040000795c */ /* 0x000fe20000300000 */
.L_x_215:
[----:B------:R-:W5:Y:S02]  /*17550*/  SYNCS.PHASECHK.TRANS64.TRYWAIT P1, [UR6+0x344d8], R2 ;  /* 0x0344d802ff0075a7 */ /* 0x000f640008020146 */
[----:B-----5:R-:W-:Y:S05]  /*17560*/  @!P1 BRA `(.L_x_216) ;  /* 0x0000005c00309947 */ /* 0x020fea0003800000 */
.L_x_388:
        /* <DEDUP_REMOVED lines=10> */
.L_x_219:
[----:B--234-:R-:W1:Y:S02]  /*17610*/  LDC R3, c[0x0][0x828] ;  /* 0x00020a00ff037b82 */ /* 0x01ce640000000800 */
[----:B-1----:R1:W-:Y:S02]  /*17620*/  SYNCS.ARRIVE.TRANS64.RED.A0TR RZ, [UR6+0x344b8], R3 ;  /* 0x0344b803ffff79a7 */ /* 0x0023e40008300406 */
.L_x_218:
[----:B------:R-:W-:Y:S05]  /*17630*/  BSYNC B0 ;  /* 0x0000000000007941 */ /* 0x000fea0003800000 */
.L_x_217:
[----:B------:R-:W-:Y:S05]  /*17640*/  @!P2 BRA `(.L_x_220) ;  /* 0x000000000004a947 */ /* 0x000fea0003800000 */
[----:B------:R-:W-:Y:S01]  /*17650*/  BPT.TRAP 0x1 ;  /* 0x000000040000795c */ /* 0x000fe20000300000 */
.L_x_220:
[----:B------:R-:W-:Y:S01]  /*17660*/  SYNCS.ARRIVE.TRANS64.RED.A1T0 RZ, [UR36], RZ ;  /* 0x000000ffffff79a7 */ /* 0x000fe20008100424 */
[----:B------:R-:W-:Y:S01]  /*17670*/  UIADD3 UR23, UR19, 0x40, URZ ;  /* 0x0000004013177890 */ /* 0x000fe2000fffe03f */
[----:B------:R-:W-:Y:S11]  /*17680*/  @!P2 BRA `(.L_x_221) ;  /* 0x000000000004a947 */ /* 0x000ff60003800000 */
[----:B------:R-:W-:Y:S01]  /*17690*/  BPT.TRAP 0x1 ;  /* 0x000000040000795c */ /* 0x000fe20000300000 */
.L_x_221:
[----:B------:R-:W5:Y:S02]  /*176a0*/  SYNCS.PHASECHK.TRANS64.TRYWAIT P1, [UR6+0x344c0], R8 ;  /* 0x0344c008ff0075a7 */ /* 0x000f640008020146 */
[----:B-----5:R-:W-:Y:S05]  /*176b0*/  @!P1 BRA `(.L_x_222) ;  /* 0x0000005800f49947 */ /* 0x020fea0003800000 */
.L_x_389:
[----:B------:R-:W-:Y:S04]  /*176c0*/  BSSY B0, `(.L_x_223) ;  /* 0x000000b000007945 */ /* 0x000fe80003800000 */
[----:B------:R-:W-:Y:S05]  /*176d0*/  @P0 BRA `(.L_x_224) ;  /* 0x0000000000240947 */ /* 0x000fea0003800000 */
[----:B------:R-:W-:Y:S01]  /*176e0*/  UIADD3 UR20, UR6, 0x30000, URZ ;  /* 0x0003000006147890 */ /* 0x000fe2000fffe03f */
[----:B------:R-:W-:Y:S01]  /*176f0*/  UMOV UR16, 0x0 ;  /* 0x0000000000107882 */ /* 0x000fe20000000000 */
[----:B------:R-:W-:Y:S01]  /*17700*/  UMOV UR17, 0x10000000 ;  /* 0x1000000000117882 */ /* 0x000fe20000000000 */
[----:B------:R-:W-:-:S06]  /*17710*/  UMOV UR22, UR18 ;  /* 0x0000001200167c82 */ /* 0x000fcc0008000000 */
[----:B------:R1:W-:Y:S02]  /*17720*/  UTMALDG.2D [UR20], [UR12], desc[UR16] ;  /* 0x000010140c0075b4 */ /* 0x0003e40008009000 */
[----:B-1----:R-:W-:Y:S05]  /*17730*/  @!P2 BRA `(.L_x_225) ;  /* 0x000000000004a947 */ /* 0x002fea0003800000 */
[----:B------:R-:W-:Y:S01]  /*17740*/  BPT.TRAP 0x1 ;  /* 0x000000040000795c */ /* 0x000fe20000300000 */
.L_x_225:
[----:B--234-:R-:W1:Y:S02]  /*17750*/  LDC R3, c[0x0][0x828] ;  /* 0x00020a00ff037b82 */ /* 0x01ce640000000800 */
[----:B-1----:R1:W-:Y:S02]  /*17760*/  SYNCS.ARRIVE.TRANS64.RED.A0TR RZ, [UR6+0x344a0], R3 ;  /* 0x0344a003ffff79a7 */ /* 0x0023e40008300406 */
.L_x_224:
[----:B------:R-:W-:Y:S05]  /*17770*/  BSYNC B0 ;  /* 0x0000000000007941 */ /* 0x000fea0003800000 */
.L_x_223:
[----:B------:R-:W-:Y:S05]  /*17780*/  @!P2 BRA `(.L_x_226) ;  /* 0x000000000004a947 */ /* 0x000fea0003800000 */
[----:B------:R-:W-:Y:S01]  /*17790*/  BPT.TRAP 0x1 ;  /* 0x000000040000795c */ /* 0x000fe20000300000 */
.L_x_226:
[----:B------:R-:W-:Y:S01]  /*177a0*/  SYNCS.ARRIVE.TRANS64.RED.A1T0 RZ, [UR15], RZ ;  /* 0x000000ffffff79a7 */ /* 0x000fe2000810040f */
[----:B------:R-:W-:Y:S05]  /*177b0*/  @!P2 BRA `(.L_x_227) ;  /* 0x000000000004a947 */ /* 0x000fea0003800000 */
[----:B------:R-:W-:Y:S01]  /*177c0*/  BPT.TRAP 0x1 ;  /* 0x000000040000795c */ /* 0x000fe20000300000 */
.L_x_227:
[----:B------:R-:W5:Y:S02]  /*177d0*/  SYNCS.PHASECHK.TRANS64.TRYWAIT P1, [UR6+0x344c8], R8 ;  /* 0x0344c808ff0075a7 */ /* 0x000f640008020146 */
[----:B-----5:R-:W-:Y:S05]  /*177e0*/  @!P1 BRA `(.L_x_228) ;  /* 0x0000005800c09947 */ /* 0x020fea0003800000 */
.L_x_390:
        /* <DEDUP_REMOVED lines=10> */
.L_x_231:
[----:B--234-:R-:W1:Y:S02]  /*17890*/  LDC R3, c[0x0][0x828] ;  /* 0x00020a00ff037b82 */ /* 0x01ce640000000800 */
[----:B-1----:R1:W-:Y:S02]  /*178a0*/  SYNCS.ARRIVE.TRANS64.RED.A0TR RZ, [UR6+0x344a8], R3 ;  /* 0x0344a803ffff79a7 */ /* 0x0023e40008300406 */
.L_x_230:
[----:B------:R-:W-:Y:S05]  /*178b0*/  BSYNC B0 ;  /* 0x0000000000007941 */ /* 0x000fea0003800000 */
.L_x_229:
[----:B------:R-:W-:Y:S05]  /*178c0*/  @!P2 BRA `(.L_x_232) ;  /* 0x000000000004a947 */ /* 0x000fea0003800000 */
[----:B------:R-:W-:Y:S01]  /*178d0*/  BPT.TRAP 0x1 ;  /* 0x000000040000795c */ /* 0x000fe20000300000 */
.L_x_232:
[----:B------:R-:W-:Y:S01]  /*178e0*/  SYNCS.ARRIVE.TRANS64.RED.A1T0 RZ, [UR7], RZ ;  /* 0x000000ffffff79a7 */ /* 0x000fe20008100407 */
[----:B------:R-:W-:Y:S05]  /*178f0*/  @!P2 BRA `(.L_x_233) ;  /* 0x000000000004a947 */ /* 0x000fea0003800000 */
[----:B------:R-:W-:Y:S01]  /*17900*/  BPT.TRAP 0x1 ;  /* 0x000000040000795c */ /* 0x000fe20000300000 */
.L_x_233:
[----:B------:R-:W5:Y:S02]  /*17910*/  SYNCS.PHASECHK.TRANS64.TRYWAIT P1, [UR6+0x344d0], R8 ;  /* 0x0344d008ff0075a7 */ /* 0x000f640008020146 */
[----:B-----5:R-:W-:Y:S05]  /*17920*/  @!P1 BRA `(.L_x_234) ;  /* 0x0000005800889947 */ /* 0x020fea0003800000 */
.L_x_391:
        /* <DEDUP_REMOVED lines=10> */
.L_x_237:
[----:B--234-:R-:W1:Y:S02]  /*179d0*/  LDC R3, c[0x0][0x828] ;  /* 0x00020a00ff037b82 */ /* 0x01ce640000000800 */
[----:B-1----:R1:W-:Y:S02]  /*179e0*/  SYNCS.ARRIVE.TRANS64.RED.A0TR RZ, [UR6+0x344b0], R3 ;  /* 0x0344b003ffff79a7 */ /* 0x0023e40008300406 */
.L_x_236:
[----:B------:R-:W-:Y:S05]  /*179f0*/  BSYNC B0 ;  /* 0x0000000000007941 */ /* 0x000fea0003800000 */
.L_x_235:
[----:B------:R-:W-:Y:S05]  /*17a00*/  @!P2 BRA `(.L_x_238) ;  /* 0x000000000004a947 */ /* 0x000fea0003800000 */
[----:B------:R-:W-:Y:S01]  /*17a10*/  BPT.TRAP 0x1 ;  /* 0x000000040000795c */ /* 0x000fe20000300000 */
.L_x_238:
[----:B------:R-:W-:Y:S01]  /*17a20*/  SYNCS.ARRIVE.TRANS64.RED.A1T0 RZ, [UR14], RZ ;  /* 0x000000ffffff79a7 */ /* 0x000fe2000810040e */
[----:B------:R-:W-:Y:S05]  /*17a30*/  @!P2 BRA `(.L_x_239) ;  /* 0x000000000004a947 */ /* 0x000fea0003800000 */
[----:B------:R-:W-:Y:S01]  /*17a40*/  BPT.TRAP 0x1 ;  /* 0x000000040000795c */ /* 0x000fe20000300000 */
.L_x_239:
[----:B------:R-:W5:Y:S02]  /*17a50*/  SYNCS.PHASECHK.TRANS64.TRYWAIT P1, [UR6+0x344d8], R8 ;  /* 0x0344d808ff0075a7 */ /* 0x000f640008020146 */
[----:B-----5:R-:W-:Y:S05]  /*17a60*/  @!P1 BRA `(.L_x_240) ;  /* 0x0000005800509947 */ /* 0x020fea0003800000 */
.L_x_392:
        /* <DEDUP_REMOVED lines=10> */
.L_x_243:
[----:B--234-:R-:W1:Y:S02]  /*17b10*/  LDC R3, c[0x0][0x828] ;  /* 0x00020a00ff037b82 */ /* 0x01ce640000000800 */
[----:B-1----:R1:W-:Y:S02]  /*17b20*/  SYNCS.ARRIVE.TRANS64.RED.A0TR RZ, [UR6+0x344b8], R3 ;  /* 0x0344b803ffff79a7 */ /* 0x0023e40008300406 */
.L_x_242:
[----:B------:R-:W-:Y:S05]  /*17b30*/  BSYNC B0 ;  /* 0x0000000000007941 */ /* 0x000fea0003800000 */
.L_x_241:
[----:B------:R-:W-:Y:S05]  /*17b40*/  @!P2 BRA `(.L_x_244) ;  /* 0x000000000004a947 */ /* 0x000fea0003800000 */
[----:B------:R-:W-:Y:S01]  /*17b50*/  BPT.TRAP 0x1 ;  /* 0x000000040000795c */ /* 0x000fe20000300000 */
.L_x_244:
[----:B------:R-:W-:Y:S01]  /*17b60*/  SYNCS.ARRIVE.TRANS64.RED.A1T0 RZ, [UR36], RZ ;  /* 0x000000ffffff79a7 */ /* 0x000fe20008100424 */
[----:B------:R-:W-:Y:S01]  /*17b70*/  UIADD3 UR19, UR19, 0x60, URZ ;  /* 0x0000006013137890 */ /* 0x000fe2000fffe03f */
[----:B------:R-:W-:Y:S11]  /*17b80*/  @!P2 BRA `(.L_x_245) ;  /* 0x000000000004a947 */ /* 0x000ff60003800000 */
[----:B------:R-:W-:Y:S01]  /*17b90*/  BPT.TRAP 0x1 ;  /* 0x000000040000795c */ /* 0x000fe20000300000 */
.L_x_245:
[----:B------:R-:W5:Y:S02]  /*17ba0*/  SYNCS.PHASECHK.TRANS64.TRYWAIT P1, [UR6+0x344c0], R2 ;  /* 0x0344c002ff0075a7 */ /* 0x000f640008020146 */
[----:B-----5:R-:W-:Y:S05]  /*17bb0*/  @!P1 BRA `(.L_x_246) ;  /* 0x0000005800149947 */ /* 0x020fea0003800000 */
.L_x_393:
        /* <DEDUP_REMOVED lines=9> */
.L_x_249:
[----:B--234-:R-:W1:Y:S02]  /*17c50*/  LDC R3, c[0x0][0x828] ;  /* 0x00020a00ff037b82 */ /* 0x01ce640000000800 */
[----:B-1----:R1:W-:Y:S02]  /*17c60*/  SYNCS.ARRIVE.TRANS64.RED.A0TR RZ, [UR6+0x344a0], R3 ;  /* 0x0344a003ffff79a7 */ /* 0x0023e40008300406 */
.L_x_248:
[----:B------:R-:W-:Y:S05]  /*17c70*/  BSYNC B0 ;  /* 0x0000000000007941 */ /* 0x000fea0003800000 */
.L_x_247:
[----:B------:R-:W-:Y:S05]  /*17c80*/  @!P2 BRA `(.L_x_250) ;  /* 0x000000000004a947 */ /* 0x000fea0003800000 */
[----:B------:R-:W-:Y:S01]  /*17c90*/  BPT.TRAP 0x1 ;  /* 0x000000040000795c */ /* 0x000fe20000300000 */
.L_x_250:
[----:B------:R-:W-:Y:S01]  /*17ca0*/  SYNCS.ARRIVE.TRANS64.RED.A1T0 RZ, [UR15], RZ ;  /* 0x000000ffffff79a7 */ /* 0x000fe2000810040f */
[----:B------:R-:W-:Y:S05]  /*17cb0*/  @!P2 BRA `(.L_x_251) ;  /* 0x000000000004a947 */ /* 0x000fea0003800000 */
[----:B------:R-:W-:Y:S01]  /*17cc0*/  BPT.TRAP 0x1 ;  /* 0x000000040000795c */ /* 0x000fe20000300000 */
.L_x_251:
[----:B------:R-:W5:Y:S02]  /*17cd0*/  SYNCS.PHASECHK.TRANS64.TRYWAIT P1, [UR6+0x344c8], R2 ;  /* 0x0344c802ff0075a7 */ /* 0x000f640008020146 */
[----:B-----5:R-:W-:Y:S05]  /*17ce0*/  @!P1 BRA `(.L_x_252) ;  /* 0x0000005400e09947 */ /* 0x020fea0003800000 */
.L_x_394:
[----:B------:R-:W-:Y:S04]  /*17cf0*/  BSSY B0, `(.L_x_253) ;  /* 0x000000d000007945 */ /* 0x000fe80003800000 */
[----:B------:R-:W-:Y:S05]  /*17d00*/  @P0 BRA `(.L_x_254) ;  /* 0x00000000002c0947 */ /* 0x000fea0003800000 */
[----:B------:R-:W-:Y:S02]  /*17d10*/  UIADD3 UR22, UR18, 0x40, URZ ;  /* 0x0000004012167890 */ /* 0x000fe4000fffe03f */
[----:B------:R-:W-:Y:S01]  /*17d20*/  UIADD3 UR20, UR6, 0x31000, URZ ;  /* 0x0003100006147890 */ /* 0x000fe2000fffe03f */
[----:B------:R-:W-:Y:S01]  /*17d30*/  UMOV UR16, 0x0 ;  /* 0x0000000000107882 */ /* 0x000fe20000000000 */
[----:B------:R-:W-:Y:S01]  /*17d40*/  UMOV UR17, 0x10000000 ;  /* 0x1000000000117882 */ /* 0x000fe20000000000 */
[----:B------:R-:W-:Y:S01]  /*17d50*/  UMOV UR21, UR25 ;  /* 0x0000001900157c82 */ /* 0x000fe20008000000 */
[----:B------:R-:W-:-:S05]  /*17d60*/  UMOV UR23, UR19 ;  /* 0x0000001300177c82 */ /* 0x000fca0008000000 */
[----:B------:R1:W-:Y:S02]  /*17d70*/  UTMALDG.2D [UR20], [UR12], desc[UR16] ;  /* 0x000010140c0075b4 */ /* 0x0003e40008009000 */
[----:B-1----:R-:W-:Y:S05]  /*17d80*/  @!P2 BRA `(.L_x_255) ;  /* 0x000000000004a947 */ /* 0x002fea0003800000 */
[----:B------:R-:W-:Y:S01]  /*17d90*/  BPT.TRAP 0x1 ;  /* 0x000000040000795c */ /* 0x000fe20000300000 */
.L_x_255:
[----:B--234-:R-:W1:Y:S02]  /*17da0*/  LDC R3, c[0x0][0x828] ;  /* 0x00020a00ff037b82 */ /* 0x01ce640000000800 */
[----:B-1----:R1:W-:Y:S02]  /*17db0*/  SYNCS.ARRIVE.TRANS64.RED.A0TR RZ, [UR6+0x344a8], R3 ;  /* 0x0344a803ffff79a7 */ /* 0x0023e40008300406 */
.L_x_254:
[----:B------:R-:W-:Y:S05]  /*17dc0*/  BSYNC B0 ;  /* 0x0000000000007941 */ /* 0x000fea0003800000 */
.L_x_253:
[----:B------:R-:W-:Y:S05]  /*17dd0*/  @!P2 BRA `(.L_x_256) ;  /* 0x000000000004a947 */ /* 0x000fea0003800000 */
[----:B------:R-:W-:Y:S01]  /*17de0*/  BPT.TRAP 0x1 ;  /* 0x000000040000795c */ /* 0x000fe20000300000 */
.L_x_256:
[----:B------:R-:W-:Y:S01]  /*17df0*/  SYNCS.ARRIVE.TRANS64.RED.A1T0 RZ, [UR7], RZ ;  /* 0x000000ffffff79a7 */ /* 0x000fe20008100407 */
[----:B------:R-:W-:Y:S05]  /*17e00*/  @!P2 BRA `(.L_x_257) ;  /* 0x000000000004a947 */ /* 0x000fea0003800000 */
[----:B------:R-:W-:Y:S01]  /*17e10*/  BPT.TRAP 0x1 ;  /* 0x000000040000795c */ /* 0x000fe20000300000 */
.L_x_257:
[----:B------:R-:W5:Y:S02]  /*17e20*/  SYNCS.PHASECHK.TRANS64.TRYWAIT P1, [UR6+0x344d0], R2 ;  /* 0x0344d002ff0075a7 */ /* 0x000f640008020146 */
[----:B-----5:R-:W-:Y:S05]  /*17e30*/  @!P1 BRA `(.L_x_258) ;  /* 0x0000005400a49947 */ /* 0x020fea0003800000 */
.L_x_395:
        /* <DEDUP_REMOVED lines=11> */
.L_x_261:
[----:B--234-:R-:W1:Y:S02]  /*17ef0*/  LDC R3, c[0x0][0x828] ;  /* 0x00020a00ff037b82 */ /* 0x01ce640000000800 */
[----:B-1----:R1:W-:Y:S02]  /*17f00*/  SYNCS.ARRIVE.TRANS64.RED.A0TR RZ, [UR6+0x344b0], R3 ;  /* 0x0344b003ffff79a7 */ /* 0x0023e40008300406 */
.L_x_260:
[----:B------:R-:W-:Y:S05]  /*17f10*/  BSYNC B0 ;  /* 0x0000000000007941 */ /* 0x000fea0003800000 */
.L_x_259:
[----:B------:R-:W-:Y:S05]  /*17f20*/  @!P2 BRA `(.L_x_262) ;  /* 0x000000000004a947 */ /* 0x000fea0003800000 */
[----:B------:R-:W-:Y:S01]  /*17f30*/  BPT.TRAP 0x1 ;  /* 0x000000040000795c */ /* 0x000fe20000300000 */
.L_x_262:
[----:B------:R-:W-:Y:S01]  /*17f40*/  SYNCS.ARRIVE.TRANS64.RED.A1T0 RZ, [UR14], RZ ;  /* 0x000000ffffff79a7 */ /* 0x000fe2000810040e */
[----:B------:R-:W-:Y:S05]  /*17f50*/  @!P2 BRA `(.L_x_263) ;  /* 0x000000000004a947 */ /* 0x000fea0003800000 */
[----:B------:R-:W-:Y:S01]  /*17f60*/  BPT.TRAP 0x1 ;  /* 0x000000040000795c */ /* 0x000fe20000300000 */
.L_x_263:
[----:B------:R-:W5:Y:S02]  /*17f70*/  SYNCS.PHASECHK.TRANS64.TRYWAIT P1, [UR6+0x344d8], R2 ;  /* 0x0344d802ff0075a7 */ /* 0x000f640008020146 */
[----:B-----5:R-:W-:Y:S05]  /*17f80*/  @!P1 BRA `(.L_x_264) ;  /* 0x0000005400689947 */ /* 0x020fea0003800000 */
.L_x_396:
        /* <DEDUP_REMOVED lines=11> */
.L_x_267:
[----:B------:R-:W1:Y:S02]  /*18040*/  LDC R2, c[0x0][0x828] ;  /* 0x00020a00ff027b82 */ /* 0x000e640000000800 */
[----:B-1----:R1:W-:Y:S02]  /*18050*/  SYNCS.ARRIVE.TRANS64.RED.A0TR RZ, [UR6+0x344b8], R2 ;  /* 0x0344b802ffff79a7 */ /* 0x0023e40008300406 */
.L_x_266:
[----:B------:R-:W-:Y:S05]  /*18060*/  BSYNC B0 ;  /* 0x0000000000007941 */ /* 0x000fea0003800000 */
.L_x_265:
[----:B------:R-:W-:Y:S05]  /*18070*/  @!P2 BRA `(.L_x_268) ;  /* 0x000000000004a947 */ /* 0x000fea0003800000 */
[----:B------:R-:W-:Y:S01]  /*18080*/  BPT.TRAP 0x1 ;  /* 0x000000040000795c */ /* 0x000fe20000300000 */
.L_x_268:
[----:B------:R-:W-:Y:S01]  /*18090*/  ISETP.NE.AND P0, PT, R7, RZ, PT ;  /* 0x000000ff0700720c */ /* 0x000fe20003f05270 */
[----:B------:R-:W-:Y:S01]  /*180a0*/  SYNCS.ARRIVE.TRANS64.RED.A1T0 RZ, [UR36], RZ ;  /* 0x000000ffffff79a7 */ /* 0x000fe20008100424 */
[CC--:B------:R-:W-:Y:S02]  /*180b0*/  ISETP.NE.AND P3, PT, R18.reuse, R6.reuse, PT ;  /* 0x000000061200720c */ /* 0x0c0fe40003f65270 */
[----:B------:R-:W-:-:S13]  /*180c0*/  ISETP.EQ.OR P0, PT, R18, R6, !P0 ;  /* 0x000000061200720c */ /* 0x000fda0004702670 */
[----:B------:R-:W-:Y:S05]  /*180d0*/  @P0 BRA `(.L_x_269) ;  /* 0x0000000400040947 */ /* 0x000fea0003800000 */
[----:B------:R-:W-:Y:S01]  /*180e0*/  ELECT P0, URZ, PT ;  /* 0x00000000003f782f */ /* 0x000fe20003800000 */
[----:B------:R-:W-:-:S12]  /*180f0*/  BSSY B0, `(.L_x_270) ;  /* 0x0000032000007945 */ /* 0x000fd80003800000 */
[----:B------:R-:W-:Y:S05]  /*18100*/  @!P0 BRA `(.L_x_271) ;  /* 0x0000000000c08947 */ /* 0x000fea0003800000 */
[----:B-1234-:R-:W1:Y:S08]  /*18110*/  LDC.64 R2, c[0x0][0x290] ;  /* 0x0000a400ff027b82 */ /* 0x01ee700000000a00 */
[----:B------:R-:W2:Y:S08]  /*18120*/  LDC.64 R10, c[0x0][0x808] ;  /* 0x00020200ff0a7b82 */ /* 0x000eb00000000a00 */
[----:B------:R-:W3:Y:S01]  /*18130*/  LDC.64 R14, c[0x0][0x810] ;  /* 0x00020400ff0e7b82 */ /* 0x000ee20000000a00 */
[----:B-1----:R-:W-:-:S05]  /*18140*/  IMAD.WIDE R2, R6, 0xc, R2 ;  /* 0x0000000c06027825 */ /* 0x002fca00078e0202 */
[----:B------:R1:W5:Y:S04]  /*18150*/  LDG.E R12, desc[UR38][R2.64] ;  /* 0x00000026020c7981 */ /* 0x000368000c1e1900 */
[----:B------:R1:W5:Y:S01]  /*18160*/  LDG.E R13, desc[UR38][R2.64+0x4] ;  /* 0x00000426020d7981 */ /* 0x000362000c1e1900 */
[----:B--2---:R-:W-:Y:S02]  /*18170*/  ISETP.NE.U32.AND P0, PT, R10, RZ, PT ;  /* 0x000000ff0a00720c */ /* 0x004fe40003f05070 */
[----:B------:R-:W-:Y:S02]  /*18180*/  SHF.R.S32.HI R9, RZ, 0x1f, R6 ;  /* 0x0000001fff097819 */ /* 0x000fe40000011406 */
[----:B------:R-:W-:Y:S02]  /*18190*/  ISETP.NE.AND.EX P0, PT, R11, RZ, PT, P0 ;  /* 0x000000ff0b00720c */ /* 0x000fe40003f05300 */
[----:B---3--:R-:W-:-:S04]  /*181a0*/  ISETP.NE.U32.AND P1, PT, R14, RZ, PT ;  /* 0x000000ff0e00720c */ /* 0x008fc80003f25070 */
[----:B------:R-:W-:-:S07]  /*181b0*/  ISETP.NE.AND.EX P1, PT, R15, RZ, PT, P1 ;  /* 0x000000ff0f00720c */ /* 0x000fce0003f25310 */
[----:B-1----:R-:W-:Y:S06]  /*181c0*/  @!P0 BRA `(.L_x_272) ;  /* 0x0000000000108947 */ /* 0x002fec0003800000 */
[----:B------:R-:W-:-:S04]  /*181d0*/  LEA R2, P0, R6, R10, 0x3 ;  /* 0x0000000a06027211 */ /* 0x000fc800078018ff */
[----:B------:R-:W-:-:S06]  /*181e0*/  LEA.HI.X R3, R6, R11, R9, 0x3, P0 ;  /* 0x0000000b06037211 */ /* 0x000fcc00000f1c09 */
[----:B------:R-:W2:Y:S04]  /*181f0*/  LDG.E.64 R2, desc[UR38][R2.64] ;  /* 0x0000002602027981 */ /* 0x000ea8000c1e1b00 */
[----:B--2---:R1:W-:Y:S02]  /*18200*/  STS.64 [UR5], R2 ;  /* 0x00000002ff007988 */ /* 0x0043e40008000a05 */
.L_x_272:
[----:B------:R-:W-:Y:S05]  /*18210*/  @!P1 BRA `(.L_x_271) ;  /* 0x00000000007c9947 */ /* 0x000fea0003800000 */
[----:B-1----:R-:W-:-:S04]  /*18220*/  LEA R2, P0, R6, R14, 0x3 ;  /* 0x0000000e06027211 */ /* 0x002fc800078018ff */
[----:B------:R-:W-:Y:S02]  /*18230*/  LEA.HI.X R3, R6, R15, R9, 0x3, P0 ;  /* 0x0000000f06037211 */ /* 0x000fe400000f1c09 */
[----:B------:R-:W1:Y:S04]  /*18240*/  LDS R9, [UR5+0x1c] ;  /* 0x00001c05ff097984 */ /* 0x000e680008000800 */
[----:B------:R-:W2:Y:S01]  /*18250*/  LDG.E.64 R2, desc[UR38][R2.64] ;  /* 0x0000002602027981 */ /* 0x000ea2000c1e1b00 */
[----:B------:R-:W-:Y:S01]  /*18260*/  MOV R18, UR5 ;  /* 0x0000000500127c02 */ /* 0x000fe20008000f00 */
[----:B-----5:R-:W-:Y:S01]  /*18270*/  VIADD R13, R13, 0xffffffff ;  /* 0xffffffff0d0d7836 */ /* 0x020fe20000000000 */
[----:B------:R-:W-:Y:S02]  /*18280*/  IADD3 R12, R12, -0x1, RZ ;  /* 0xffffffff0c0c7810 */ /* 0x000fe40007ffe0ff */
[----:B------:R-:W-:-:S02]  /*18290*/  CS2R R14, SRZ ;  /* 0x00000000000e7805 */ /* 0x000fc4000001ff00 */
[----:B------:R-:W-:Y:S01]  /*182a0*/  SHF.R.U64 R18, R18, 0x4, RZ ;  /* 0x0000000412127819 */ /* 0x000fe200000012ff */
[----:B------:R-:W-:Y:S04]  /*182b0*/  STS [UR5+0x30], RZ ;  /* 0x000030ffff007988 */ /* 0x000fe80008000805 */
[----:B------:R-:W-:Y:S04]  /*182c0*/  STS.128 [UR5+0x20], R12 ;  /* 0x0000200cff007988 */ /* 0x000fe80008000c05 */
        /* <DEDUP_REMOVED lines=10> */
[----:B------:R-:W-:Y:S04]  /*18370*/  STS [UR5+0x1c], R9 ;  /* 0x00001c09ff007988 */ /* 0x000fe80008000805 */
[----:B------:R-:W1:Y:S02]  /*18380*/  LDS R10, [UR5+0x1c] ;  /* 0x00001c05ff0a7984 */ /* 0x000e640008000800 */
[----:B-1----:R-:W-:-:S05]  /*18390*/  LOP3.LUT R10, R10, 0xf0, RZ, 0xb8, !PT ;  /* 0x000000f00a0a7812 */ /* 0x002fca00078eb8ff */
[----:B------:R-:W-:Y:S04]  /*183a0*/  STS [UR5+0x1c], R10 ;  /* 0x00001c0aff007988 */ /* 0x000fe80008000805 */
[----:B------:R-:W1:Y:S02]  /*183b0*/  LDS R11, [UR5+0x1c] ;  /* 0x00001c05ff0b7984 */ /* 0x000e640008000800 */
[----:B-1----:R-:W-:-:S05]  /*183c0*/  LOP3.LUT R19, R11, 0xf00, RZ, 0xb8, !PT ;  /* 0x00000f000b137812 */ /* 0x002fca00078eb8ff */
[----:B------:R-:W-:Y:S04]  /*183d0*/  STS.64 [UR5+0x18], R18 ;  /* 0x00001812ff007988 */ /* 0x000fe80008000a05 */
[----:B------:R-:W1:Y:S02]  /*183e0*/  LDS R11, [UR5+0x1c] ;  /* 0x00001c05ff0b7984 */ /* 0x000e640008000800 */
[----:B-1----:R-:W-:-:S05]  /*183f0*/  LOP3.LUT R2, R11, 0xf000, RZ, 0xb8, !PT ;  /* 0x0000f0000b027812 */ /* 0x002fca00078eb8ff */
[----:B------:R1:W-:Y:S02]  /*18400*/  STS [UR5+0x1c], R2 ;  /* 0x00001c02ff007988 */ /* 0x0003e40008000805 */
.L_x_271:
[----:B------:R-:W-:Y:S05]  /*18410*/  BSYNC B0 ;  /* 0x0000000000007941 */ /* 0x000fea0003800000 */
.L_x_270:
[----:B-1----:R-:W1:Y:S01]  /*18420*/  S2R R2, SR_LANEID ;  /* 0x0000000000027919 */ /* 0x002e620000000000 */
[----:B------:R-:W-:Y:S01]  /*18430*/  NOP ;  /* 0x0000000000007918 */ /* 0x000fe20000000000 */
[----:B------:R-:W-:Y:S01]  /*18440*/  ELECT P0, URZ, PT ;  /* 0x00000000003f782f */ /* 0x000fe20003800000 */
[----:B------:R-:W-:Y:S01]  /*18450*/  BSSY B0, `(.L_x_273) ;  /* 0x0000008000007945 */ /* 0x000fe20003800000 */
[----:B-1----:R-:W-:-:S04]  /*18460*/  SHF.L.U32 R10, R2, 0x2, RZ ;  /* 0x00000002020a7819 */ /* 0x002fc800000006ff */
[----:B------:R-:W-:Y:S01]  /*18470*/  IADD3 R2, P1, R10, UR12, RZ ;  /* 0x0000000c0a027c10 */ /* 0x000fe2000ff3e0ff */
[----:B------:R1:W1:Y:S04]  /*18480*/  LDS R9, [R10+UR5] ;  /* 0x000000050a097984 */ /* 0x0002680008000800 */
[----:B--234-:R-:W-:Y:S02]  /*18490*/  IMAD.X R3, RZ, RZ, UR13, P1 ;  /* 0x0000000dff037e24 */ /* 0x01cfe400088e06ff */
[----:B------:R-:W-:Y:S06]  /*184a0*/  @!P0 BRA `(.L_x_274) ;  /* 0x0000000000088947 */ /* 0x000fec0003800000 */
[----:B------:R0:W-:Y:S01]  /*184b0*/  UTMACMDFLUSH ;  /* 0x00000000000079b7 */ /* 0x0001e20000000000 */
[----:B------:R-:W-:-:S04]  /*184c0*/  DEPBAR.LE SB0, 0x0 ;  /* 0x000080000000791a */ /* 0x000fc80000000000 */
.L_x_274:
[----:B------:R-:W-:Y:S05]  /*184d0*/  BSYNC B0 ;  /* 0x0000000000007941 */ /* 0x000fea0003800000 */
.L_x_273:
[----:B-1----:R1:W5:Y:S02]  /*184e0*/  ATOMG.E.EXCH.STRONG.GPU PT, RZ, [R2], R9 ;  /* 0x0000000902ff73a8 */ /* 0x00236400041ee100 */
.L_x_269:
[----:B------:R-:W-:Y:S01]  /*184f0*/  ISETP.NE.AND P1, PT, R7, RZ, PT ;  /* 0x000000ff0700720c */ /* 0x000fe20003f25270 */
[----:B------:R-:W-:Y:S01]  /*18500*/  IMAD.MOV.U32 R16, RZ, RZ, R4 ;  /* 0x000000ffff107224 */ /* 0x000fe200078e0004 */
[----:B------:R-:W-:Y:S01]  /*18510*/  IADD3 R22, R22, 0x1, RZ ;  /* 0x0000000116167810 */ /* 0x000fe20007ffe0ff */
[----:B------:R-:W-:Y:S01]  /*18520*/  IMAD.MOV.U32 R18, RZ, RZ, R6 ;  /* 0x000000ffff127224 */ /* 0x000fe200078e0006 */
[----:B-1----:R-:W-:Y:S02]  /*18530*/  SEL R2, RZ, 0x1, !P3 ;  /* 0x00000001ff027807 */ /* 0x002fe40005800000 */
[----:B------:R-:W-:Y:S02]  /*18540*/  ISETP.NE.AND P0, PT, R22, 0x8, PT ;  /* 0x000000081600780c */ /* 0x000fe40003f05270 */
[----:B------:R-:W-:Y:S02]  /*18550*/  MOV R17, R5 ;  /* 0x0000000500117202 */ /* 0x000fe40000000f00 */
[----:B--234-:R-:W-:-:S02]  /*18560*/  SEL R3, RZ, 0x1, P0 ;  /* 0x00000001ff037807 */ /* 0x01cfc40000000000 */
[----:B------:R-:W-:Y:S02]  /*18570*/  SEL R22, R22, RZ, P0 ;  /* 0x000000ff16167207 */ /* 0x000fe40000000000 */
[----:B------:R-:W-:Y:S01]  /*18580*/  LOP3.LUT R0, R0, R3, RZ, 0x3c, !PT ;  /* 0x0000000300007212 */ /* 0x000fe200078e3cff */
[----:B------:R-:W-:Y:S06]  /*18590*/  @P1 BRA `(.L_x_275) ;  /* 0xffffffe000ac1947 */ /* 0x000fec000383ffff */
[----:B-----5:R-:W-:Y:S01]  /*185a0*/  ELECT P0, URZ, PT ;  /* 0x00000000003f782f */ /* 0x020fe20003800000 */
[----:B------:R-:W-:-:S12]  /*185b0*/  BSSY B0, `(.L_x_276) ;  /* 0x0000017000007945 */ /* 0x000fd80003800000 */
[----:B------:R-:W-:Y:S05]  /*185c0*/  @!P0 BRA `(.L_x_277) ;  /* 0x0000000000548947 */ /* 0x000fea0003800000 */
[----:B------:R-:W-:Y:S05]  /*185d0*/  @!P2 BRA `(.L_x_278) ;  /* 0x000000000004a947 */ /* 0x000fea0003800000 */
[----:B------:R-:W-:Y:S01]  /*185e0*/  BPT.TRAP 0x1 ;  /* 0x000000040000795c */ /* 0x000fe20000300000 */
.L_x_278:
[----:B------:R-:W1:Y:S02]  /*185f0*/  SYNCS.PHASECHK.TRANS64.TRYWAIT P0, [UR6+0x344c0], R8 ;  /* 0x0344c008ff0075a7 */ /* 0x000e640008000146 */
[----:B-1----:R-:W-:Y:S05]  /*18600*/  @!P0 BRA `(.L_x_279) ;  /* 0x0000004c00e08947 */ /* 0x002fea0003800000 */
.L_x_397:
[----:B------:R-:W-:Y:S05]  /*18610*/  @!P2 BRA `(.L_x_280) ;  /* 0x000000000004a947 */ /* 0x000fea0003800000 */
[----:B------:R-:W-:Y:S01]  /*18620*/  BPT.TRAP 0x1 ;  /* 0x000000040000795c */ /* 0x000fe20000300000 */
.L_x_280:
[----:B------:R-:W2:Y:S02]  /*18630*/  SYNCS.PHASECHK.TRANS64.TRYWAIT P0, [UR6+0x344c8], R8 ;  /* 0x0344c808ff0075a7 */ /* 0x000ea40008000146 */
[----:B--2---:R-:W-:Y:S05]  /*18640*/  @!P0 BRA `(.L_x_281) ;  /* 0x0000004c00e88947 */ /* 0x004fea0003800000 */
.L_x_398:
[----:B------:R-:W-:Y:S05]  /*18650*/  @!P2 BRA `(.L_x_282) ;  /* 0x000000000004a947 */ /* 0x000fea0003800000 */
[----:B------:R-:W-:Y:S01]  /*18660*/  BPT.TRAP 0x1 ;  /* 0x000000040000795c */ /* 0x000fe20000300000 */
.L_x_282:
[----:B------:R-:W2:Y:S02]  /*18670*/  SYNCS.PHASECHK.TRANS64.TRYWAIT P0, [UR6+0x344d0], R8 ;  /* 0x0344d008ff0075a7 */ /* 0x000ea40008000146 */
[----:B--2---:R-:W-:Y:S05]  /*18680*/  @!P0 BRA `(.L_x_283) ;  /* 0x0000004c00f08947 */ /* 0x004fea0003800000 */
.L_x_399:
[----:B------:R-:W-:Y:S05]  /*18690*/  @!P2 BRA `(.L_x_284) ;  /* 0x000000000004a947 */ /* 0x000fea0003800000 */
[----:B------:R-:W-:Y:S01]  /*186a0*/  BPT.TRAP 0x1 ;  /* 0x000000040000795c */ /* 0x000fe20000300000 */
.L_x_284:
[----:B------:R-:W-:-:S04]  /*186b0*/  MOV R0, 0x1 ;  /* 0x0000000100007802 */ /* 0x000fc80000000f00 */
[----:B------:R-:W-:-:S07]  /*186c0*/  SHF.L.U32 R0, R0, 0x1f, RZ ;  /* 0x0000001f00007819 */ /* 0x000fce00000006ff */
.L_x_285:
[----:B-1----:R-:W-:-:S04]  /*186d0*/  IMAD.U32 R3, RZ, RZ, UR6 ;  /* 0x00000006ff037e24 */ /* 0x002fc8000f8e00ff */
[----:B------:R1:W2:Y:S03]  /*186e0*/  SYNCS.PHASECHK.TRANS64.TRYWAIT P0, [R3+URZ+0x344d8], R0 ;  /* 0x0344d800030075a7 */ /* 0x0002a6000800017f */
[----:B--2---:R-:W-:Y:S05]  /*186f0*/  @!P0 NANOSLEEP.SYNCS 0x989680 ;  /* 0x009896800000895d */ /* 0x004fea0003900000 */
[----:B------:R-:W2:Y:S02]  /*18700*/  @!P0 SYNCS.PHASECHK.TRANS64 P0, [R3+URZ+0x344d8], R0 ;  /* 0x0344d800030085a7 */ /* 0x000ea4000800007f */
[----:B--2---:R-:W-:Y:S05]  /*18710*/  @!P0 BRA `(.L_x_285) ;  /* 0xfffffffc00ec8947 */ /* 0x004fea000383ffff */
.L_x_277:
[----:B------:R-:W-:Y:S05]  /*18720*/  BSYNC B0 ;  /* 0x0000000000007941 */ /* 0x000fea0003800000 */
.L_x_276:
[----:B------:R-:W-:Y:S05]  /*18730*/  EXIT ;  /* 0x000000000000794d */ /* 0x000fea0003800000 */
.L_x_158:
[----:B------:R-:W1:Y:S01]  /*18740*/  S2UR UR4, SR_CTAID.Y ;  /* 0x00000000000479c3 */ /* 0x000e620000002600 */
[----:B------:R-:W3:Y:S01]  /*18750*/  S2R R0, SR_LANEID ;  /* 0x0000000000007919 */ /* 0x000ee20000000000 */
[----:B------:R-:W-:Y:S01]  /*18760*/  ELECT P0, URZ, PT ;  /* 0x00000000003f782f */ /* 0x000fe20003800000 */
[----:B------:R-:W-:Y:S01]  /*18770*/  BSSY B0, `(.L_x_286) ;  /* 0x000003b000007945 */ /* 0x000fe20003800000 */
[----:B------:R-:W-:Y:S01]  /*18780*/  ULDC.64 UR16, c[0x0][0x508] ;  /* 0x0001420000107ab9 */ /* 0x000fe20000000a00 */
[----:B-1----:R-:W-:-:S04]  /*18790*/  UIMAD UR4, UR4, UR60, UR52 ;  /* 0x0000003c040472a4 */ /* 0x002fc8000f8e0234 */
[----:B------:R-:W-:-:S06]  /*187a0*/  UIMAD.WIDE UR16, UR4, 0x80, UR16 ;  /* 0x00000080041078a5 */ /* 0x000fcc000f8e0210 */
[----:B------:R-:W-:Y:S06]  /*187b0*/  @!P0 BRA `(.L_x_287) ;  /* 0x0000000000d88947 */ /* 0x000fec0003800000 */
[----:B------:R1:W-:Y:S01]  /*187c0*/  STL [R1+0x104], R13 ;  /* 0x0001040d01007387 */ /* 0x0003e20000100800 */
[----:B------:R-:W4:Y:S01]  /*187d0*/  LDC.64 R14, c[0x0][0x358] ;  /* 0x0000d600ff0e7b82 */ /* 0x000f220000000a00 */
[----:B------:R-:W-:Y:S02]  /*187e0*/  UMOV UR4, 0x400 ;  /* 0x0000040000047882 */ /* 0x000fe40000000000 */
[----:B------:R3:W-:Y:S01]  /*187f0*/  STL [R1+0x100], R11 ;  /* 0x0001000b01007387 */ /* 0x0007e20000100800 */
[----:B--2---:R-:W-:-:S04]  /*18800*/  ULEA UR4, UR58, UR4, 0x18 ;  /* 0x000000043a047291 */ /* 0x004fc8000f8ec03f */
[----:B------:R-:W2:Y:S08]  /*18810*/  LDC.64 R8, c[0x0][0x340] ;  /* 0x0000d000ff087b82 */ /* 0x000eb00000000a00 */
[----:B-1----:R-:W4:Y:S08]  /*18820*/  LDC.64 R12, c[0x0][0x350] ;  /* 0x0000d400ff0c7b82 */ /* 0x002f300000000a00 */
[----:B---3--:R-:W2:Y:S08]  /*18830*/  LDC.64 R10, c[0x0][0x348] ;  /* 0x0000d200ff0a7b82 */ /* 0x008eb00000000a00 */
[----:B------:R-:W1:Y:S01]  /*18840*/  LDC.64 R32, c[0x0][0x300] ;  /* 0x0000c000ff207b82 */ /* 0x000e620000000a00 */
[----:B----4-:R3:W-:Y:S07]  /*18850*/  STS.128 [UR4+0x34650], R12 ;  /* 0x0346500cff007988 */ /* 0x0107ee0008000c04 */
[----:B------:R-:W1:Y:S01]  /*18860*/  LDC.64 R34, c[0x0][0x308] ;  /* 0x0000c200ff227b82 */ /* 0x000e620000000a00 */
[----:B--2---:R2:W-:Y:S07]  /*18870*/  STS.128 [UR4+0x34640], R8 ;  /* 0x03464008ff007988 */ /* 0x0045ee0008000c04 */
[----:B------:R-:W4:Y:S08]  /*18880*/  LDC.64 R28, c[0x0][0x310] ;  /* 0x0000c400ff1c7b82 */ /* 0x000f300000000a00 */
[----:B---3--:R-:W3:Y:S08]  /*18890*/  LDC.64 R12, c[0x0][0x420] ;  /* 0x00010800ff0c7b82 */ /* 0x008ef00000000a00 */
[----:B------:R-:W3:Y:S01]  /*188a0*/  LDC.64 R14, c[0x0][0x428] ;  /* 0x00010a00ff0e7b82 */ /* 0x000ee20000000a00 */
[----:B-1----:R-:W-:Y:S07]  /*188b0*/  STS.128 [UR4+0x34600], R32 ;  /* 0x03460020ff007988 */ /* 0x002fee0008000c04 */
[----:B--2---:R-:W1:Y:S08]  /*188c0*/  LDC.64 R8, c[0x0][0x430] ;  /* 0x00010c00ff087b82 */ /* 0x004e700000000a00 */
[----:B------:R-:W1:Y:S01]  /*188d0*/  LDC.64 R10, c[0x0][0x438] ;  /* 0x00010e00ff0a7b82 */ /* 0x000e620000000a00 */
[----:B---3--:R2:W-:Y:S07]  /*188e0*/  STS.128 [UR4+0x346a0], R12 ;  /* 0x0346a00cff007988 */ /* 0x0085ee0008000c04 */
[----:B------:R-:W4:Y:S08]  /*188f0*/  LDC.64 R30, c[0x0][0x318] ;  /* 0x0000c600ff1e7b82 */ /* 0x000f300000000a00 */
[----:B------:R-:W3:Y:S01]  /*18900*/  LDC.64 R24, c[0x0][0x320] ;  /* 0x0000c800ff187b82 */ /* 0x000ee20000000a00 */
[----:B--2---:R2:W5:Y:S07]  /*18910*/  LDL.LU R13, [R1+0x104] ;  /* 0x00010400010d7983 */ /* 0x00456e0000300800 */
[----:B------:R-:W3:Y:S01]  /*18920*/  LDC.64 R26, c[0x0][0x328] ;  /* 0x0000ca00ff1a7b82 */ /* 0x000ee20000000a00 */
[----:B-1----:R1:W-:Y:S07]  /*18930*/  STS.128 [UR4+0x346b0], R8 ;  /* 0x0346b008ff007988 */ /* 0x0023ee0008000c04 */
[----:B------:R-:W2:Y:S01]  /*18940*/  LDC.64 R4, c[0x0][0x330] ;  /* 0x0000cc00ff047b82 */ /* 0x000ea20000000a00 */
[----:B----4-:R4:W-:Y:S04]  /*18950*/  STS.128 [UR4+0x34610], R28 ;  /* 0x0346101cff007988 */ /* 0x0109e80008000c04 */
[----:B-1----:R1:W5:Y:S03]  /*18960*/  LDL.LU R11, [R1+0x100] ;  /* 0x00010000010b7983 */ /* 0x0023660000300800 */
[----:B------:R-:W2:Y:S01]  /*18970*/  LDC.64 R6, c[0x0][0x338] ;  /* 0x0000ce00ff067b82 */ /* 0x000ea20000000a00 */
[----:B---3--:R3:W-:Y:S07]  /*18980*/  STS.128 [UR4+0x34620], R24 ;  /* 0x03462018ff007988 */ /* 0x0087ee0008000c04 */
[----:B------:R-:W1:Y:S08]  /*18990*/  LDC.64 R32, c[0x0][0x360] ;  /* 0x0000d800ff207b82 */ /* 0x000e700000000a00 */
[----:B------:R-:W1:Y:S01]  /*189a0*/  LDC.64 R34, c[0x0][0x368] ;  /* 0x0000da00ff227b82 */ /* 0x000e620000000a00 */
[----:B--2---:R2:W-:Y:S07]  /*189b0*/  STS.128 [UR4+0x34630], R4 ;  /* 0x03463004ff007988 */ /* 0x0045ee0008000c04 */
[----:B----4-:R-:W4:Y:S08]  /*189c0*/  LDC.64 R28, c[0x0][0x370] ;  /* 0x0000dc00ff1c7b82 */ /* 0x010f300000000a00 */
[----:B------:R-:W4:Y:S08]  /*189d0*/  LDC.64 R30, c[0x0][0x378] ;  /* 0x0000de00ff1e7b82 */ /* 0x000f300000000a00 */
[----:B---3--:R-:W3:Y:S01]  /*189e0*/  LDC.64 R24, c[0x0][0x400] ;  /* 0x00010000ff187b82 */ /* 0x008ee20000000a00 */
[----:B-1----:R1:W-:Y:S07]  /*189f0*/  STS.128 [UR4+0x34660], R32 ;  /* 0x03466020ff007988 */ /* 0x0023ee0008000c04 */
[----:B------:R-:W3:Y:S08]  /*18a00*/  LDC.64 R26, c[0x0][0x408] ;  /* 0x00010200ff1a7b82 */ /* 0x000ef00000000a00 */
[----:B--2---:R-:W2:Y:S01]  /*18a10*/  LDC.64 R4, c[0x0][0x410] ;  /* 0x00010400ff047b82 */ /* 0x004ea20000000a00 */
[----:B----4-:R4:W-:Y:S07]  /*18a20*/  STS.128 [UR4+0x34670], R28 ;  /* 0x0346701cff007988 */ /* 0x0109ee0008000c04 */
[----:B------:R-:W2:Y:S01]  /*18a30*/  LDC.64 R6, c[0x0][0x418] ;  /* 0x00010600ff067b82 */ /* 0x000ea20000000a00 */
[----:B---3--:R3:W-:Y:S07]  /*18a40*/  STS.128 [UR4+0x34680], R24 ;  /* 0x03468018ff007988 */ /* 0x0087ee0008000c04 */
[----:B-1----:R-:W1:Y:S08]  /*18a50*/  LDC.64 R32, c[0x0][0x440] ;  /* 0x00011000ff207b82 */ /* 0x002e700000000a00 */
[----:B------:R-:W1:Y:S01]  /*18a60*/  LDC.64 R34, c[0x0][0x448] ;  /* 0x00011200ff227b82 */ /* 0x000e620000000a00 */
[----:B--2---:R2:W-:Y:S07]  /*18a70*/  STS.128 [UR4+0x34690], R4 ;  /* 0x03469004ff007988 */ /* 0x0045ee0008000c04 */
[----:B----4-:R-:W4:Y:S08]  /*18a80*/  LDC.64 R28, c[0x0][0x450] ;  /* 0x00011400ff1c7b82 */ /* 0x010f300000000a00 */
[----:B------:R-:W4:Y:S08]  /*18a90*/  LDC.64 R30, c[0x0][0x458] ;  /* 0x00011600ff1e7b82 */ /* 0x000f300000000a00 */
[----:B---3--:R-:W3:Y:S08]  /*18aa0*/  LDC.64 R24, c[0x0][0x460] ;  /* 0x00011800ff187b82 */ /* 0x008ef00000000a00 */
[----:B------:R-:W3:Y:S08]  /*18ab0*/  LDC.64 R26, c[0x0][0x468] ;  /* 0x00011a00ff1a7b82 */ /* 0x000ef00000000a00 */
[----:B--2---:R-:W2:Y:S08]  /*18ac0*/  LDC.64 R4, c[0x0][0x470] ;  /* 0x00011c00ff047b82 */ /* 0x004eb00000000a00 */
[----:B------:R-:W2:Y:S01]  /*18ad0*/  LDC.64 R6, c[0x0][0x478] ;  /* 0x00011e00ff067b82 */ /* 0x000ea20000000a00 */
[----:B-1----:R1:W-:Y:S04]  /*18ae0*/  STS.128 [UR4+0x346c0], R32 ;  /* 0x0346c020ff007988 */ /* 0x0023e80008000c04 */
[----:B----4-:R1:W-:Y:S04]  /*18af0*/  STS.128 [UR4+0x346d0], R28 ;  /* 0x0346d01cff007988 */ /* 0x0103e80008000c04 */
[----:B---3--:R1:W-:Y:S04]  /*18b00*/  STS.128 [UR4+0x346e0], R24 ;  /* 0x0346e018ff007988 */ /* 0x0083e80008000c04 */
[----:B--2---:R1:W-:Y:S02]  /*18b10*/  STS.128 [UR4+0x346f0], R4 ;  /* 0x0346f004ff007988 */ /* 0x0043e40008000c04 */
.L_x_287:
[----:B--2---:R-:W-:Y:S05]  /*18b20*/  BSYNC B0 ;  /* 0x0000000000007941 */ /* 0x004fea0003800000 */
.L_x_286:
[----:B------:R-:W-:Y:S01]  /*18b30*/  ELECT P0, URZ, PT ;  /* 0x00000000003f782f */ /* 0x000fe20003800000 */
[----:B------:R-:W-:Y:S01]  /*18b40*/  NOP ;  /* 0x0000000000007918 */ /* 0x000fe20000000000 */
[----:B------:R-:W-:Y:S11]  /*18b50*/  BSSY B0, `(.L_x_288) ;  /* 0x000004a000007945 */ /* 0x000ff60003800000 */
[----:B------:R-:W-:Y:S05]  /*18b60*/  @!P0 BRA `(.L_x_289) ;  /* 0x0000000400208947 */ /* 0x000fea0003800000 */
[----:B-1----:R-:W1:Y:S08]  /*18b70*/  LDC.64 R4, c[0x0][0x518] ;  /* 0x00014600ff047b82 */ /* 0x002e700000000a00 */
[----:B------:R-:W2:Y:S08]  /*18b80*/  LDC.64 R2, c[0x0][0x528] ;  /* 0x00014a00ff027b82 */ /* 0x000eb00000000a00 */
[----:B------:R-:W4:Y:S01]  /*18b90*/  LDC.64 R8, c[0x0][0x510] ;  /* 0x00014400ff087b82 */ /* 0x000f220000000a00 */
[----:B-1----:R-:W-:-:S07]  /*18ba0*/  IMAD.WIDE R4, R18, 0x8, R4 ;  /* 0x0000000812047825 */ /* 0x002fce00078e0204 */
[----:B------:R-:W1:Y:S01]  /*18bb0*/  LDC.64 R6, c[0x0][0x520] ;  /* 0x00014800ff067b82 */ /* 0x000e620000000a00 */
[----:B------:R-:W3:Y:S01]  /*18bc0*/  LDG.E.64 R4, desc[UR38][R4.64] ;  /* 0x0000002604047981 */ /* 0x000ee2000c1e1b00 */
[----:B--2---:R-:W-:-:S06]  /*18bd0*/  IMAD.WIDE R2, R18, 0x8, R2 ;  /* 0x0000000812027825 */ /* 0x004fcc00078e0202 */
[----:B------:R-:W2:Y:S01]  /*18be0*/  LDG.E.64 R2, desc[UR38][R2.64] ;  /* 0x0000002602027981 */ /* 0x000ea2000c1e1b00 */
[----:B----4-:R-:W-:-:S06]  /*18bf0*/  IMAD.WIDE R8, R18, 0x8, R8 ;  /* 0x0000000812087825 */ /* 0x010fcc00078e0208 */
[----:B------:R-:W4:Y:S01]  /*18c00*/  LDG.E.64 R8, desc[UR38][R8.64] ;  /* 0x0000002608087981 */ /* 0x000f22000c1e1b00 */
[----:B-1----:R-:W-:-:S06]  /*18c10*/  IMAD.WIDE R6, R18, 0x8, R6 ;  /* 0x0000000812067825 */ /* 0x002fcc00078e0206 */
[----:B------:R-:W4:Y:S01]  /*18c20*/  LDG.E.64 R6, desc[UR38][R6.64] ;  /* 0x0000002606067981 */ /* 0x000f22000c1e1b00 */
[----:B------:R-:W-:Y:S02]  /*18c30*/  UMOV UR4, 0x400 ;  /* 0x0000040000047882 */ /* 0x000fe40000000000 */
[----:B------:R-:W-:-:S09]  /*18c40*/  ULEA UR4, UR58, UR4, 0x18 ;  /* 0x000000043a047291 */ /* 0x000fd2000f8ec03f */
[----:B------:R-:W1:Y:S04]  /*18c50*/  LDS R10, [UR4+0x3461c] ;  /* 0x03461c04ff0a7984 */ /* 0x000e680008000800 */
[----:B------:R-:W1:Y:S01]  /*18c60*/  LDS R12, [UR4+0x3469c] ;  /* 0x03469c04ff0c7984 */ /* 0x000e620008000800 */
[----:B------:R-:W-:Y:S02]  /*18c70*/  UIADD3 UR6, UR4, 0x34680, URZ ;  /* 0x0003468004067890 */ /* 0x000fe4000fffe03f */
[----:B------:R-:W-:-:S04]  /*18c80*/  UIADD3 UR5, UR4, 0x34600, URZ ;  /* 0x0003460004057890 */ /* 0x000fc8000fffe03f */
[----:B------:R-:W-:Y:S02]  /*18c90*/  IMAD.U32 R26, RZ, RZ, UR6 ;  /* 0x00000006ff1a7e24 */ /* 0x000fe4000f8e00ff */
[----:B------:R-:W-:-:S03]  /*18ca0*/  MOV R24, UR5 ;  /* 0x0000000500187c02 */ /* 0x000fc60008000f00 */
[----:B------:R-:W-:Y:S02]  /*18cb0*/  SHF.R.U64 R26, R26, 0x4, RZ ;  /* 0x000000041a1a7819 */ /* 0x000fe400000012ff */
[----:B------:R-:W-:Y:S02]  /*18cc0*/  SHF.R.U64 R24, R24, 0x4, RZ ;  /* 0x0000000418187819 */ /* 0x000fe400000012ff */
[----:B-----5:R-:W-:Y:S01]  /*18cd0*/  IADD3 R13, R13, -0x1, RZ ;  /* 0xffffffff0d0d7810 */ /* 0x020fe20007ffe0ff */
[----:B------:R-:W-:Y:S04]  /*18ce0*/  STS [UR4+0x34690], R26 ;  /* 0x0346901aff007988 */ /* 0x000fe80008000804 */
[----:B------:R-:W-:Y:S04]  /*18cf0*/  STS [UR4+0x34610], R24 ;  /* 0x03461018ff007988 */ /* 0x000fe80008000804 */
[----:B------:R-:W-:Y:S04]  /*18d00*/  STS [UR4+0x34614], R24 ;  /* 0x03461418ff007988 */ /* 0x000fe80008000804 */
[----:B------:R-:W-:Y:S04]  /*18d10*/  STS [UR4+0x34694], R26 ;  /* 0x0346941aff007988 */ /* 0x000fe80008000804 */
[----:B------:R-:W-:Y:S04]  /*18d20*/  STS [UR4+0x34630], RZ ;  /* 0x034630ffff007988 */ /* 0x000fe80008000804 */
[----:B------:R-:W-:Y:S01]  /*18d30*/  STS [UR4+0x346b0], RZ ;  /* 0x0346b0ffff007988 */ /* 0x000fe20008000804 */
[----:B---3--:R-:W-:-:S04]  /*18d40*/  SHF.L.U64.HI R5, R4, 0x1, R5 ;  /* 0x0000000104057819 */ /* 0x008fc80000010205 */
[----:B------:R-:W-:Y:S02]  /*18d50*/  LOP3.LUT R5, R5, 0x1fffffff, RZ, 0xc0, !PT ;  /* 0x1fffffff05057812 */ /* 0x000fe400078ec0ff */
[----:B--2---:R-:W-:Y:S02]  /*18d60*/  SHF.L.U64.HI R3, R2, 0x1, R3 ;  /* 0x0000000102037819 */ /* 0x004fe40000010203 */
[----:B------:R-:W-:Y:S02]  /*18d70*/  SHF.R.U32.HI R15, RZ, 0x4, R5 ;  /* 0x00000004ff0f7819 */ /* 0x000fe40000011605 */
[----:B------:R-:W-:Y:S02]  /*18d80*/  LOP3.LUT R3, R3, 0x1fffffff, RZ, 0xc0, !PT ;  /* 0x1fffffff03037812 */ /* 0x000fe400078ec0ff */
[----:B-1----:R-:W-:Y:S02]  /*18d90*/  LOP3.LUT R10, R10, 0xf, R15, 0xb8, !PT ;  /* 0x0000000f0a0a7812 */ /* 0x002fe400078eb80f */
[----:B------:R-:W-:-:S04]  /*18da0*/  SHF.R.U32.HI R15, RZ, 0x4, R3 ;  /* 0x00000004ff0f7819 */ /* 0x000fc80000011603 */
[----:B------:R-:W-:Y:S01]  /*18db0*/  LOP3.LUT R14, R12, 0xf, R15, 0xb8, !PT ;  /* 0x0000000f0c0e7812 */ /* 0x000fe200078eb80f */
[----:B------:R-:W-:Y:S04]  /*18dc0*/  STS [UR4+0x3461c], R10 ;  /* 0x03461c0aff007988 */ /* 0x000fe80008000804 */
[----:B------:R-:W-:Y:S04]  /*18dd0*/  STS [UR4+0x3469c], R14 ;  /* 0x03469c0eff007988 */ /* 0x000fe80008000804 */
[----:B------:R-:W1:Y:S04]  /*18de0*/  LDS R12, [UR4+0x3461c] ;  /* 0x03461c04ff0c7984 */ /* 0x000e680008000800 */
[----:B------:R-:W2:Y:S01]  /*18df0*/  LDS R15, [UR4+0x3469c] ;  /* 0x03469c04ff0f7984 */ /* 0x000ea20008000800 */
[----:B-1----:R-:W-:-:S02]  /*18e00*/  LOP3.LUT R12, R12, 0xf0, RZ, 0xb8, !PT ;  /* 0x000000f00c0c7812 */ /* 0x002fc400078eb8ff */
[----:B--2---:R-:W-:-:S03]  /*18e10*/  LOP3.LUT R15, R15, 0xf0, RZ, 0xb8, !PT ;  /* 0x000000f00f0f7812 */ /* 0x004fc600078eb8ff */
[----:B------:R-:W-:Y:S04]  /*18e20*/  STS [UR4+0x3461c], R12 ;  /* 0x03461c0cff007988 */ /* 0x000fe80008000804 */
[----:B------:R-:W-:Y:S04]  /*18e30*/  STS [UR4+0x3469c], R15 ;  /* 0x03469c0fff007988 */ /* 0x000fe80008000804 */
[----:B------:R-:W1:Y:S04]  /*18e40*/  LDS R25, [UR4+0x3461c] ;  /* 0x03461c04ff197984 */ /* 0x000e680008000800 */
[----:B------:R-:W2:Y:S01]  /*18e50*/  LDS R27, [UR4+0x3469c] ;  /* 0x03469c04ff1b7984 */ /* 0x000ea20008000800 */
[----:B-1----:R-:W-:-:S02]  /*18e60*/  LOP3.LUT R25, R25, 0xf00, RZ, 0xb8, !PT ;  /* 0x00000f0019197812 */ /* 0x002fc400078eb8ff */
[----:B--2---:R-:W-:-:S03]  /*18e70*/  LOP3.LUT R27, R27, 0xf00, RZ, 0xb8, !PT ;  /* 0x00000f001b1b7812 */ /* 0x004fc600078eb8ff */
[----:B------:R-:W-:Y:S04]  /*18e80*/  STS.64 [UR4+0x34618], R24 ;  /* 0x03461818ff007988 */ /* 0x000fe80008000a04 */
[----:B------:R-:W-:Y:S04]  /*18e90*/  STS.64 [UR4+0x34698], R26 ;  /* 0x0346981aff007988 */ /* 0x000fe80008000a04 */
[----:B------:R-:W1:Y:S04]  /*18ea0*/  LDS R23, [UR4+0x3461c] ;  /* 0x03461c04ff177984 */ /* 0x000e680008000800 */
[----:B------:R-:W2:Y:S01]  /*18eb0*/  LDS R10, [UR4+0x3469c] ;  /* 0x03469c04ff0a7984 */ /* 0x000ea20008000800 */
[----:B------:R-:W-:Y:S01]  /*18ec0*/  IMAD.SHL.U32 R4, R4, 0x2, RZ ;  /* 0x0000000204047824 */ /* 0x000fe200078e00ff */
[----:B------:R-:W-:Y:S01]  /*18ed0*/  SHF.L.U32 R2, R2, 0x1, RZ ;  /* 0x0000000102027819 */ /* 0x000fe200000006ff */
[----:B------:R-:W-:Y:S01]  /*18ee0*/  VIADD R12, R11, 0xffffffff ;  /* 0xffffffff0b0c7836 */ /* 0x000fe20000000000 */
[----:B------:R-:W-:-:S02]  /*18ef0*/  CS2R R14, SRZ ;  /* 0x00000000000e7805 */ /* 0x000fc4000001ff00 */
[----:B------:R-:W-:Y:S02]  /*18f00*/  LOP3.LUT R4, R4, 0xfffffffe, RZ, 0xc0, !PT ;  /* 0xfffffffe04047812 */ /* 0x000fe400078ec0ff */
[----:B------:R-:W-:Y:S01]  /*18f10*/  LOP3.LUT R2, R2, 0xfffffffe, RZ, 0xc0, !PT ;  /* 0xfffffffe02027812 */ /* 0x000fe200078ec0ff */
[----:B------:R3:W-:Y:S01]  /*18f20*/  STS.128 [UR4+0x34620], R12 ;  /* 0x0346200cff007988 */ /* 0x0007e20008000c04 */
[----:B------:R-:W-:Y:S02]  /*18f30*/  SHF.R.U64 R5, R4, 0x4, R5 ;  /* 0x0000000404057819 */ /* 0x000fe40000001205 */
[----:B------:R-:W-:Y:S01]  /*18f40*/  SHF.R.U64 R3, R2, 0x4, R3 ;  /* 0x0000000402037819 */ /* 0x000fe20000001203 */
[----:B----4-:R4:W-:Y:S04]  /*18f50*/  STS.64 [UR4+0x34600], R8 ;  /* 0x03460008ff007988 */ /* 0x0109e80008000a04 */
[----:B------:R4:W-:Y:S01]  /*18f60*/  STS [UR4+0x3460c], R5 ;  /* 0x03460c05ff007988 */ /* 0x0009e20008000804 */
[----:B---3--:R-:W-:-:S03]  /*18f70*/  IADD3 R13, R19, -0x1, RZ ;  /* 0xffffffff130d7810 */ /* 0x008fc60007ffe0ff */
[----:B------:R4:W-:Y:S04]  /*18f80*/  STS [UR4+0x3468c], R3 ;  /* 0x03468c03ff007988 */ /* 0x0009e80008000804 */
[----:B------:R4:W-:Y:S01]  /*18f90*/  STS.128 [UR4+0x346a0], R12 ;  /* 0x0346a00cff007988 */ /* 0x0009e20008000c04 */
[----:B-1----:R-:W-:Y:S02]  /*18fa0*/  LOP3.LUT R23, R23, 0xf000, RZ, 0xb8, !PT ;  /* 0x0000f00017177812 */ /* 0x002fe400078eb8ff */
[----:B--2---:R-:W-:Y:S01]  /*18fb0*/  LOP3.LUT R10, R10, 0xf000, RZ, 0xb8, !PT ;  /* 0x0000f0000a0a7812 */ /* 0x004fe200078eb8ff */
[----:B------:R4:W-:Y:S04]  /*18fc0*/  STS.64 [UR4+0x34680], R6 ;  /* 0x03468006ff007988 */ /* 0x0009e80008000a04 */
[----:B------:R4:W-:Y:S04]  /*18fd0*/  STS [UR4+0x3461c], R23 ;  /* 0x03461c17ff007988 */ /* 0x0009e80008000804 */
[----:B------:R4:W-:Y:S02]  /*18fe0*/  STS [UR4+0x3469c], R10 ;  /* 0x03469c0aff007988 */ /* 0x0009e40008000804 */
.L_x_289:
[----:B------:R-:W-:Y:S05]  /*18ff0*/  BSYNC B0 ;  /* 0x0000000000007941 */ /* 0x000fea0003800000 */
.L_x_288:
[----:B------:R-:W-:Y:S01]  /*19000*/  ELECT P0, URZ, PT ;  /* 0x00000000003f782f */ /* 0x000fe20003800000 */
[----:B------:R-:W-:Y:S01]  /*19010*/  NOP ;  /* 0x0000000000007918 */ /* 0x000fe20000000000 */
[----:B------:R-:W-:Y:S11]  /*19020*/  BSSY B0, `(.L_x_290) ;  /* 0x0000004000007945 */ /* 0x000ff60003800000 */
[----:B------:R-:W-:Y:S05]  /*19030*/  @!P0 BRA `(.L_x_291) ;  /* 0x0000000000088947 */ /* 0x000fea0003800000 */
[----:B------:R0:W-:Y:S01]  /*19040*/  UTMACMDFLUSH ;  /* 0x00000000000079b7 */ /* 0x0001e20000000000 */
[----:B------:R-:W-:-:S04]  /*19050*/  DEPBAR.LE SB0, 0x0 ;  /* 0x000080000000791a */ /* 0x000fc80000000000 */
.L_x_291:
[----:B------:R-:W-:Y:S05]  /*19060*/  BSYNC B0 ;  /* 0x0000000000007941 */ /* 0x000fea0003800000 */
.L_x_290:
[----:B------:R-:W-:Y:S01]  /*19070*/  UMOV UR4, 0x400 ;  /* 0x0000040000047882 */ /* 0x000fe20000000000 */
[----:B---3--:R-:W-:Y:S01]  /*19080*/  IMAD.SHL.U32 R0, R0, 0x4, RZ ;  /* 0x0000000400007824 */ /* 0x008fe200078e00ff */
[----:B------:R-:W-:Y:S01]  /*19090*/  ULEA UR22, UR58, UR4, 0x18 ;  /* 0x000000043a167291 */ /* 0x000fe2000f8ec03f */
[----:B------:R-:W-:-:S03]  /*190a0*/  ULDC UR18, c[0x0][0x884] ;  /* 0x0002210000127ab9 */ /* 0x000fc60000000800 */
[----:B------:R-:W-:Y:S01]  /*190b0*/  UIADD3 UR28, UR22, 0x34600, URZ ;  /* 0x00034600161c7890 */ /* 0x000fe2000fffe03f */
[----:B-1----:R-:W-:Y:S01]  /*190c0*/  IADD3 R4, P0, R0, UR16, RZ ;  /* 0x0000001000047c10 */ /* 0x002fe2000ff1e0ff */
[----:B------:R-:W-:Y:S01]  /*190d0*/  UIMAD.WIDE UR18, UR18, 0x80, UR16 ;  /* 0x00000080121278a5 */ /* 0x000fe2000f8e0210 */
[----:B----4-:R-:W-:Y:S02]  /*190e0*/  IMAD.MOV.U32 R6, RZ, RZ, 0x1 ;  /* 0x00000001ff067424 */ /* 0x010fe400078e00ff */
[----:B------:R-:W-:-:S03]  /*190f0*/  IADD3.X R5, RZ, UR17, RZ, P0, !PT ;  /* 0x00000011ff057c10 */ /* 0x000fc600087fe4ff */
[----:B------:R-:W-:Y:S01]  /*19100*/  IADD3 R2, P1, R0, UR18, RZ ;  /* 0x0000001200027c10 */ /* 0x000fe2000ff3e0ff */
[----:B------:R-:W1:Y:S04]  /*19110*/  LDS R7, [R0+UR28] ;  /* 0x0000001c00077984 */ /* 0x000e680008000800 */
[----:B------:R2:W3:Y:S01]  /*19120*/  LDS R9, [R0+UR28+0x80] ;  /* 0x0000801c00097984 */ /* 0x0004e20008000800 */
[----:B------:R-:W-:Y:S01]  /*19130*/  IMAD.X R3, RZ, RZ, UR19, P1 ;  /* 0x00000013ff037e24 */ /* 0x000fe200088e06ff */
[----:B------:R-:W-:Y:S02]  /*19140*/  LOP3.LUT P1, RZ, R21, 0x7f, RZ, 0xc0, !PT ;  /* 0x0000007f15ff7812 */ /* 0x000fe4000782c0ff */
[----:B------:R-:W-:Y:S01]  /*19150*/  MOV R8, 0x1 ;  /* 0x0000000100087802 */ /* 0x000fe20000000f00 */
[----:B------:R-:W-:Y:S01]  /*19160*/  BSSY B0, `(.L_x_292) ;  /* 0x00000f4000007945 */ /* 0x000fe20003800000 */
[----:B------:R-:W-:Y:S01]  /*19170*/  ISETP.EQ.OR P2, PT, R20, RZ, P1 ;  /* 0x000000ff1400720c */ /* 0x000fe20000f42670 */
[----:B------:R-:W-:Y:S01]  /*19180*/  IMAD.MOV.U32 R10, RZ, RZ, 0x1 ;  /* 0x00000001ff0a7424 */ /* 0x000fe200078e00ff */
[----:B--2---:R-:W-:-:S02]  /*19190*/  MOV R0, RZ ;  /* 0x000000ff00007202 */ /* 0x004fc40000000f00 */
[----:B------:R-:W-:Y:S01]  /*191a0*/  MOV R19, RZ ;  /* 0x000000ff00137202 */ /* 0x000fe20000000f00 */
[----:B------:R-:W-:Y:S02]  /*191b0*/  ULOP3.LUT UR30, UR59, 0x1, URZ, 0xfc, !UPT ;  /* 0x000000013b1e7892 */ /* 0x000fe4000f8efc3f */
[----:B------:R-:W-:Y:S02]  /*191c0*/  ULOP3.LUT UR23, UR42, 0x2, URZ, 0xfc, !UPT ;  /* 0x000000022a177892 */ /* 0x000fe4000f8efc3f */
[----:B------:R-:W-:Y:S01]  /*191d0*/  UIADD3 UR29, UR22, 0x34680, URZ ;  /* 0x00034680161d7890 */ /* 0x000fe2000fffe03f */
[----:B-1----:R-:W5:Y:S04]  /*191e0*/  ATOMG.E.EXCH.STRONG.GPU PT, RZ, [R4], R7 ;  /* 0x0000000704ff73a8 */ /* 0x002f6800041ee100 */
[----:B---3--:R1:W5:Y:S02]  /*191f0*/  ATOMG.E.EXCH.STRONG.GPU PT, RZ, [R2], R9 ;  /* 0x0000000902ff73a8 */ /* 0x00836400041ee100 */
[----:B-1----:R-:W-:-:S02]  /*19200*/  PRMT R2, R6, 0x7610, R2 ;  /* 0x0000761006027816 */ /* 0x002fc40000000002 */
[----:B------:R-:W-:-:S07]  /*19210*/  PRMT R3, R8, 0x7610, R3 ;  /* 0x0000761008037816 */ /* 0x000fce0000000003 */
.L_x_312:
[----:B------:R-:W-:Y:S01]  /*19220*/  LOP3.LUT P0, RZ, R3, 0xff, RZ, 0xc0, !PT ;  /* 0x000000ff03ff7812 */ /* 0x000fe2000780c0ff */
[----:B-----5:R-:W-:Y:S01]  /*19230*/  VIADD R4, R11, 0x7f ;  /* 0x0000007f0b047836 */ /* 0x020fe20000000000 */
[----:B------:R-:W-:Y:S05]  /*19240*/  YIELD ;  /* 0x0000000000007946 */ /* 0x000fea0003800000 */
[----:B------:R-:W-:Y:S01]  /*19250*/  SHF.R.S32.HI R5, RZ, 0x1f, R4 ;  /* 0x0000001fff057819 */ /* 0x000fe20000011404 */
[----:B------:R-:W-:Y:S03]  /*19260*/  BSSY B1, `(.L_x_293) ;  /* 0x0000008000017945 */ /* 0x000fe60003800000 */
[----:B------:R-:W-:-:S02]  /*19270*/  LEA.HI R5, R5, R4, RZ, 0x7 ;  /* 0x0000000405057211 */ /* 0x000fc400078f38ff */
[----:B------:R-:W-:Y:S05]  /*19280*/  @!P0 BRA `(.L_x_294) ;  /* 0x0000000000148947 */ /* 0x000fea0003800000 */
[----:B------:R-:W-:-:S04]  /*19290*/  DEPBAR {5,4,3,2,1,0} ;  /* 0x0000003f0000791a */ /* 0x000fc80000000000 */
[----:B------:R1:W-:Y:S01]  /*192a0*/  UTMACCTL.IV [UR16] ;  /* 0x00000000100079b9 */ /* 0x0003e20008000000 */
[----:B------:R-:W-:-:S04]  /*192b0*/  DEPBAR {5,4,3,2,1,0} ;  /* 0x0000003f0000791a */ /* 0x000fc80000000000 */
[----:B------:R1:W-:Y:S02]  /*192c0*/  UTMACCTL.IV [UR18] ;  /* 0x00000000120079b9 */ /* 0x0003e40008000000 */
[----:B-1----:R-:W-:Y:S01]  /*192d0*/  NOP ;  /* 0x0000000000007918 */ /* 0x002fe20000000000 */
.L_x_294:
[----:B------:R-:W-:Y:S05]  /*192e0*/  BSYNC B1 ;  /* 0x0000000000017941 */ /* 0x000fea0003800000 */
.L_x_293:
[----:B------:R-:W-:Y:S01]  /*192f0*/  UMOV UR4, 0xffffffff ;  /* 0xffffffff00047882 */ /* 0x000fe20000000000 */
[----:B------:R-:W-:Y:S02]  /*19300*/  SHF.R.S32.HI R7, RZ, 0x7, R5 ;  /* 0x00000007ff077819 */ /* 0x000fe40000011405 */
[----:B------:R-:W-:Y:S05]  /*19310*/  BRA.DIV UR4, `(.L_x_295) ;  /* 0x0000004204e47947 */ /* 0x000fea000b800000 */
[----:B------:R-:W-:-:S13]  /*19320*/  ELECT P6, URZ, PT ;  /* 0x00000000003f782f */ /* 0x000fda00038c0000 */
.L_x_402:
[----:B------:R-:W-:Y:S01]  /*19330*/  ISETP.LT.OR P6, PT, R11, 0x1, !P6 ;  /* 0x000000010b00780c */ /* 0x000fe200077c1670 */
[----:B------:R-:W-:-:S12]  /*19340*/  BSSY B1, `(.L_x_296) ;  /* 0x0000038000017945 */ /* 0x000fd80003800000 */
[----:B------:R-:W-:Y:S05]  /*19350*/  @P6 BRA `(.L_x_297) ;  /* 0x0000000000d86947 */ /* 0x000fea0003800000 */
[----:B------:R-:W-:Y:S01]  /*19360*/  SHF.L.U32 R16, R16, 0x8, RZ ;  /* 0x0000000810107819 */ /* 0x000fe200000006ff */
[----:B------:R-:W-:Y:S01]  /*19370*/  IMAD.SHL.U32 R17, R17, 0x80, RZ ;  /* 0x0000008011117824 */ /* 0x000fe200078e00ff */
[----:B------:R-:W-:Y:S01]  /*19380*/  IADD3 R9, R7, 0x1, RZ ;  /* 0x0000000107097810 */ /* 0x000fe20007ffe0ff */
[----:B------:R-:W-:Y:S01]  /*19390*/  IMAD.MOV.U32 R12, RZ, RZ, RZ ;  /* 0x000000ffff0c7224 */ /* 0x000fe200078e00ff */
[----:B------:R-:W-:Y:S01]  /*193a0*/  MOV R3, R10 ;  /* 0x0000000a00037202 */ /* 0x000fe20000000f00 */
[----:B------:R-:W-:-:S07]  /*193b0*/  IMAD.MOV.U32 R4, RZ, RZ, R0 ;  /* 0x000000ffff047224 */ /* 0x000fce00078e0000 */
.L_x_301:
[----:B--2---:R-:W-:Y:S01]  /*193c0*/  LEA R8, R4, UR22, 0x3 ;  /* 0x0000001604087c11 */ /* 0x004fe2000f8e18ff */
[----:B------:R-:W-:Y:S05]  /*193d0*/  YIELD ;  /* 0x0000000000007946 */ /* 0x000fea0003800000 */
[----:B------:R-:W-:Y:S01]  /*193e0*/  SHF.L.U32 R5, R3, 0x1f, RZ ;  /* 0x0000001f03057819 */ /* 0x000fe200000006ff */
[----:B------:R-:W1:Y:S03]  /*193f0*/  @!P1 LDC R6, c[0x0][0x500] ;  /* 0x00014000ff069b82 */ /* 0x000e660000000800 */
[----:B------:R-:W2:Y:S02]  /*19400*/  SYNCS.PHASECHK.TRANS64.TRYWAIT P0, [R8+URZ+0x34490], R5 ;  /* 0x03449005080075a7 */ /* 0x000ea4000800017f */
[----:B--2---:R-:W-:Y:S05]  /*19410*/  @!P0 BRA `(.L_x_298) ;  /* 0x0000004000c48947 */ /* 0x004fea0003800000 */
.L_x_403:
[----:B------:R-:W-:Y:S01]  /*19420*/  UPRMT UR4, UR23, 0x9910, URZ ;  /* 0x0000991017047896 */ /* 0x000fe2000800003f */
[----:B-1----:R1:W-:Y:S03]  /*19430*/  @!P1 SYNCS.ARRIVE.TRANS64 RZ, [R8+URZ+0x34480], R6 ;  /* 0x0344800608ff99a7 */ /* 0x0023e6000800003f */
[----:B------:R-:W-:-:S06]  /*19440*/  UISETP.NE.AND UP0, UPT, UR4, 0x2, UPT ;  /* 0x000000020400788c */ /* 0x000fcc000bf05270 */
[----:B------:R-:W-:-:S13]  /*19450*/  PLOP3.LUT P0, PT, PT, PT, UP0, 0x80, 0x0 ;  /* 0x000000000000781c */ /* 0x000fda0003f0f008 */
[----:B-1----:R-:W-:Y:S05]  /*19460*/  @P0 BRA `(.L_x_299) ;  /* 0x0000000000040947 */ /* 0x002fea0003800000 */
[----:B------:R-:W-:Y:S01]  /*19470*/  BPT.TRAP 0x1 ;  /* 0x000000040000795c */ /* 0x000fe20000300000 */
.L_x_299:
[----:B------:R-:W-:Y:S05]  /*19480*/  @P2 BRA `(.L_x_300) ;  /* 0x0000000000042947 */ /* 0x000fea0003800000 */
[----:B------:R-:W-:Y:S01]  /*19490*/  BPT.TRAP 0x1 ;  /* 0x000000040000795c */ /* 0x000fe20000300000 */
.L_x_300:
[----:B------:R-:W-:Y:S01]  /*194a0*/  R2UR UR4, R4 ;  /* 0x00000000040472ca */ /* 0x000fe200000e0000 */
[----:B------:R-:W-:Y:S01]  /*194b0*/  VIADD R9, R9, 0xffffffff ;  /* 0xffffffff09097836 */ /* 0x000fe20000000000 */
[----:B------:R-:W-:Y:S01]  /*194c0*/  R2UR UR5, R8 ;  /* 0x00000000080572ca */ /* 0x000fe200000e0000 */
[----:B------:R-:W-:Y:S01]  /*194d0*/  UMOV UR20, 0x0 ;  /* 0x0000000000147882 */ /* 0x000fe20000000000 */
[----:B------:R-:W-:Y:S01]  /*194e0*/  R2UR UR6, R12 ;  /* 0x000000000c0672ca */ /* 0x000fe200000e0000 */
[----:B------:R-:W-:Y:S01]  /*194f0*/  UMOV UR21, 0x10000000 ;  /* 0x1000000000157882 */ /* 0x000fe20000000000 */
[----:B------:R-:W-:Y:S02]  /*19500*/  R2UR UR7, R16 ;  /* 0x00000000100772ca */ /* 0x000fe400000e0000 */
[----:B------:R-:W-:Y:S02]  /*19510*/  R2UR UR27, R17 ;  /* 0x00000000111b72ca */ /* 0x000fe400000e0000 */
[----:B------:R-:W-:-:S02]  /*19520*/  ISETP.GT.AND P3, PT, R9, 0x1, PT ;  /* 0x000000010900780c */ /* 0x000fc40003f64270 */
[----:B------:R-:W-:Y:S01]  /*19530*/  IADD3 R4, R4, 0x1, RZ ;  /* 0x0000000104047810 */ /* 0x000fe20007ffe0ff */
[----:B------:R-:W-:Y:S01]  /*19540*/  ULEA UR12, UR4, UR22, 0xf ;  /* 0x00000016040c7291 */ /* 0x000fe2000f8e783f */
[----:B------:R-:W-:Y:S01]  /*19550*/  IADD3 R12, R12, 0x80, RZ ;  /* 0x000000800c0c7810 */ /* 0x000fe20007ffe0ff */
[----:B------:R-:W-:Y:S01]  /*19560*/  ULEA UR4, UR4, UR22, 0x10 ;  /* 0x0000001604047291 */ /* 0x000fe2000f8e803f */
[C---:B------:R-:W-:Y:S01]  /*19570*/  ISETP.NE.AND P0, PT, R4.reuse, 0x2, PT ;  /* 0x000000020400780c */ /* 0x040fe20003f05270 */
[----:B------:R-:W-:Y:S02]  /*19580*/  UIADD3 UR5, UR5, 0x34480, URZ ;  /* 0x0003448005057890 */ /* 0x000fe4000fffe03f */
[----:B------:R-:W-:Y:S01]  /*19590*/  UIADD3 UR10, UR6, 0x40, URZ ;  /* 0x00000040060a7890 */ /* 0x000fe2000fffe03f */
[----:B------:R-:W-:Y:S01]  /*195a0*/  SEL R6, RZ, 0x1, P0 ;  /* 0x00000001ff067807 */ /* 0x000fe20000000000 */
[----:B------:R-:W-:Y:S01]  /*195b0*/  UIADD3 UR8, UR4, 0x8000, URZ ;  /* 0x0000800004087890 */ /* 0x000fe2000fffe03f */
[----:B------:R-:W-:Y:S01]  /*195c0*/  SEL R4, R4, RZ, P0 ;  /* 0x000000ff04047207 */ /* 0x000fe20000000000 */
[----:B------:R-:W-:Y:S01]  /*195d0*/  UIADD3 UR24, UR12, 0x20000, URZ ;  /* 0x000200000c187890 */ /* 0x000fe2000fffe03f */
[----:B------:R-:W-:Y:S01]  /*195e0*/  LOP3.LUT R3, R3, R6, RZ, 0x3c, !PT ;  /* 0x0000000603037212 */ /* 0x000fe200078e3cff */
[----:B------:R-:W-:Y:S01]  /*195f0*/  UIADD3 UR12, UR12, 0x24000, URZ ;  /* 0x000240000c0c7890 */ /* 0x000fe2000fffe03f */
[----:B------:R1:W-:Y:S01]  /*19600*/  UTMALDG.2D [UR4], [UR16], desc[UR20] ;  /* 0x00001404100075b4 */ /* 0x0003e20008009000 */
[----:B------:R-:W-:Y:S01]  /*19610*/  UMOV UR11, UR7 ;  /* 0x00000007000b7c82 */ /* 0x000fe20008000000 */
[----:B------:R-:W-:Y:S01]  /*19620*/  UMOV UR9, UR5 ;  /* 0x0000000500097c82 */ /* 0x000fe20008000000 */
[----:B------:R-:W-:Y:S01]  /*19630*/  UMOV UR26, UR6 ;  /* 0x00000006001a7c82 */ /* 0x000fe20008000000 */
[----:B------:R-:W-:Y:S01]  /*19640*/  UMOV UR25, UR5 ;  /* 0x0000000500197c82 */ /* 0x000fe20008000000 */
[----:B------:R-:W-:Y:S01]  /*19650*/  UMOV UR15, UR27 ;  /* 0x0000001b000f7c82 */ /* 0x000fe20008000000 */
[----:B------:R-:W-:Y:S01]  /*19660*/  UMOV UR13, UR5 ;  /* 0x00000005000d7c82 */ /* 0x000fe20008000000 */
[----:B------:R-:W-:Y:S01]  /*19670*/  UMOV UR14, UR10 ;  /* 0x0000000a000e7c82 */ /* 0x000fe20008000000 */
[----:B------:R1:W-:Y:S01]  /*19680*/  UTMALDG.2D [UR8], [UR16], desc[UR20] ;  /* 0x00001408100075b4 */ /* 0x0003e20008009000 */
[----:B------:R1:W-:Y:S01]  /*19690*/  UTMALDG.2D [UR24], [UR18], desc[UR20] ;  /* 0x00001418120075b4 */ /* 0x0003e20008009000 */
[----:B------:R1:W-:Y:S02]  /*196a0*/  UTMALDG.2D [UR12], [UR18], desc[UR20] ;  /* 0x0000140c120075b4 */ /* 0x0003e40008009000 */
[----:B-1----:R-:W-:Y:S05]  /*196b0*/  @P3 BRA `(.L_x_301) ;  /* 0xfffffffc00403947 */ /* 0x002fea000383ffff */
.L_x_297:
[----:B------:R-:W-:Y:S05]  /*196c0*/  BSYNC B1 ;  /* 0x0000000000017941 */ /* 0x000fea0003800000 */
.L_x_296:
[----:B------:R-:W-:Y:S01]  /*196d0*/  IMAD.IADD R0, R7, 0x1, R0 ;  /* 0x0000000107007824 */ /* 0x000fe200078e0200 */
[----:B------:R-:W-:-:S04]  /*196e0*/  LOP3.LUT P0, RZ, R2, 0xff, RZ, 0xc0, !PT ;  /* 0x000000ff02ff7812 */ /* 0x000fc8000780c0ff */
[----:B------:R-:W-:-:S04]  /*196f0*/  SHF.R.U32.HI R2, RZ, 0x1, R0 ;  /* 0x00000001ff027819 */ /* 0x000fc80000011600 */
[----:B------:R-:W-:-:S04]  /*19700*/  LOP3.LUT R2, R2, 0x1, RZ, 0xc0, !PT ;  /* 0x0000000102027812 */ /* 0x000fc800078ec0ff */
[----:B------:R-:W-:Y:S01]  /*19710*/  ISETP.NE.U32.AND P3, PT, R2, 0x1, PT ;  /* 0x000000010200780c */ /* 0x000fe20003f65070 */
[----:B------:R-:W-:Y:S01]  /*19720*/  @P0 SYNCS.ARRIVE.TRANS64.A1T0 RZ, [UR22+0x344e8], RZ ;  /* 0x0344e8ffffff09a7 */ /* 0x000fe20008100016 */
[----:B------:R-:W-:Y:S02]  /*19730*/  MOV R2, UR30 ;  /* 0x0000001e00027c02 */ /* 0x000fe40008000f00 */
[----:B------:R-:W-:Y:S02]  /*19740*/  ISETP.GT.U32.AND P0, PT, R0, 0x1, PT ;  /* 0x000000010000780c */ /* 0x000fe40003f04070 */
[----:B------:R-:W-:Y:S02]  /*19750*/  ISETP.NE.AND P4, PT, R2, 0x3, PT ;  /* 0x000000030200780c */ /* 0x000fe40003f85270 */
[C---:B------:R-:W-:Y:S02]  /*19760*/  ISETP.LT.U32.AND P0, PT, R7.reuse, 0x2, P0 ;  /* 0x000000020700780c */ /* 0x040fe40000701070 */
[----:B------:R-:W-:-:S02]  /*19770*/  ISETP.GT.U32.AND P3, PT, R7, 0x1, !P3 ;  /* 0x000000010700780c */ /* 0x000fc40005f64070 */
[----:B------:R-:W-:Y:S02]  /*19780*/  SEL R3, RZ, 0x1, !P0 ;  /* 0x00000001ff037807 */ /* 0x000fe40004000000 */
[----:B------:R-:W-:Y:S02]  /*19790*/  SEL R2, RZ, 0x1, !P3 ;  /* 0x00000001ff027807 */ /* 0x000fe40005800000 */
[----:B------:R-:W-:Y:S02]  /*197a0*/  LOP3.LUT R0, R0, 0x1, RZ, 0xc0, !PT ;  /* 0x0000000100007812 */ /* 0x000fe400078ec0ff */
[----:B------:R-:W-:Y:S01]  /*197b0*/  LOP3.LUT R10, R2, R10, R3, 0x96, !PT ;  /* 0x0000000a020a7212 */ /* 0x000fe200078e9603 */
[----:B------:R-:W-:Y:S06]  /*197c0*/  @!P4 BRA `(.L_x_302) ;  /* 0x000000000004c947 */ /* 0x000fec0003800000 */
[----:B------:R-:W-:Y:S01]  /*197d0*/  BPT.TRAP 0x1 ;  /* 0x000000040000795c */ /* 0x000fe20000300000 */
.L_x_302:
[C---:B------:R-:W-:Y:S01]  /*197e0*/  LEA R3, R22.reuse, UR22, 0x3 ;  /* 0x0000001616037c11 */ /* 0x040fe2000f8e18ff */
[----:B------:R-:W-:Y:S01]  /*197f0*/  BSSY B1, `(.L_x_303) ;  /* 0x0000005000017945 */ /* 0x000fe20003800000 */
[----:B------:R-:W-:Y:S02]  /*19800*/  SHF.L.U32 R2, R19, 0x1f, RZ ;  /* 0x0000001f13027819 */ /* 0x000fe400000006ff */
[----:B------:R-:W-:Y:S02]  /*19810*/  LEA R4, R22, UR22, 0x4 ;  /* 0x0000001616047c11 */ /* 0x000fe4000f8e20ff */
[----:B------:R-:W1:Y:S02]  /*19820*/  SYNCS.PHASECHK.TRANS64.TRYWAIT P0, [R3+URZ+0x34400], R2 ;  /* 0x03440002030075a7 */ /* 0x000e64000800017f */
[----:B-1----:R-:W-:Y:S05]  /*19830*/  @!P0 BRA `(.L_x_304) ;  /* 0x0000003c00d08947 */ /* 0x002fea0003800000 */
.L_x_404:
[----:B------:R-:W-:Y:S05]  /*19840*/  BSYNC B1 ;  /* 0x0000000000017941 */ /* 0x000fea0003800000 */
.L_x_303:
[----:B--2---:R-:W2:Y:S01]  /*19850*/  LDS.128 R4, [R4+0x34510] ;  /* 0x0345100004047984 */ /* 0x004ea20000000c00 */
[----:B------:R-:W-:Y:S01]  /*19860*/  @!PT LDS RZ, [RZ] ;  /* 0x00000000fffff984 */ /* 0x000fe20000000800 */
[----:B------:R-:W-:Y:S01]  /*19870*/  @!PT LDS RZ, [RZ] ;  /* 0x00000000fffff984 */ /* 0x000fe20000000800 */
[----:B------:R-:W-:Y:S01]  /*19880*/  @!PT LDS RZ, [RZ] ;  /* 0x00000000fffff984 */ /* 0x000fe20000000800 */
[----:B------:R-:W-:Y:S01]  /*19890*/  @!PT LDS RZ, [RZ] ;  /* 0x00000000fffff984 */ /* 0x000fe20000000800 */
[----:B------:R3:W-:Y:S06]  /*198a0*/  MEMBAR.ALL.CTA ;  /* 0x0000000000007992 */ /* 0x0007ec0000008000 */
[----:B---3--:R-:W3:Y:S01]  /*198b0*/  FENCE.VIEW.ASYNC.S ;  /* 0x00000000000073c6 */ /* 0x008ee20000000000 */
[----:B--2---:R-:W-:Y:S01]  /*198c0*/  IMAD.MOV.U32 R17, RZ, RZ, R5 ;  /* 0x000000ffff117224 */ /* 0x004fe200078e0005 */
[----:B------:R-:W-:Y:S01]  /*198d0*/  MOV R16, R4 ;  /* 0x0000000400107202 */ /* 0x000fe20000000f00 */
[----:B---3--:R-:W-:Y:S06]  /*198e0*/  @!P4 BRA `(.L_x_305) ;  /* 0x000000000004c947 */ /* 0x008fec0003800000 */
[----:B------:R-:W-:Y:S01]  /*198f0*/  BPT.TRAP 0x1 ;  /* 0x000000040000795c */ /* 0x000fe20000300000 */
.L_x_305:
[----:B------:R-:W2:Y:S01]  /*19900*/  S2R R5, SR_CgaCtaId ;  /* 0x0000000000057919 */ /* 0x000ea20000008800 */
[----:B------:R-:W-:Y:S01]  /*19910*/  ISETP.NE.AND P0, PT, R7, RZ, PT ;  /* 0x000000ff0700720c */ /* 0x000fe20003f05270 */
[----:B-1----:R-:W-:Y:S01]  /*19920*/  VIADD R2, R3, 0x34440 ;  /* 0x0003444003027836 */ /* 0x002fe20000000000 */
[CC--:B------:R-:W-:Y:S02]  /*19930*/  ISETP.NE.AND P3, PT, R6.reuse, R18.reuse, PT ;  /* 0x000000120600720c */ /* 0x0c0fe40003f65270 */
[----:B------:R-:W-:Y:S02]  /*19940*/  ISETP.EQ.OR P0, PT, R6, R18, !P0 ;  /* 0x000000120600720c */ /* 0x000fe40004702670 */
[----:B--2---:R-:W-:-:S04]  /*19950*/  PRMT R2, R5, 0x654, R2 ;  /* 0x0000065405027816 */ /* 0x004fc80000000002 */
[----:B------:R1:W-:Y:S07]  /*19960*/  SYNCS.ARRIVE.TRANS64.RED.A1T0 RZ, [R2+URZ], RZ ;  /* 0x000000ff02ff79a7 */ /* 0x0003ee000810043f */
[----:B------:R-:W-:Y:S05]  /*19970*/  @P0 BRA `(.L_x_306) ;  /* 0x0000000400a40947 */ /* 0x000fea0003800000 */
[----:B-1----:R-:W1:Y:S02]  /*19980*/  LDC.64 R2, c[0x0][0x290] ;  /* 0x0000a400ff027b82 */ /* 0x002e640000000a00 */
[----:B-1----:R-:W-:-:S05]  /*19990*/  IMAD.WIDE R2, R6, 0xc, R2 ;  /* 0x0000000c06027825 */ /* 0x002fca00078e0202 */
[----:B------:R1:W5:Y:S01]  /*199a0*/  LDG.E R11, desc[UR38][R2.64+0x8] ;  /* 0x00000826020b7981 */ /* 0x000362000c1e1900 */
[----:B------:R-:W-:-:S03]  /*199b0*/  UMOV UR4, 0xffffffff ;  /* 0xffffffff00047882 */ /* 0x000fc60000000000 */
[----:B------:R-:W-:Y:S05]  /*199c0*/  BRA.DIV UR4, `(.L_x_307) ;  /* 0x0000003e04807947 */ /* 0x000fea000b800000 */
[----:B------:R-:W-:-:S13]  /*199d0*/  ELECT P6, URZ, PT ;  /* 0x00000000003f782f */ /* 0x000fda00038c0000 */
.L_x_407:
[----:B------:R-:W-:Y:S04]  /*199e0*/  BSSY B1, `(.L_x_308) ;  /* 0x000004f000017945 */ /* 0x000fe80003800000 */
[----:B------:R-:W-:Y:S05]  /*199f0*/  @!P6 BRA `(.L_x_309) ;  /* 0x000000040034e947 */ /* 0x000fea0003800000 */
[----:B------:R-:W-:Y:S01]  /*19a00*/  SHF.R.S32.HI R21, RZ, 0x1f, R6 ;  /* 0x0000001fff157819 */ /* 0x000fe20000011406 */
[----:B------:R-:W-:Y:S01]  /*19a10*/  ULDC.64 UR4, c[0x0][0x510] ;  /* 0x0001440000047ab9 */ /* 0x000fe20000000a00 */
[C---:B------:R-:W-:Y:S01]  /*19a20*/  SHF.L.U32 R20, R6.reuse, 0x3, RZ ;  /* 0x0000000306147819 */ /* 0x040fe200000006ff */
[----:B------:R-:W-:Y:S01]  /*19a30*/  ULDC.64 UR6, c[0x0][0x520] ;  /* 0x0001480000067ab9 */ /* 0x000fe20000000a00 */
[----:B------:R-:W-:Y:S01]  /*19a40*/  SHF.L.U64.HI R21, R6, 0x3, R21 ;  /* 0x0000000306157819 */ /* 0x000fe20000010215 */
[----:B------:R-:W2:Y:S01]  /*19a50*/  LDG.E R18, desc[UR38][R2.64] ;  /* 0x0000002602127981 */ /* 0x000ea2000c1e1900 */
[C---:B------:R-:W-:Y:S02]  /*19a60*/  IADD3 R8, P0, R20.reuse, UR4, RZ ;  /* 0x0000000414087c10 */ /* 0x040fe4000ff1e0ff */
[----:B------:R-:W-:Y:S02]  /*19a70*/  IADD3 R4, P4, R20, UR6, RZ ;  /* 0x0000000614047c10 */ /* 0x000fe4000ff9e0ff */
[C---:B------:R-:W-:Y:S01]  /*19a80*/  IADD3.X R9, R21.reuse, UR5, RZ, P0, !PT ;  /* 0x0000000515097c10 */ /* 0x040fe200087fe4ff */
[----:B------:R-:W-:Y:S01]  /*19a90*/  ULDC.64 UR4, c[0x0][0x518] ;  /* 0x0001460000047ab9 */ /* 0x000fe20000000a00 */
[----:B------:R-:W-:-:S03]  /*19aa0*/  IADD3.X R5, R21, UR7, RZ, P4, !PT ;  /* 0x0000000715057c10 */ /* 0x000fc6000a7fe4ff */
[----:B------:R-:W3:Y:S04]  /*19ab0*/  LDG.E.64 R14, desc[UR38][R8.64] ;  /* 0x00000026080e7981 */ /* 0x000ee8000c1e1b00 */
[----:B------:R4:W2:Y:S04]  /*19ac0*/  LDG.E.64 R12, desc[UR38][R4.64] ;  /* 0x00000026040c7981 */ /* 0x0008a8000c1e1b00 */
[----:B-1----:R-:W2:Y:S01]  /*19ad0*/  LDG.E R2, desc[UR38][R2.64+0x4] ;  /* 0x0000042602027981 */ /* 0x002ea2000c1e1900 */
[----:B----4-:R-:W-:-:S04]  /*19ae0*/  IADD3 R4, P0, R20, UR4, RZ ;  /* 0x0000000414047c10 */ /* 0x010fc8000ff1e0ff */
[----:B------:R-:W-:Y:S01]  /*19af0*/  IADD3.X R5, R21, UR5, RZ, P0, !PT ;  /* 0x0000000515057c10 */ /* 0x000fe200087fe4ff */
[----:B------:R-:W-:-:S04]  /*19b00*/  ULDC.64 UR4, c[0x0][0x528] ;  /* 0x00014a0000047ab9 */ /* 0x000fc80000000a00 */
[----:B------:R1:W4:Y:S02]  /*19b10*/  LDG.E.64 R8, desc[UR38][R4.64] ;  /* 0x0000002604087981 */ /* 0x000324000c1e1b00 */
[----:B-1----:R-:W-:-:S04]  /*19b20*/  IADD3 R4, P0, R20, UR4, RZ ;  /* 0x0000000414047c10 */ /* 0x002fc8000ff1e0ff */
[----:B------:R-:W-:-:S06]  /*19b30*/  IADD3.X R5, R21, UR5, RZ, P0, !PT ;  /* 0x0000000515057c10 */ /* 0x000fcc00087fe4ff */
[----:B------:R-:W4:Y:S04]  /*19b40*/  LDG.E.64 R4, desc[UR38][R4.64] ;  /* 0x0000002604047981 */ /* 0x000f28000c1e1b00 */
[----:B---3--:R-:W-:Y:S04]  /*19b50*/  STS.64 [UR28], R14 ;  /* 0x0000000eff007988 */ /* 0x008fe80008000a1c */
[----:B--2---:R-:W-:Y:S04]  /*19b60*/  STS.64 [UR29], R12 ;  /* 0x0000000cff007988 */ /* 0x004fe80008000a1d */
[----:B------:R-:W1:Y:S01]  /*19b70*/  LDS R20, [UR28+0x1c] ;  /* 0x00001c1cff147984 */ /* 0x000e620008000800 */
[----:B----4-:R-:W-:-:S04]  /*19b80*/  SHF.L.U64.HI R24, R8, 0x1, R9 ;  /* 0x0000000108187819 */ /* 0x010fc80000010209 */
[----:B------:R-:W-:-:S04]  /*19b90*/  LOP3.LUT R24, R24, 0x1fffffff, RZ, 0xc0, !PT ;  /* 0x1fffffff18187812 */ /* 0x000fc800078ec0ff */
[----:B------:R-:W-:-:S04]  /*19ba0*/  SHF.R.U32.HI R9, RZ, 0x4, R24 ;  /* 0x00000004ff097819 */ /* 0x000fc80000011618 */
[----:B-1----:R-:W-:-:S05]  /*19bb0*/  LOP3.LUT R9, R20, 0xf, R9, 0xb8, !PT ;  /* 0x0000000f14097812 */ /* 0x002fca00078eb809 */
[----:B------:R-:W-:Y:S04]  /*19bc0*/  STS [UR28+0x1c], R9 ;  /* 0x00001c09ff007988 */ /* 0x000fe8000800081c */
[----:B------:R-:W1:Y:S02]  /*19bd0*/  LDS R23, [UR28+0x1c] ;  /* 0x00001c1cff177984 */ /* 0x000e640008000800 */
[----:B-1----:R-:W-:-:S05]  /*19be0*/  LOP3.LUT R23, R23, 0xf0, RZ, 0xb8, !PT ;  /* 0x000000f017177812 */ /* 0x002fca00078eb8ff */
[----:B------:R-:W-:Y:S04]  /*19bf0*/  STS [UR28+0x1c], R23 ;  /* 0x00001c17ff007988 */ /* 0x000fe8000800081c */
[----:B------:R-:W1:Y:S01]  /*19c00*/  LDS R21, [UR28+0x1c] ;  /* 0x00001c1cff157984 */ /* 0x000e620008000800 */
[----:B------:R-:W-:-:S05]  /*19c10*/  IMAD.U32 R20, RZ, RZ, UR28 ;  /* 0x0000001cff147e24 */ /* 0x000fca000f8e00ff */
[----:B------:R-:W-:Y:S02]  /*19c20*/  SHF.R.U64 R20, R20, 0x4, RZ ;  /* 0x0000000414147819 */ /* 0x000fe400000012ff */
[----:B-1----:R-:W-:-:S05]  /*19c30*/  LOP3.LUT R21, R21, 0xf00, RZ, 0xb8, !PT ;  /* 0x00000f0015157812 */ /* 0x002fca00078eb8ff */
[----:B------:R-:W-:Y:S04]  /*19c40*/  STS.64 [UR28+0x18], R20 ;  /* 0x00001814ff007988 */ /* 0x000fe80008000a1c */
[----:B------:R-:W1:Y:S01]  /*19c50*/  LDS R25, [UR28+0x1c] ;  /* 0x00001c1cff197984 */ /* 0x000e620008000800 */
[----:B------:R-:W-:-:S04]  /*19c60*/  SHF.L.U32 R9, R8, 0x1, RZ ;  /* 0x0000000108097819 */ /* 0x000fc800000006ff */
[----:B------:R-:W-:Y:S01]  /*19c70*/  LOP3.LUT R9, R9, 0xfffffffe, RZ, 0xc0, !PT ;  /* 0xfffffffe09097812 */ /* 0x000fe200078ec0ff */
[----:B-----5:R-:W-:Y:S01]  /*19c80*/  VIADD R12, R11, 0xffffffff ;  /* 0xffffffff0b0c7836 */ /* 0x020fe20000000000 */
[----:B------:R-:W-:Y:S02]  /*19c90*/  CS2R R14, SRZ ;  /* 0x00000000000e7805 */ /* 0x000fe4000001ff00 */
[----:B------:R-:W-:Y:S02]  /*19ca0*/  IADD3 R13, R18, -0x1, RZ ;  /* 0xffffffff120d7810 */ /* 0x000fe40007ffe0ff */
[----:B------:R-:W-:Y:S01]  /*19cb0*/  SHF.R.U64 R9, R9, 0x4, R24 ;  /* 0x0000000409097819 */ /* 0x000fe20000001218 */
[----:B------:R-:W-:Y:S04]  /*19cc0*/  STS [UR28+0x10], R20 ;  /* 0x00001014ff007988 */ /* 0x000fe8000800081c */
[----:B------:R-:W-:Y:S04]  /*19cd0*/  STS [UR28+0x14], R20 ;  /* 0x00001414ff007988 */ /* 0x000fe8000800081c */
[----:B------:R-:W-:Y:S04]  /*19ce0*/  STS.128 [UR28+0x20], R12 ;  /* 0x0000200cff007988 */ /* 0x000fe80008000c1c */
[----:B------:R-:W-:Y:S04]  /*19cf0*/  STS [UR28+0xc], R9 ;  /* 0x00000c09ff007988 */ /* 0x000fe8000800081c */
[----:B------:R-:W-:Y:S01]  /*19d00*/  STS [UR28+0x30], RZ ;  /* 0x000030ffff007988 */ /* 0x000fe2000800081c */
[----:B-1----:R-:W-:-:S05]  /*19d10*/  LOP3.LUT R3, R25, 0xf000, RZ, 0xb8, !PT ;  /* 0x0000f00019037812 */ /* 0x002fca00078eb8ff */
[----:B------:R-:W-:Y:S04]  /*19d20*/  STS [UR28+0x1c], R3 ;  /* 0x00001c03ff007988 */ /* 0x000fe8000800081c */
[----:B------:R-:W1:Y:S01]  /*19d30*/  LDS R8, [UR29+0x1c] ;  /* 0x00001c1dff087984 */ /* 0x000e620008000800 */
[----:B------:R-:W-:-:S04]  /*19d40*/  SHF.L.U64.HI R18, R4, 0x1, R5 ;  /* 0x0000000104127819 */ /* 0x000fc80000010205 */
        /* <DEDUP_REMOVED lines=13> */
[----:B------:R-:W-:Y:S01]  /*19e20*/  SHF.L.U32 R3, R4, 0x1, RZ ;  /* 0x0000000104037819 */ /* 0x000fe200000006ff */
[----:B------:R-:W-:-:S03]  /*19e30*/  VIADD R13, R2, 0xffffffff ;  /* 0xffffffff020d7836 */ /* 0x000fc60000000000 */
[----:B------:R-:W-:-:S04]  /*19e40*/  LOP3.LUT R3, R3, 0xfffffffe, RZ, 0xc0, !PT ;  /* 0xfffffffe03037812 */ /* 0x000fc800078ec0ff */
[----:B------:R-:W-:Y:S01]  /*19e50*/  SHF.R.U64 R3, R3, 0x4, R18 ;  /* 0x0000000403037819 */ /* 0x000fe20000001212 */
[----:B------:R2:W-:Y:S04]  /*19e60*/  STS.128 [UR29+0x20], R12 ;  /* 0x0000200cff007988 */ /* 0x0005e80008000c1d */
[----:B------:R2:W-:Y:S04]  /*19e70*/  STS [UR29+0xc], R3 ;  /* 0x00000c03ff007988 */ /* 0x0005e8000800081d */
[----:B------:R2:W-:Y:S04]  /*19e80*/  STS [UR29+0x10], R8 ;  /* 0x00001008ff007988 */ /* 0x0005e8000800081d */
[----:B------:R2:W-:Y:S04]  /*19e90*/  STS [UR29+0x14], R8 ;  /* 0x00001408ff007988 */ /* 0x0005e8000800081d */
[----:B------:R-:W-:Y:S01]  /*19ea0*/  STS [UR29+0x30], RZ ;  /* 0x000030ffff007988 */ /* 0x000fe2000800081d */
[----:B-1----:R-:W-:-:S05]  /*19eb0*/  LOP3.LUT R2, R20, 0xf000, RZ, 0xb8, !PT ;  /* 0x0000f00014027812 */ /* 0x002fca00078eb8ff */
[----:B------:R2:W-:Y:S02]  /*19ec0*/  STS [UR29+0x1c], R2 ;  /* 0x00001c02ff007988 */ /* 0x0005e4000800081d */
.L_x_309:
[----:B------:R-:W-:Y:S05]  /*19ed0*/  BSYNC B1 ;  /* 0x0000000000017941 */ /* 0x000fea0003800000 */
.L_x_308:
[----:B------:R-:W-:-:S03]  /*19ee0*/  UMOV UR4, 0xffffffff ;  /* 0xffffffff00047882 */ /* 0x000fc60000000000 */
[----:B------:R-:W-:Y:S05]  /*19ef0*/  BRA.DIV UR4, `(.L_x_310) ;  /* 0x0000003a04547947 */ /* 0x000fea000b800000 */
[----:B------:R-:W-:Y:S01]  /*19f00*/  ELECT P6, URZ, PT ;  /* 0x00000000003f782f */ /* 0x000fe200038c0000 */
[----:B------:R-:W-:-:S12]  /*19f10*/  NOP ;  /* 0x0000000000007918 */ /* 0x000fd80000000000 */
.L_x_411:
[----:B-12---:R-:W1:Y:S02]  /*19f20*/  S2R R2, SR_LANEID ;  /* 0x0000000000027919 */ /* 0x006e640000000000 */
[----:B-1----:R-:W-:-:S04]  /*19f30*/  SHF.L.U32 R8, R2, 0x2, RZ ;  /* 0x0000000202087819 */ /* 0x002fc800000006ff */
[C---:B------:R-:W-:Y:S01]  /*19f40*/  IADD3 R4, P0, R8.reuse, UR16, RZ ;  /* 0x0000001008047c10 */ /* 0x040fe2000ff1e0ff */
[----:B------:R1:W2:Y:S01]  /*19f50*/  LDS R9, [R8+UR28] ;  /* 0x0000001c08097984 */ /* 0x0002a20008000800 */
[----:B------:R-:W-:-:S03]  /*19f60*/  IADD3 R2, P4, R8, UR18, RZ ;  /* 0x0000001208027c10 */ /* 0x000fc6000ff9e0ff */
[----:B------:R1:W3:Y:S01]  /*19f70*/  LDS R13, [R8+UR28+0x80] ;  /* 0x0000801c080d7984 */ /* 0x0002e20008000800 */
[----:B------:R-:W-:Y:S09]  /*19f80*/  @!P6 BRA `(.L_x_311) ;  /* 0x000000000008e947 */ /* 0x000ff20003800000 */
[----:B------:R0:W-:Y:S01]  /*19f90*/  UTMACMDFLUSH ;  /* 0x00000000000079b7 */ /* 0x0001e20000000000 */
[----:B------:R-:W-:-:S04]  /*19fa0*/  DEPBAR.LE SB0, 0x0 ;  /* 0x000080000000791a */ /* 0x000fc80000000000 */
.L_x_311:
[----:B------:R-:W-:Y:S01]  /*19fb0*/  IMAD.X R5, RZ, RZ, UR17, P0 ;  /* 0x00000011ff057e24 */ /* 0x000fe200080e06ff */
[----:B------:R-:W-:Y:S01]  /*19fc0*/  IADD3.X R3, RZ, UR19, RZ, P4, !PT ;  /* 0x00000013ff037c10 */ /* 0x000fe2000a7fe4ff */
[----:B------:R-:W-:Y:S05]  /*19fd0*/  WARPSYNC.ALL ;  /* 0x0000000000007948 */ /* 0x000fea0003800000 */
[----:B--2---:R2:W5:Y:S04]  /*19fe0*/  ATOMG.E.EXCH.STRONG.GPU PT, RZ, [R4], R9 ;  /* 0x0000000904ff73a8 */ /* 0x00456800041ee100 */
[----:B---3--:R2:W5:Y:S01]  /*19ff0*/  ATOMG.E.EXCH.STRONG.GPU PT, RZ, [R2], R13 ;  /* 0x0000000d02ff73a8 */ /* 0x00856200041ee100 */
[----:B------:R-:W-:-:S07]  /*1a000*/  IMAD.MOV.U32 R18, RZ, RZ, R6 ;  /* 0x000000ffff127224 */ /* 0x000fce00078e0006 */
.L_x_306:
[----:B------:R-:W-:Y:S02]  /*1a010*/  ISETP.NE.AND P4, PT, R7, RZ, PT ;  /* 0x000000ff0700720c */ /* 0x000fe40003f85270 */
[----:B------:R-:W-:Y:S02]  /*1a020*/  IADD3 R22, R22, 0x1, RZ ;  /* 0x0000000116167810 */ /* 0x000fe40007ffe0ff */
[----:B--2---:R-:W-:Y:S02]  /*1a030*/  SEL R3, RZ, 0x1, !P3 ;  /* 0x00000001ff037807 */ /* 0x004fe40005800000 */
[----:B------:R-:W-:-:S04]  /*1a040*/  ISETP.NE.AND P0, PT, R22, 0x8, PT ;  /* 0x000000081600780c */ /* 0x000fc80003f05270 */
[----:B-1----:R-:W-:Y:S02]  /*1a050*/  SEL R2, RZ, 0x1, P0 ;  /* 0x00000001ff027807 */ /* 0x002fe40000000000 */
[----:B------:R-:W-:Y:S02]  /*1a060*/  SEL R22, R22, RZ, P0 ;  /* 0x000000ff16167207 */ /* 0x000fe40000000000 */
[----:B------:R-:W-:Y:S02]  /*1a070*/  LOP3.LUT R19, R19, R2, RZ, 0x3c, !PT ;  /* 0x0000000213137212 */ /* 0x000fe400078e3cff */
[----:B------:R-:W-:Y:S01]  /*1a080*/  PRMT R2, RZ, 0x7610, R2 ;  /* 0x00007610ff027816 */ /* 0x000fe20000000002 */
[----:B------:R-:W-:Y:S06]  /*1a090*/  @P4 BRA `(.L_x_312) ;  /* 0xfffffff000604947 */ /* 0x000fec000383ffff */
[----:B------:R-:W-:Y:S05]  /*1a0a0*/  BSYNC B0 ;  /* 0x0000000000007941 */ /* 0x000fea0003800000 */
.L_x_292:
[----:B------:R-:W-:-:S03]  /*1a0b0*/  UMOV UR4, 0xffffffff ;  /* 0xffffffff00047882 */ /* 0x000fc60000000000 */
[----:B------:R-:W-:Y:S05]  /*1a0c0*/  BRA.DIV UR4, `(.L_x_313) ;  /* 0x0000003a04107947 */ /* 0x000fea000b800000 */
[----:B-----5:R-:W-:-:S13]  /*1a0d0*/  ELECT P6, URZ, PT ;  /* 0x00000000003f782f */ /* 0x020fda00038c0000 */
.L_x_414:
[----:B------:R-:W-:Y:S04]  /*1a0e0*/  BSSY B0, `(.L_x_314) ;  /* 0x0000018000007945 */ /* 0x000fe80003800000 */
[----:B------:R-:W-:Y:S05]  /*1a0f0*/  @!P6 BRA `(.L_x_315) ;  /* 0x000000000058e947 */ /* 0x000fea0003800000 */
[----:B------:R-:W-:-:S04]  /*1a100*/  ULOP3.LUT UR4, UR42, 0x2, URZ, 0xfc, !UPT ;  /* 0x000000022a047892 */ /* 0x000fc8000f8efc3f */
[----:B------:R-:W-:-:S06]  /*1a110*/  UISETP.NE.AND UP0, UPT, UR4, 0x3, UPT ;  /* 0x000000030400788c */ /* 0x000fcc000bf05270 */
[----:B------:R-:W-:-:S13]  /*1a120*/  PLOP3.LUT P0, PT, PT, PT, UP0, 0x80, 0x0 ;  /* 0x000000000000781c */ /* 0x000fda0003f0f008 */
[----:B------:R-:W-:Y:S05]  /*1a130*/  @!P0 BRA `(.L_x_316) ;  /* 0x0000000000048947 */ /* 0x000fea0003800000 */
[----:B------:R-:W-:Y:S01]  /*1a140*/  BPT.TRAP 0x1 ;  /* 0x000000040000795c */ /* 0x000fe20000300000 */
.L_x_316:
[----:B------:R-:W-:Y:S01]  /*1a150*/  IMAD.U32 R3, RZ, RZ, UR22 ;  /* 0x00000016ff037e24 */ /* 0x000fe2000f8e00ff */
[----:B------:R-:W-:-:S04]  /*1a160*/  SHF.L.U32 R2, R10, 0x1f, RZ ;  /* 0x0000001f0a027819 */ /* 0x000fc800000006ff */
[----:B------:R-:W-:-:S05]  /*1a170*/  IADD3 R3, R3, 0x34490, RZ ;  /* 0x0003449003037810 */ /* 0x000fca0007ffe0ff */
[C---:B------:R-:W-:Y:S01]  /*1a180*/  IMAD R7, R0.reuse, 0x8, R3 ;  /* 0x0000000800077824 */ /* 0x040fe200078e0203 */
[----:B------:R-:W-:-:S03]  /*1a190*/  IADD3 R0, R0, 0x1, RZ ;  /* 0x0000000100007810 */ /* 0x000fc60007ffe0ff */
[----:B------:R-:W1:Y:S01]  /*1a1a0*/  SYNCS.PHASECHK.TRANS64.TRYWAIT P0, [R7+URZ], R2 ;  /* 0x00000002070075a7 */ /* 0x000e62000800017f */
[----:B------:R-:W-:-:S04]  /*1a1b0*/  ISETP.NE.AND P1, PT, R0, 0x2, PT ;  /* 0x000000020000780c */ /* 0x000fc80003f25270 */
[----:B------:R-:W-:Y:S02]  /*1a1c0*/  SEL R5, RZ, 0x1, P1 ;  /* 0x00000001ff057807 */ /* 0x000fe40000800000 */
[----:B------:R-:W-:Y:S02]  /*1a1d0*/  SEL R0, R0, RZ, P1 ;  /* 0x000000ff00007207 */ /* 0x000fe40000800000 */
[----:B------:R-:W-:Y:S01]  /*1a1e0*/  LOP3.LUT R5, R10, R5, RZ, 0x3c, !PT ;  /* 0x000000050a057212 */ /* 0x000fe200078e3cff */
[----:B-1----:R-:W-:Y:S06]  /*1a1f0*/  @!P0 BRA `(.L_x_317) ;  /* 0x0000003400e48947 */ /* 0x002fec0003800000 */
.L_x_415:
[----:B------:R-:W-:Y:S01]  /*1a200*/  IMAD R3, R0, 0x8, R3 ;  /* 0x0000000800037824 */ /* 0x000fe200078e0203 */
[----:B------:R-:W-:-:S07]  /*1a210*/  SHF.L.U32 R0, R5, 0x1f, RZ ;  /* 0x0000001f05007819 */ /* 0x000fce00000006ff */
.L_x_318:
[----:B--2---:R2:W3:Y:S02]  /*1a220*/  SYNCS.PHASECHK.TRANS64.TRYWAIT P0, [R3+URZ], R0 ;  /* 0x00000000030075a7 */ /* 0x0044e4000800017f */
[----:B---3--:R-:W-:Y:S05]  /*1a230*/  @!P0 NANOSLEEP.SYNCS 0x989680 ;  /* 0x009896800000895d */ /* 0x008fea0003900000 */
[----:B------:R-:W3:Y:S02]  /*1a240*/  @!P0 SYNCS.PHASECHK.TRANS64 P0, [R3+URZ], R0 ;  /* 0x00000000030085a7 */ /* 0x000ee4000800007f */
[----:B---3--:R-:W-:Y:S05]  /*1a250*/  @!P0 BRA `(.L_x_318) ;  /* 0xfffffffc00f08947 */ /* 0x008fea000383ffff */
.L_x_315:
[----:B------:R-:W-:Y:S05]  /*1a260*/  BSYNC B0 ;  /* 0x0000000000007941 */ /* 0x000fea0003800000 */
.L_x_314:
[----:B------:R-:W-:Y:S05]  /*1a270*/  EXIT ;  /* 0x000000000000794d */ /* 0x000fea0003800000 */
.L_x_157:
[----:B------:R-:W-:Y:S01]  /*1a280*/  PLOP3.LUT P1, PT, PT, PT, UP3, 0x80, 0x0 ;  /* 0x000000000000781c */ /* 0x000fe20003f2f038 */
[----:B------:R-:W-:Y:S01]  /*1a290*/  ULDC UR20, c[0x0][0x10] ;  /* 0x0000040000147ab9 */ /* 0x000fe20000000800 */
[----:B------:R-:W-:Y:S01]  /*1a2a0*/  ULDC UR22, c[0x0][0x904] ;  /* 0x0002410000167ab9 */ /* 0x000fe20000000800 */
[----:B------:R-:W-:Y:S01]  /*1a2b0*/  UMOV UR19, 0xffffffff ;  /* 0xffffffff00137882 */ /* 0x000fe20000000000 */
[----:B------:R-:W-:Y:S01]  /*1a2c0*/  ULDC.64 UR12, c[0x0][0x8c8] ;  /* 0x00023200000c7ab9 */ /* 0x000fe20000000a00 */
[----:B------:R-:W-:Y:S01]  /*1a2d0*/  UIMAD.WIDE.U32 UR20, UR60, UR20, URZ ;  /* 0x000000143c1472a5 */ /* 0x000fe2000f8e003f */
[----:B------:R-:W-:Y:S01]  /*1a2e0*/  MOV R14, 0x1 ;  /* 0x00000001000e7802 */ /* 0x000fe20000000f00 */
[----:B------:R-:W-:Y:S01]  /*1a2f0*/  ULDC.64 UR14, c[0x0][0x8e0] ;  /* 0x00023800000e7ab9 */ /* 0x000fe20000000a00 */
[----:B------:R-:W-:Y:S01]  /*1a300*/  USHF.L.U32 UR23, UR19, UR22, URZ ;  /* 0x0000001613177299 */ /* 0x000fe2000800063f */
[----:B------:R-:W-:Y:S01]  /*1a310*/  IMAD.MOV.U32 R13, RZ, RZ, RZ ;  /* 0x000000ffff0d7224 */ /* 0x000fe200078e00ff */
[----:B------:R-:W-:Y:S01]  /*1a320*/  UIADD3 UR11, UP1, UR12, -0x1, URZ ;  /* 0xffffffff0c0b7890 */ /* 0x000fe2000ff3e03f */
[----:B------:R-:W-:-:S02]  /*1a330*/  ULDC UR19, c[0x0][0x14] ;  /* 0x0000050000137ab9 */ /* 0x000fc40000000800 */
[----:B------:R-:W1:Y:S01]  /*1a340*/  @P1 S2R R2, SR_CTAID.Y ;  /* 0x0000000000021919 */ /* 0x000e620000002600 */
[----:B------:R-:W-:Y:S02]  /*1a350*/  UIADD3 UR12, UP2, UR14, -0x1, URZ ;  /* 0xffffffff0e0c7890 */ /* 0x000fe4000ff5e03f */
[----:B------:R-:W-:Y:S02]  /*1a360*/  UIMAD.WIDE.U32 UR28, UR20, UR19, URZ ;  /* 0x00000013141c72a5 */ /* 0x000fe4000f8e003f */
[----:B------:R-:W-:Y:S01]  /*1a370*/  UIMAD UR21, UR21, UR19, URZ ;  /* 0x00000013151572a4 */ /* 0x000fe2000f8e023f */
[----:B------:R-:W-:Y:S01]  /*1a380*/  ULDC UR18, c[0x0][0x8a8] ;  /* 0x00022a0000127ab9 */ /* 0x000fe20000000800 */
[----:B------:R-:W-:Y:S01]  /*1a390*/  UMOV UR24, 0x1 ;  /* 0x0000000100187882 */ /* 0x000fe20000000000 */
[----:B------:R-:W-:Y:S02]  /*1a3a0*/  UIADD3.X UR14, UR15, -0x1, URZ, UP2, !UPT ;  /* 0xffffffff0f0e7890 */ /* 0x000fe400097fe43f */
[----:B------:R-:W-:-:S02]  /*1a3b0*/  UIADD3.X UR13, UR13, -0x1, URZ, UP1, !UPT ;  /* 0xffffffff0d0d7890 */ /* 0x000fc40008ffe43f */
[----:B------:R-:W-:Y:S02]  /*1a3c0*/  ULOP3.LUT UR15, UR59, 0x2, URZ, 0xfc, !UPT ;  /* 0x000000023b0f7892 */ /* 0x000fe4000f8efc3f */
[----:B------:R-:W-:Y:S02]  /*1a3d0*/  UIADD3 UR16, UR9, -0x1, URZ ;  /* 0xffffffff09107890 */ /* 0x000fe4000fffe03f */
[----:B------:R-:W-:Y:S02]  /*1a3e0*/  UIADD3 UR17, UR10, -0x1, URZ ;  /* 0xffffffff0a117890 */ /* 0x000fe4000fffe03f */
[----:B------:R-:W-:Y:S02]  /*1a3f0*/  UIADD3 UR18, UR18, -0x1, URZ ;  /* 0xffffffff12127890 */ /* 0x000fe4000fffe03f */
[----:B------:R-:W-:Y:S02]  /*1a400*/  USHF.L.U32 UR19, UR24, UR22, URZ ;  /* 0x0000001618137299 */ /* 0x000fe4000800063f */
[----:B------:R-:W-:-:S02]  /*1a410*/  ULOP3.LUT UR20, URZ, UR23, URZ, 0x33, !UPT ;  /* 0x000000173f147292 */ /* 0x000fc4000f8e333f */
[----:B------:R-:W-:Y:S01]  /*1a420*/  UIADD3 UR21, UR29, UR21, URZ ;  /* 0x000000151d157290 */ /* 0x000fe2000fffe03f */
[----:B-1----:R-:W-:-:S15]  /*1a430*/  @P1 R2UR UR52, R2 ;  /* 0x00000000023412ca */ /* 0x002fde00000e0000 */
.L_x_339:
[----:B------:R-:W1:Y:S01]  /*1a440*/  LDC.64 R2, c[0x0][0x8f8] ;  /* 0x00023e00ff027b82 */ /* 0x000e620000000a00 */
[----:B------:R-:W-:Y:S01]  /*1a450*/  UIADD3 UR8, UP1, UR8, UR28, URZ ;  /* 0x0000001c08087290 */ /* 0x000fe2000ff3e03f */
[----:B------:R-:W-:Y:S01]  /*1a460*/  ISETP.NE.AND P2, PT, R15, RZ, PT ;  /* 0x000000ff0f00720c */ /* 0x000fe20003f45270 */
[----:B------:R-:W-:Y:S01]  /*1a470*/  UMOV UR22, 0xffffffff ;  /* 0xffffffff00167882 */ /* 0x000fe20000000000 */
[----:B------:R-:W-:Y:S01]  /*1a480*/  UMOV UR23, 0xffffffff ;  /* 0xffffffff00177882 */ /* 0x000fe20000000000 */
[----:B------:R-:W-:Y:S01]  /*1a490*/  UIADD3.X UR7, UR7, UR21, URZ, UP1, !UPT ;  /* 0x0000001507077290 */ /* 0x000fe20008ffe43f */
[----:B------:R-:W-:Y:S01]  /*1a4a0*/  IMAD.MOV.U32 R19, RZ, RZ, RZ ;  /* 0x000000ffff137224 */ /* 0x000fe200078e00ff */
[----:B------:R-:W-:Y:S01]  /*1a4b0*/  UMOV UR24, 0xffffffff ;  /* 0xffffffff00187882 */ /* 0x000fe20000000000 */
[----:B-1----:R-:W-:-:S03]  /*1a4c0*/  ISETP.LE.U32.AND P1, PT, R2, UR8, PT ;  /* 0x0000000802007c0c */ /* 0x002fc6000bf23070 */
[----:B------:R-:W-:-:S04]  /*1a4d0*/  MOV R2, UR7 ;  /* 0x0000000700027c02 */ /* 0x000fc80008000f00 */
[----:B------:R-:W-:-:S13]  /*1a4e0*/  ISETP.GE.U32.AND.EX P1, PT, R2, R3, PT, P1 ;  /* 0x000000030200720c */ /* 0x000fda0003f26110 */
[----:B---345:R-:W-:Y:S05]  /*1a4f0*/  @P2 BRA P1, `(.L_x_319) ;  /* 0x0000001800442947 */ /* 0x038fea0000800000 */
[----:B------:R-:W-:-:S04]  /*1a500*/  IADD3 R2, P2, R6, UR5, RZ ;  /* 0x0000000506027c10 */ /* 0x000fc8000ff5e0ff */
[----:B------:R-:W-:Y:S02]  /*1a510*/  ISETP.GT.U32.AND P1, PT, R2, UR8, PT ;  /* 0x0000000802007c0c */ /* 0x000fe4000bf24070 */
[----:B------:R-:W-:-:S04]  /*1a520*/  IADD3.X R2, R7, UR6, RZ, P2, !PT ;  /* 0x0000000607027c10 */ /* 0x000fc800097fe4ff */
[----:B------:R-:W-:-:S13]  /*1a530*/  ISETP.GT.U32.AND.EX P1, PT, R2, UR7, PT, P1 ;  /* 0x0000000702007c0c */ /* 0x000fda000bf24110 */
[----:B------:R-:W-:Y:S05]  /*1a540*/  @P1 BRA `(.L_x_320) ;  /* 0x0000001400241947 */ /* 0x000fea0003800000 */
[----:B------:R-:W-:Y:S01]  /*1a550*/  IADD3 R11, R20, UR4, RZ ;  /* 0x00000004140b7c10 */ /* 0x000fe2000fffe0ff */
[----:B------:R-:W-:Y:S01]  /*1a560*/  ULDC UR22, c[0x0][0x910] ;  /* 0x0002440000167ab9 */ /* 0x000fe20000000800 */
[----:B------:R-:W-:Y:S01]  /*1a570*/  IMAD.MOV.U32 R23, RZ, RZ, R8 ;  /* 0x000000ffff177224 */ /* 0x000fe200078e0008 */
[----:B------:R-:W-:Y:S02]  /*1a580*/  MOV R16, R0 ;  /* 0x0000000000107202 */ /* 0x000fe40000000f00 */
[----:B------:R-:W-:-:S05]  /*1a590*/  VIADD R12, R11, 0x20 ;  /* 0x000000200b0c7836 */ /* 0x000fca0000000000 */
[----:B------:R-:W-:-:S13]  /*1a5a0*/  ISETP.GE.AND P1, PT, R12, UR22, PT ;  /* 0x000000160c007c0c */ /* 0x000fda000bf26270 */
[----:B------:R-:W1:Y:S01]  /*1a5b0*/  @!P1 LDC.64 R2, c[0x0][0x918] ;  /* 0x00024600ff029b82 */ /* 0x000e620000000a00 */
[----:B------:R-:W-:Y:S01]  /*1a5c0*/  @!P1 IADD3 R7, R11, 0x20, RZ ;  /* 0x000000200b079810 */ /* 0x000fe20007ffe0ff */
[----:B------:R-:W-:Y:S01]  /*1a5d0*/  BSSY B0, `(.L_x_321) ;  /* 0x0000064000007945 */ /* 0x000fe20003800000 */
[----:B------:R-:W-:-:S03]  /*1a5e0*/  IMAD.MOV.U32 R6, RZ, RZ, 0x7fffffff ;  /* 0x7fffffffff067424 */ /* 0x000fc600078e00ff */
[----:B-1----:R-:W-:-:S05]  /*1a5f0*/  @!P1 IMAD.WIDE R2, R7, 0xc, R2 ;  /* 0x0000000c07029825 */ /* 0x002fca00078e0202 */
[----:B------:R1:W5:Y:S04]  /*1a600*/  @!P1 LDG.E R8, desc[UR38][R2.64] ;  /* 0x0000002602089981 */ /* 0x000368000c1e1900 */
[----:B------:R1:W5:Y:S01]  /*1a610*/  @!P1 LDG.E R0, desc[UR38][R2.64+0x4] ;  /* 0x0000042602009981 */ /* 0x000362000c1e1900 */
[----:B------:R-:W-:Y:S02]  /*1a620*/  ISETP.GE.AND P1, PT, R11, UR22, PT ;  /* 0x000000160b007c0c */ /* 0x000fe4000bf26270 */
[----:B------:R-:W-:-:S11]  /*1a630*/  MOV R7, RZ ;  /* 0x000000ff00077202 */ /* 0x000fd60000000f00 */
[----:B-1----:R-:W-:Y:S05]  /*1a640*/  @P1 BRA `(.L_x_322) ;  /* 0x0000000400701947 */ /* 0x002fea0003800000 */
[----:B------:R-:W-:Y:S01]  /*1a650*/  IABS R7, R9 ;  /* 0x0000000900077213 */ /* 0x000fe20000000000 */
[----:B------:R-:W-:Y:S01]  /*1a660*/  ULDC UR23, c[0x0][0x8f0] ;  /* 0x00023c0000177ab9 */ /* 0x000fe20000000800 */
[----:B------:R-:W-:Y:S02]  /*1a670*/  IABS R6, R10 ;  /* 0x0000000a00067213 */ /* 0x000fe40000000000 */
[----:B------:R-:W1:Y:S01]  /*1a680*/  I2F.RP R3, R7 ;  /* 0x0000000700037306 */ /* 0x000e620000209400 */
[----:B------:R-:W-:Y:S02]  /*1a690*/  PLOP3.LUT P3, PT, PT, PT, UP0, 0x80, 0x0 ;  /* 0x000000000000781c */ /* 0x000fe40003f6f008 */
[C---:B------:R-:W-:Y:S02]  /*1a6a0*/  IADD3 R22, P2, R16.reuse, UR12, RZ ;  /* 0x0000000c10167c10 */ /* 0x040fe4000ff5e0ff */
[C---:B------:R-:W-:Y:S02]  /*1a6b0*/  IADD3 R21, P1, R23.reuse, UR11, RZ ;  /* 0x0000000b17157c10 */ /* 0x040fe4000ff3e0ff */
[----:B------:R-:W-:Y:S01]  /*1a6c0*/  LEA.HI.X.SX32 R25, R16, UR14, 0x1, P2 ;  /* 0x0000000e10197c11 */ /* 0x000fe200090f0eff */
[----:B------:R-:W3:Y:S01]  /*1a6d0*/  I2F.RP R2, R6 ;  /* 0x0000000600027306 */ /* 0x000ee20000209400 */
[----:B------:R-:W-:-:S07]  /*1a6e0*/  LEA.HI.X.SX32 R24, R23, UR13, 0x1, P1 ;  /* 0x0000000d17187c11 */ /* 0x000fce00088f0eff */
[----:B-1----:R-:W1:Y:S08]  /*1a6f0*/  MUFU.RCP R3, R3 ;  /* 0x0000000300037308 */ /* 0x002e700000001000 */
[----:B---3--:R-:W3:Y:S01]  /*1a700*/  MUFU.RCP R2, R2 ;  /* 0x0000000200027308 */ /* 0x008ee20000001000 */
[----:B-1----:R-:W-:-:S07]  /*1a710*/  VIADD R19, R3, 0xffffffe ;  /* 0x0ffffffe03137836 */ /* 0x002fce0000000000 */
[----:B------:R-:W1:Y:S01]  /*1a720*/  F2I.FTZ.U32.TRUNC.NTZ R19, R19 ;  /* 0x0000001300137305 */ /* 0x000e62000021f000 */
[----:B---3--:R-:W-:-:S07]  /*1a730*/  IADD3 R17, R2, 0xffffffe, RZ ;  /* 0x0ffffffe02117810 */ /* 0x008fce0007ffe0ff */
[----:B------:R-:W3:Y:S01]  /*1a740*/  F2I.FTZ.U32.TRUNC.NTZ R17, R17 ;  /* 0x0000001100117305 */ /* 0x000ee2000021f000 */
[----:B-1----:R-:W-:Y:S01]  /*1a750*/  IMAD.MOV R18, RZ, RZ, -R19 ;  /* 0x000000ffff127224 */ /* 0x002fe200078e0a13 */
[----:B---3--:R-:W-:Y:S01]  /*1a760*/  IADD3 R16, RZ, -R17, RZ ;  /* 0x80000011ff107210 */ /* 0x008fe20007ffe0ff */
[----:B------:R-:W-:Y:S06]  /*1a770*/  @!P3 BRA `(.L_x_323) ;  /* 0x000000000034b947 */ /* 0x000fec0003800000 */
[----:B------:R-:W-:Y:S01]  /*1a780*/  ULDC UR4, c[0x0][0x8dc] ;  /* 0x0002370000047ab9 */ /* 0x000fe20000000800 */
[----:B------:R-:W-:Y:S01]  /*1a790*/  ULDC.64 UR24, c[0x0][0x8d0] ;  /* 0x0002340000187ab9 */ /* 0x000fe20000000a00 */
[----:B------:R-:W-:-:S05]  /*1a7a0*/  IADD3 R3, P1, R21, UR4, RZ ;  /* 0x0000000415037c10 */ /* 0x000fca000ff3e0ff */
[----:B------:R-:W-:-:S04]  /*1a7b0*/  IMAD.X R21, RZ, RZ, R24, P1 ;  /* 0x000000ffff157224 */ /* 0x000fc800008e0618 */
[----:B------:R-:W-:-:S04]  /*1a7c0*/  IMAD.WIDE.U32 R4, R21, UR24, RZ ;  /* 0x0000001815047c25 */ /* 0x000fc8000f8e00ff */
[----:B------:R-:W-:-:S04]  /*1a7d0*/  IMAD.WIDE.U32 R4, P1, R3, UR25, R4 ;  /* 0x0000001903047c25 */ /* 0x000fc8000f820004 */
[----:B------:R-:W-:-:S04]  /*1a7e0*/  IMAD.WIDE.U32 R2, R3, UR24, RZ ;  /* 0x0000001803027c25 */ /* 0x000fc8000f8e00ff */
[----:B------:R-:W-:Y:S01]  /*1a7f0*/  IMAD.MOV.U32 R2, RZ, RZ, R5 ;  /* 0x000000ffff027224 */ /* 0x000fe200078e0005 */
[----:B------:R-:W-:Y:S02]  /*1a800*/  IADD3 RZ, P2, R3, R4, RZ ;  /* 0x0000000403ff7210 */ /* 0x000fe40007f5e0ff */
[----:B------:R-:W-:-:S03]  /*1a810*/  IADD3.X R3, RZ, RZ, RZ, P1, !PT ;  /* 0x000000ffff037210 */ /* 0x000fc60000ffe4ff */
[----:B------:R-:W-:-:S04]  /*1a820*/  IMAD.WIDE.U32.X R2, R21, UR25, R2, P2 ;  /* 0x0000001915027c25 */ /* 0x000fc800090e0402 */
[----:B------:R-:W-:Y:S01]  /*1a830*/  IMAD.MOV.U32 R24, RZ, RZ, R3 ;  /* 0x000000ffff187224 */ /* 0x000fe200078e0003 */
[----:B------:R-:W-:-:S07]  /*1a840*/  MOV R21, R2 ;  /* 0x0000000200157202 */ /* 0x000fce0000000f00 */
.L_x_323:
[----:B------:R-:W-:Y:S05]  /*1a850*/  @!P0 BRA `(.L_x_324) ;  /* 0x0000000000348947 */ /* 0x000fea0003800000 */
[----:B------:R-:W-:Y:S01]  /*1a860*/  ULDC UR4, c[0x0][0x8f4] ;  /* 0x00023d0000047ab9 */ /* 0x000fe20000000800 */
[----:B------:R-:W-:Y:S01]  /*1a870*/  ULDC.64 UR24, c[0x0][0x8e8] ;  /* 0x00023a0000187ab9 */ /* 0x000fe20000000a00 */
[----:B------:R-:W-:-:S04]  /*1a880*/  IADD3 R3, P1, R22, UR4, RZ ;  /* 0x0000000416037c10 */ /* 0x000fc8000ff3e0ff */
[----:B------:R-:W-:-:S05]  /*1a890*/  IADD3.X R23, RZ, R25, RZ, P1, !PT ;  /* 0x00000019ff177210 */ /* 0x000fca0000ffe4ff */
[----:B------:R-:W-:-:S04]  /*1a8a0*/  IMAD.WIDE.U32 R4, R23, UR24, RZ ;  /* 0x0000001817047c25 */ /* 0x000fc8000f8e00ff */
[----:B------:R-:W-:-:S04]  /*1a8b0*/  IMAD.WIDE.U32 R4, P1, R3, UR25, R4 ;  /* 0x0000001903047c25 */ /* 0x000fc8000f820004 */
[----:B------:R-:W-:Y:S01]  /*1a8c0*/  IMAD.WIDE.U32 R2, R3, UR24, RZ ;  /* 0x0000001803027c25 */ /* 0x000fe2000f8e00ff */
[----:B------:R-:W-:-:S04]  /*1a8d0*/  MOV R2, R5 ;  /* 0x0000000500027202 */ /* 0x000fc80000000f00 */
[----:B------:R-:W-:Y:S01]  /*1a8e0*/  IADD3 RZ, P2, R3, R4, RZ ;  /* 0x0000000403ff7210 */ /* 0x000fe20007f5e0ff */
[----:B------:R-:W-:-:S04]  /*1a8f0*/  IMAD.X R3, RZ, RZ, RZ, P1 ;  /* 0x000000ffff037224 */ /* 0x000fc800008e06ff */
[----:B------:R-:W-:-:S04]  /*1a900*/  IMAD.WIDE.U32.X R2, R23, UR25, R2, P2 ;  /* 0x0000001917027c25 */ /* 0x000fc800090e0402 */
[----:B------:R-:W-:Y:S01]  /*1a910*/  IMAD.MOV.U32 R22, RZ, RZ, R2 ;  /* 0x000000ffff167224 */ /* 0x000fe200078e0002 */
[----:B------:R-:W-:-:S07]  /*1a920*/  MOV R25, R3 ;  /* 0x0000000300197202 */ /* 0x000fce0000000f00 */
.L_x_324:
[----:B------:R-:W-:Y:S01]  /*1a930*/  MOV R3, R19 ;  /* 0x0000001300037202 */ /* 0x000fe20000000f00 */
[----:B------:R-:W-:Y:S01]  /*1a940*/  IMAD R18, R18, R7, RZ ;  /* 0x0000000712127224 */ /* 0x000fe200078e02ff */
[----:B------:R-:W-:Y:S01]  /*1a950*/  ULDC UR4, c[0x0][0x8d8] ;  /* 0x0002360000047ab9 */ /* 0x000fe20000000800 */
[----:B------:R-:W-:Y:S01]  /*1a960*/  IMAD.MOV.U32 R2, RZ, RZ, RZ ;  /* 0x000000ffff027224 */ /* 0x000fe200078e00ff */
[----:B------:R-:W-:Y:S01]  /*1a970*/  SHF.R.U64 R21, R21, UR4, R24 ;  /* 0x0000000415157c19 */ /* 0x000fe20008001218 */
[----:B------:R-:W-:Y:S01]  /*1a980*/  IMAD R4, R16, R6, RZ ;  /* 0x0000000610047224 */ /* 0x000fe200078e02ff */
[----:B------:R-:W-:Y:S01]  /*1a990*/  SHF.R.U64 R22, R22, UR23, R25 ;  /* 0x0000001716167c19 */ /* 0x000fe20008001219 */
[----:B------:R-:W-:Y:S01]  /*1a9a0*/  IMAD.HI.U32 R19, R19, R18, R2 ;  /* 0x0000001213137227 */ /* 0x000fe200078e0002 */
[----:B------:R-:W-:Y:S02]  /*1a9b0*/  IABS R18, R9 ;  /* 0x0000000900127213 */ /* 0x000fe40000000000 */
[----:B------:R-:W-:Y:S01]  /*1a9c0*/  PLOP3.LUT P5, PT, PT, PT, UP3, 0x80, 0x0 ;  /* 0x000000000000781c */ /* 0x000fe20003faf038 */
[----:B------:R-:W-:-:S02]  /*1a9d0*/  IMAD.MOV.U32 R3, RZ, RZ, R17 ;  /* 0x000000ffff037224 */ /* 0x000fc400078e0011 */
[----:B------:R-:W-:Y:S01]  /*1a9e0*/  VIADD R16, R21, UR16 ;  /* 0x0000001015107c36 */ /* 0x000fe20008000000 */
[----:B------:R-:W-:Y:S01]  /*1a9f0*/  IADD3 R21, RZ, -R18, RZ ;  /* 0x80000012ff157210 */ /* 0x000fe20007ffe0ff */
[----:B------:R-:W-:Y:S01]  /*1aa00*/  IMAD.HI.U32 R2, R17, R4, R2 ;  /* 0x0000000411027227 */ /* 0x000fe200078e0002 */
[----:B------:R-:W-:Y:S02]  /*1aa10*/  IADD3 R17, R22, UR17, RZ ;  /* 0x0000001116117c10 */ /* 0x000fe4000fffe0ff */
[----:B------:R-:W-:Y:S02]  /*1aa20*/  IABS R3, R10 ;  /* 0x0000000a00037213 */ /* 0x000fe40000000000 */
[----:B------:R-:W-:Y:S02]  /*1aa30*/  IABS R4, R17 ;  /* 0x0000001100047213 */ /* 0x000fe40000000000 */
[----:B------:R-:W-:Y:S01]  /*1aa40*/  IABS R5, R16 ;  /* 0x0000001000057213 */ /* 0x000fe20000000000 */
[----:B------:R-:W-:-:S02]  /*1aa50*/  IMAD.MOV R18, RZ, RZ, -R3 ;  /* 0x000000ffff127224 */ /* 0x000fc400078e0a03 */
[----:B------:R-:W-:-:S04]  /*1aa60*/  IMAD.HI.U32 R3, R19, R4, RZ ;  /* 0x0000000413037227 */ /* 0x000fc800078e00ff */
[----:B------:R-:W-:-:S04]  /*1aa70*/  IMAD.HI.U32 R2, R2, R5, RZ ;  /* 0x0000000502027227 */ /* 0x000fc800078e00ff */
[----:B------:R-:W-:Y:S02]  /*1aa80*/  IMAD R4, R3, R21, R4 ;  /* 0x0000001503047224 */ /* 0x000fe400078e0204 */
[----:B------:R-:W-:-:S03]  /*1aa90*/  IMAD R3, R2, R18, R5 ;  /* 0x0000001202037224 */ /* 0x000fc600078e0205 */
[----:B------:R-:W-:Y:S02]  /*1aaa0*/  ISETP.GT.U32.AND P2, PT, R7, R4, PT ;  /* 0x000000040700720c */ /* 0x000fe40003f44070 */
[----:B------:R-:W-:-:S11]  /*1aab0*/  ISETP.GT.U32.AND P1, PT, R6, R3, PT ;  /* 0x000000030600720c */ /* 0x000fd60003f24070 */
[----:B------:R-:W-:Y:S02]  /*1aac0*/  @!P2 IADD3 R4, R4, -R7, RZ ;  /* 0x800000070404a210 */ /* 0x000fe40007ffe0ff */
[----:B------:R-:W-:Y:S01]  /*1aad0*/  @!P1 IMAD.IADD R3, R3, 0x1, -R6 ;  /* 0x0000000103039824 */ /* 0x000fe200078e0a06 */
[----:B------:R-:W-:Y:S02]  /*1aae0*/  ISETP.GE.AND P2, PT, R17, RZ, PT ;  /* 0x000000ff1100720c */ /* 0x000fe40003f46270 */
[----:B------:R-:W-:Y:S02]  /*1aaf0*/  ISETP.GT.U32.AND P4, PT, R7, R4, PT ;  /* 0x000000040700720c */ /* 0x000fe40003f84070 */
[----:B------:R-:W-:Y:S02]  /*1ab00*/  ISETP.GT.U32.AND P3, PT, R6, R3, PT ;  /* 0x000000030600720c */ /* 0x000fe40003f64070 */
[----:B------:R-:W-:-:S09]  /*1ab10*/  ISETP.GE.AND P1, PT, R16, RZ, PT ;  /* 0x000000ff1000720c */ /* 0x000fd20003f26270 */
[----:B------:R-:W-:Y:S02]  /*1ab20*/  @!P4 IADD3 R4, R4, -R7, RZ ;  /* 0x800000070404c210 */ /* 0x000fe40007ffe0ff */
[----:B------:R-:W-:Y:S01]  /*1ab30*/  @!P3 IMAD.IADD R3, R3, 0x1, -R6 ;  /* 0x000000010303b824 */ /* 0x000fe200078e0a06 */
[----:B------:R-:W-:Y:S02]  /*1ab40*/  ISETP.NE.AND P4, PT, RZ, UR10, PT ;  /* 0x0000000aff007c0c */ /* 0x000fe4000bf85270 */
[----:B------:R-:W-:Y:S01]  /*1ab50*/  ISETP.NE.AND P3, PT, RZ, UR9, PT ;  /* 0x00000009ff007c0c */ /* 0x000fe2000bf65270 */
[----:B------:R-:W-:Y:S01]  /*1ab60*/  @!P1 IMAD.MOV R3, RZ, RZ, -R3 ;  /* 0x000000ffff039224 */ /* 0x000fe200078e0a03 */
[----:B------:R-:W-:-:S09]  /*1ab70*/  @!P2 IADD3 R4, -R4, RZ, RZ ;  /* 0x000000ff0404a210 */ /* 0x000fd20007ffe1ff */
[----:B------:R-:W-:Y:S02]  /*1ab80*/  @!P4 LOP3.LUT R4, RZ, UR10, RZ, 0x33, !PT ;  /* 0x0000000aff04cc12 */ /* 0x000fe4000f8e33ff */
[----:B------:R-:W-:Y:S02]  /*1ab90*/  @!P3 LOP3.LUT R3, RZ, UR9, RZ, 0x33, !PT ;  /* 0x00000009ff03bc12 */ /* 0x000fe4000f8e33ff */
[----:B------:R-:W-:-:S03]  /*1aba0*/  IADD3 R4, R17, -R4, RZ ;  /* 0x8000000411047210 */ /* 0x000fc60007ffe0ff */
[----:B------:R-:W-:-:S04]  /*1abb0*/  IMAD.IADD R3, R16, 0x1, -R3 ;  /* 0x0000000110037824 */ /* 0x000fc800078e0a03 */
[----:B------:R-:W-:Y:S01]  /*1abc0*/  IMAD R6, R3, R4, RZ ;  /* 0x0000000403067224 */ /* 0x000fe200078e02ff */
[----:B------:R-:W-:-:S04]  /*1abd0*/  SEL R2, R4, R3, !P5 ;  /* 0x0000000304027207 */ /* 0x000fc80006800000 */
[----:B------:R-:W-:Y:S02]  /*1abe0*/  SHF.R.S32.HI R5, RZ, 0x1f, R2 ;  /* 0x0000001fff057819 */ /* 0x000fe40000011402 */
[----:B------:R-:W-:Y:S02]  /*1abf0*/  SHF.R.S32.HI R7, RZ, 0x1f, R6 ;  /* 0x0000001fff077819 */ /* 0x000fe40000011406 */
[----:B------:R-:W-:-:S07]  /*1ac00*/  MOV R4, R2 ;  /* 0x0000000200047202 */ /* 0x000fce0000000f00 */
.L_x_322:
[----:B--2---:R-:W-:Y:S05]  /*1ac10*/  BSYNC B0 ;  /* 0x0000000000007941 */ /* 0x004fea0003800000 */
.L_x_321:
[----:B------:R-:W1:Y:S01]  /*1ac20*/  SHFL.UP PT, R3, R6, 0x1, RZ ;  /* 0x0420000006037989 */ /* 0x000e6200000e00ff */
[----:B------:R-:W-:-:S03]  /*1ac30*/  ISETP.NE.AND P1, PT, R20, RZ, PT ;  /* 0x000000ff1400720c */ /* 0x000fc60003f25270 */
[----:B------:R-:W2:Y:S01]  /*1ac40*/  SHFL.UP PT, R2, R7, 0x1, RZ ;  /* 0x0420000007027989 */ /* 0x000ea200000e00ff */
[----:B-1----:R-:W-:Y:S02]  /*1ac50*/  SEL R3, R3, RZ, P1 ;  /* 0x000000ff03037207 */ /* 0x002fe40000800000 */
[----:B--2---:R-:W-:Y:S02]  /*1ac60*/  SEL R2, R2, RZ, P1 ;  /* 0x000000ff02027207 */ /* 0x004fe40000800000 */
[----:B------:R-:W-:-:S05]  /*1ac70*/  IADD3 R18, P2, R3, R6, RZ ;  /* 0x0000000603127210 */ /* 0x000fca0007f5e0ff */
[----:B------:R-:W-:Y:S01]  /*1ac80*/  IMAD.X R19, R2, 0x1, R7, P2 ;  /* 0x0000000102137824 */ /* 0x000fe200010e0607 */
[----:B------:R-:W1:Y:S01]  /*1ac90*/  SHFL.UP PT, R3, R18, 0x2, RZ ;  /* 0x0440000012037989 */ /* 0x000e6200000e00ff */
[----:B------:R-:W-:-:S03]  /*1aca0*/  ISETP.GE.U32.AND P2, PT, R20, 0x2, PT ;  /* 0x000000021400780c */ /* 0x000fc60003f46070 */
[----:B------:R-:W2:Y:S01]  /*1acb0*/  SHFL.UP PT, R2, R19, 0x2, RZ ;  /* 0x0440000013027989 */ /* 0x000ea200000e00ff */
[----:B-1----:R-:W-:-:S04]  /*1acc0*/  SEL R3, R3, RZ, P2 ;  /* 0x000000ff03037207 */ /* 0x002fc80001000000 */
[----:B------:R-:W-:Y:S02]  /*1acd0*/  IADD3 R16, P3, R3, R18, RZ ;  /* 0x0000001203107210 */ /* 0x000fe40007f7e0ff */
[----:B--2---:R-:W-:-:S03]  /*1ace0*/  SEL R2, R2, RZ, P2 ;  /* 0x000000ff02027207 */ /* 0x004fc60001000000 */
[----:B------:R-:W1:Y:S01]  /*1acf0*/  SHFL.UP PT, R3, R16, 0x4, RZ ;  /* 0x0480000010037989 */ /* 0x000e6200000e00ff */
[----:B------:R-:W-:Y:S02]  /*1ad00*/  IADD3.X R17, R2, R19, RZ, P3, !PT ;  /* 0x0000001302117210 */ /* 0x000fe40001ffe4ff */
[----:B------:R-:W-:-:S03]  /*1ad10*/  ISETP.GE.U32.AND P3, PT, R20, 0x4, PT ;  /* 0x000000041400780c */ /* 0x000fc60003f66070 */
[----:B------:R-:W2:Y:S01]  /*1ad20*/  SHFL.UP PT, R2, R17, 0x4, RZ ;  /* 0x0480000011027989 */ /* 0x000ea200000e00ff */
[----:B-1----:R-:W-:-:S04]  /*1ad30*/  SEL R3, R3, RZ, P3 ;  /* 0x000000ff03037207 */ /* 0x002fc80001800000 */
[----:B------:R-:W-:Y:S02]  /*1ad40*/  IADD3 R18, P4, R3, R16, RZ ;  /* 0x0000001003127210 */ /* 0x000fe40007f9e0ff */
[----:B--2---:R-:W-:-:S03]  /*1ad50*/  SEL R2, R2, RZ, P3 ;  /* 0x000000ff02027207 */ /* 0x004fc60001800000 */
[----:B------:R-:W1:Y:S02]  /*1ad60*/  SHFL.UP PT, R3, R18, 0x8, RZ ;  /* 0x0500000012037989 */ /* 0x000e6400000e00ff */
[----:B------:R-:W-:Y:S01]  /*1ad70*/  IMAD.X R19, R2, 0x1, R17, P4 ;  /* 0x0000000102137824 */ /* 0x000fe200020e0611 */
[----:B------:R-:W-:-:S04]  /*1ad80*/  ISETP.GE.U32.AND P4, PT, R20, 0x8, PT ;  /* 0x000000081400780c */ /* 0x000fc80003f86070 */
        /* <DEDUP_REMOVED lines=10> */
[----:B--2---:R-:W-:-:S05]  /*1ae30*/  SEL R2, R2, RZ, P5 ;  /* 0x000000ff02027207 */ /* 0x004fca0002800000 */
[----:B------:R-:W-:Y:S01]  /*1ae40*/  IMAD.X R18, R2, 0x1, R17, P6 ;  /* 0x0000000102127824 */ /* 0x000fe200030e0611 */
[----:B------:R-:W-:-:S04]  /*1ae50*/  IADD3 R2, P6, R19, UR5, RZ ;  /* 0x0000000513027c10 */ /* 0x000fc8000ffde0ff */
[----:B------:R-:W-:Y:S02]  /*1ae60*/  IADD3.X R3, R18, UR6, RZ, P6, !PT ;  /* 0x0000000612037c10 */ /* 0x000fe4000b7fe4ff */
[----:B------:R-:W-:-:S04]  /*1ae70*/  ISETP.GT.U32.AND P6, PT, R2, UR8, PT ;  /* 0x0000000802007c0c */ /* 0x000fc8000bfc4070 */
[----:B------:R-:W-:-:S13]  /*1ae80*/  ISETP.GT.U32.AND.EX P6, PT, R3, UR7, PT, P6 ;  /* 0x0000000703007c0c */ /* 0x000fda000bfc4160 */
[----:B------:R-:W-:-:S04]  /*1ae90*/  VOTE.ANY R16, PT, P6 ;  /* 0x0000000000107806 */ /* 0x000fc800030e0100 */
[----:B------:R-:W-:-:S13]  /*1aea0*/  ISETP.NE.AND P6, PT, R16, RZ, PT ;  /* 0x000000ff1000720c */ /* 0x000fda0003fc5270 */
[----:B------:R-:W-:Y:S05]  /*1aeb0*/  @P6 BRA `(.L_x_325) ;  /* 0x0000000800786947 */ /* 0x000fea0003800000 */
[----:B------:R-:W-:Y:S01]  /*1aec0*/  MOV R19, R2 ;  /* 0x0000000200137202 */ /* 0x000fe20000000f00 */
[----:B------:R-:W-:Y:S01]  /*1aed0*/  IMAD.MOV.U32 R21, RZ, RZ, R3 ;  /* 0x000000ffff157224 */ /* 0x000fe200078e0003 */
[----:B------:R-:W-:Y:S01]  /*1aee0*/  ULDC UR22, c[0x0][0x910] ;  /* 0x0002440000167ab9 */ /* 0x000fe20000000800 */
[----:B------:R-:W-:Y:S01]  /*1aef0*/  ULDC UR23, c[0x0][0x8f4] ;  /* 0x00023d0000177ab9 */ /* 0x000fe20000000800 */
[----:B------:R-:W-:Y:S01]  /*1af00*/  ULDC UR4, c[0x0][0x8dc] ;  /* 0x0002370000047ab9 */ /* 0x000fe20000000800 */
[----:B------:R-:W-:Y:S01]  /*1af10*/  ULDC UR30, c[0x0][0x8d8] ;  /* 0x00023600001e7ab9 */ /* 0x000fe20000000800 */
[----:B------:R-:W-:Y:S01]  /*1af20*/  ULDC UR31, c[0x0][0x8f0] ;  /* 0x00023c00001f7ab9 */ /* 0x000fe20000000800 */
[----:B------:R-:W-:Y:S01]  /*1af30*/  ULDC.64 UR24, c[0x0][0x8d0] ;  /* 0x0002340000187ab9 */ /* 0x000fe20000000a00 */
[----:B------:R-:W-:-:S05]  /*1af40*/  ULDC.64 UR26, c[0x0][0x8e8] ;  /* 0x00023a00001a7ab9 */ /* 0x000fca0000000a00 */
.L_x_330:
[----:B------:R-:W-:Y:S01]  /*1af50*/  MOV R11, R12 ;  /* 0x0000000c000b7202 */ /* 0x000fe20000000f00 */
[----:B------:R-:W-:Y:S01]  /*1af60*/  VIADD R12, R12, 0x20 ;  /* 0x000000200c0c7836 */ /* 0x000fe20000000000 */
[----:B-----5:R-:W-:Y:S01]  /*1af70*/  MOV R17, R0 ;  /* 0x0000000000117202 */ /* 0x020fe20000000f00 */
[----:B------:R-:W-:-:S03]  /*1af80*/  IMAD.MOV.U32 R16, RZ, RZ, R8 ;  /* 0x000000ffff107224 */ /* 0x000fc600078e0008 */
[----:B------:R-:W-:-:S13]  /*1af90*/  ISETP.GE.AND P6, PT, R12, UR22, PT ;  /* 0x000000160c007c0c */ /* 0x000fda000bfc6270 */
[----:B------:R-:W1:Y:S01]  /*1afa0*/  @!P6 LDC.64 R2, c[0x0][0x918] ;  /* 0x00024600ff02eb82 */ /* 0x000e620000000a00 */
[----:B------:R-:W2:Y:S01]  /*1afb0*/  SHFL.IDX PT, R21, R21, 0x1f, 0x1f ;  /* 0x03e01f0015157f89 */ /* 0x000ea200000e0000 */
[----:B------:R-:W-:-:S03]  /*1afc0*/  @!P6 IADD3 R7, R11, 0x20, RZ ;  /* 0x000000200b07e810 */ /* 0x000fc60007ffe0ff */
[----:B------:R-:W3:Y:S01]  /*1afd0*/  SHFL.IDX PT, R19, R19, 0x1f, 0x1f ;  /* 0x03e01f0013137f89 */ /* 0x000ee200000e0000 */
[----:B------:R-:W-:Y:S01]  /*1afe0*/  BSSY B0, `(.L_x_326) ;  /* 0x0000064000007945 */ /* 0x000fe20003800000 */
[----:B-1----:R-:W-:-:S05]  /*1aff0*/  @!P6 IMAD.WIDE R2, R7, 0xc, R2 ;  /* 0x0000000c0702e825 */ /* 0x002fca00078e0202 */
[----:B------:R1:W5:Y:S04]  /*1b000*/  @!P6 LDG.E R8, desc[UR38][R2.64] ;  /* 0x000000260208e981 */ /* 0x000368000c1e1900 */
[----:B------:R1:W5:Y:S01]  /*1b010*/  @!P6 LDG.E R0, desc[UR38][R2.64+0x4] ;  /* 0x000004260200e981 */ /* 0x000362000c1e1900 */
[----:B------:R-:W-:Y:S01]  /*1b020*/  ISETP.GE.AND P6, PT, R11, UR22, PT ;  /* 0x000000160b007c0c */ /* 0x000fe2000bfc6270 */
[----:B------:R-:W-:Y:S01]  /*1b030*/  IMAD.MOV.U32 R6, RZ, RZ, 0x7fffffff ;  /* 0x7fffffffff067424 */ /* 0x000fe200078e00ff */
[----:B--2---:R-:W-:Y:S02]  /*1b040*/  R2UR UR6, R21 ;  /* 0x00000000150672ca */ /* 0x004fe400000e0000 */
[----:B---3--:R-:W-:Y:S02]  /*1b050*/  R2UR UR5, R19 ;  /* 0x00000000130572ca */ /* 0x008fe400000e0000 */
[----:B------:R-:W-:-:S07]  /*1b060*/  MOV R7, RZ ;  /* 0x000000ff00077202 */ /* 0x000fce0000000f00 */
[----:B-1----:R-:W-:Y:S06]  /*1b070*/  @P6 BRA `(.L_x_327) ;  /* 0x0000000400686947 */ /* 0x002fec0003800000 */
[----:B------:R-:W-:-:S04]  /*1b080*/  IADD3 R18, P6, R16, UR11, RZ ;  /* 0x0000000b10127c10 */ /* 0x000fc8000ffde0ff */
[----:B------:R-:W-:Y:S02]  /*1b090*/  LEA.HI.X.SX32 R21, R16, UR13, 0x1, P6 ;  /* 0x0000000d10157c11 */ /* 0x000fe4000b0f0eff */
[----:B------:R-:W-:Y:S02]  /*1b0a0*/  IABS R16, R9 ;  /* 0x0000000900107213 */ /* 0x000fe40000000000 */
[C---:B------:R-:W-:Y:S02]  /*1b0b0*/  IADD3 R22, P6, R17.reuse, UR12, RZ ;  /* 0x0000000c11167c10 */ /* 0x040fe4000ffde0ff */
[----:B------:R-:W1:Y:S02]  /*1b0c0*/  I2F.RP R2, R16 ;  /* 0x0000001000027306 */ /* 0x000e640000209400 */
[----:B------:R-:W-:Y:S02]  /*1b0d0*/  LEA.HI.X.SX32 R23, R17, UR14, 0x1, P6 ;  /* 0x0000000e11177c11 */ /* 0x000fe4000b0f0eff */
[----:B------:R-:W-:-:S04]  /*1b0e0*/  PLOP3.LUT P6, PT, PT, PT, UP0, 0x80, 0x0 ;  /* 0x000000000000781c */ /* 0x000fc80003fcf008 */
[----:B-1----:R-:W1:Y:S02]  /*1b0f0*/  MUFU.RCP R2, R2 ;  /* 0x0000000200027308 */ /* 0x002e640000001000 */
[----:B-1----:R-:W-:-:S06]  /*1b100*/  VIADD R17, R2, 0xffffffe ;  /* 0x0ffffffe02117836 */ /* 0x002fcc0000000000 */
[----:B------:R-:W1:Y:S02]  /*1b110*/  F2I.FTZ.U32.TRUNC.NTZ R17, R17 ;  /* 0x0000001100117305 */ /* 0x000e64000021f000 */
[----:B-1----:R-:W-:Y:S01]  /*1b120*/  IADD3 R19, RZ, -R17, RZ ;  /* 0x80000011ff137210 */ /* 0x002fe20007ffe0ff */
[----:B------:R-:W-:Y:S06]  /*1b130*/  @!P6 BRA `(.L_x_328) ;  /* 0x00000000002ce947 */ /* 0x000fec0003800000 */
        /* <DEDUP_REMOVED lines=11> */
.L_x_328:
[----:B------:R-:W-:Y:S05]  /*1b1f0*/  @!P0 BRA `(.L_x_329) ;  /* 0x00000000002c8947 */ /* 0x000fea0003800000 */
[----:B------:R-:W-:-:S04]  /*1b200*/  IADD3 R7, P6, R22, UR23, RZ ;  /* 0x0000001716077c10 */ /* 0x000fc8000ffde0ff */
[----:B------:R-:W-:-:S05]  /*1b210*/  IADD3.X R23, RZ, R23, RZ, P6, !PT ;  /* 0x00000017ff177210 */ /* 0x000fca00037fe4ff */
[----:B------:R-:W-:-:S04]  /*1b220*/  IMAD.WIDE.U32 R4, R23, UR26, RZ ;  /* 0x0000001a17047c25 */ /* 0x000fc8000f8e00ff */
[----:B------:R-:W-:-:S04]  /*1b230*/  IMAD.WIDE.U32 R4, P6, R7, UR27, R4 ;  /* 0x0000001b07047c25 */ /* 0x000fc8000f8c0004 */
[----:B------:R-:W-:Y:S01]  /*1b240*/  IMAD.WIDE.U32 R6, R7, UR26, RZ ;  /* 0x0000001a07067c25 */ /* 0x000fe2000f8e00ff */
[----:B------:R-:W-:-:S03]  /*1b250*/  MOV R2, R5 ;  /* 0x0000000500027202 */ /* 0x000fc60000000f00 */
[----:B------:R-:W-:Y:S01]  /*1b260*/  IMAD.X R3, RZ, RZ, RZ, P6 ;  /* 0x000000ffff037224 */ /* 0x000fe200030e06ff */
[----:B------:R-:W-:-:S05]  /*1b270*/  IADD3 RZ, P6, R7, R4, RZ ;  /* 0x0000000407ff7210 */ /* 0x000fca0007fde0ff */
[----:B------:R-:W-:-:S04]  /*1b280*/  IMAD.WIDE.U32.X R2, R23, UR27, R2, P6 ;  /* 0x0000001b17027c25 */ /* 0x000fc8000b0e0402 */
[----:B------:R-:W-:Y:S01]  /*1b290*/  IMAD.MOV.U32 R22, RZ, RZ, R2 ;  /* 0x000000ffff167224 */ /* 0x000fe200078e0002 */
[----:B------:R-:W-:-:S07]  /*1b2a0*/  MOV R23, R3 ;  /* 0x0000000300177202 */ /* 0x000fce0000000f00 */
.L_x_329:
[----:B------:R-:W-:Y:S01]  /*1b2b0*/  SHF.R.U64 R4, R22, UR31, R23 ;  /* 0x0000001f16047c19 */ /* 0x000fe20008001217 */
[----:B------:R-:W-:Y:S01]  /*1b2c0*/  IMAD R5, R19, R16, RZ ;  /* 0x0000001013057224 */ /* 0x000fe200078e02ff */
[----:B------:R-:W-:Y:S02]  /*1b2d0*/  IABS R2, R9 ;  /* 0x0000000900027213 */ /* 0x000fe40000000000 */
[----:B------:R-:W-:Y:S01]  /*1b2e0*/  MOV R3, R17 ;  /* 0x0000001100037202 */ /* 0x000fe20000000f00 */
[----:B------:R-:W-:Y:S01]  /*1b2f0*/  VIADD R4, R4, UR17 ;  /* 0x0000001104047c36 */ /* 0x000fe20008000000 */
[----:B------:R-:W-:Y:S01]  /*1b300*/  IADD3 R7, RZ, -R2, RZ ;  /* 0x80000002ff077210 */ /* 0x000fe20007ffe0ff */
[----:B------:R-:W-:Y:S01]  /*1b310*/  IMAD.MOV.U32 R2, RZ, RZ, RZ ;  /* 0x000000ffff027224 */ /* 0x000fe200078e00ff */
[----:B------:R-:W-:Y:S02]  /*1b320*/  SHF.R.U64 R18, R18, UR30, R21 ;  /* 0x0000001e12127c19 */ /* 0x000fe40008001215 */
[----:B------:R-:W-:Y:S01]  /*1b330*/  IABS R6, R4 ;  /* 0x0000000400067213 */ /* 0x000fe20000000000 */
[----:B------:R-:W-:Y:S01]  /*1b340*/  IMAD.HI.U32 R2, R17, R5, R2 ;  /* 0x0000000511027227 */ /* 0x000fe200078e0002 */
[----:B------:R-:W-:-:S02]  /*1b350*/  IABS R17, R10 ;  /* 0x0000000a00117213 */ /* 0x000fc40000000000 */
[----:B------:R-:W-:Y:S01]  /*1b360*/  MOV R3, R7 ;  /* 0x0000000700037202 */ /* 0x000fe20000000f00 */
[----:B------:R-:W-:Y:S01]  /*1b370*/  IMAD.MOV.U32 R5, RZ, RZ, R6 ;  /* 0x000000ffff057224 */ /* 0x000fe200078e0006 */
[----:B------:R-:W-:Y:S01]  /*1b380*/  IADD3 R7, R18, UR16, RZ ;  /* 0x0000001012077c10 */ /* 0x000fe2000fffe0ff */
[----:B------:R-:W1:Y:S01]  /*1b390*/  I2F.RP R6, R17 ;  /* 0x0000001100067306 */ /* 0x000e620000209400 */
[----:B------:R-:W-:Y:S01]  /*1b3a0*/  IABS R21, R10 ;  /* 0x0000000a00157213 */ /* 0x000fe20000000000 */
[----:B------:R-:W-:Y:S01]  /*1b3b0*/  IMAD.HI.U32 R2, R2, R5, RZ ;  /* 0x0000000502027227 */ /* 0x000fe200078e00ff */
[----:B------:R-:W-:Y:S02]  /*1b3c0*/  IABS R18, R7 ;  /* 0x0000000700127213 */ /* 0x000fe40000000000 */
[----:B------:R-:W-:Y:S01]  /*1b3d0*/  IADD3 R21, RZ, -R21, RZ ;  /* 0x80000015ff157210 */ /* 0x000fe20007ffe0ff */
[----:B------:R-:W-:-:S05]  /*1b3e0*/  IMAD R5, R2, R3, R5 ;  /* 0x0000000302057224 */ /* 0x000fca00078e0205 */
[----:B------:R-:W-:Y:S01]  /*1b3f0*/  ISETP.GT.U32.AND P6, PT, R16, R5, PT ;  /* 0x000000051000720c */ /* 0x000fe20003fc4070 */
[----:B-1----:R-:W1:-:S12]  /*1b400*/  MUFU.RCP R6, R6 ;  /* 0x0000000600067308 */ /* 0x002e580000001000 */
[----:B------:R-:W-:Y:S01]  /*1b410*/  @!P6 IMAD.IADD R5, R5, 0x1, -R16 ;  /* 0x000000010505e824 */ /* 0x000fe200078e0a10 */
[----:B-1----:R-:W-:-:S04]  /*1b420*/  IADD3 R2, R6, 0xffffffe, RZ ;  /* 0x0ffffffe06027810 */ /* 0x002fc80007ffe0ff */
[----:B------:R1:W2:Y:S02]  /*1b430*/  F2I.FTZ.U32.TRUNC.NTZ R3, R2 ;  /* 0x0000000200037305 */ /* 0x0002a4000021f000 */
[----:B-1----:R-:W-:Y:S02]  /*1b440*/  IMAD.MOV.U32 R2, RZ, RZ, RZ ;  /* 0x000000ffff027224 */ /* 0x002fe400078e00ff */
[----:B--2---:R-:W-:-:S04]  /*1b450*/  IMAD.MOV R22, RZ, RZ, -R3 ;  /* 0x000000ffff167224 */ /* 0x004fc800078e0a03 */
[----:B------:R-:W-:-:S04]  /*1b460*/  IMAD R19, R22, R17, RZ ;  /* 0x0000001116137224 */ /* 0x000fc800078e02ff */
[----:B------:R-:W-:-:S04]  /*1b470*/  IMAD.HI.U32 R6, R3, R19, R2 ;  /* 0x0000001303067227 */ /* 0x000fc800078e0002 */
[----:B------:R-:W-:Y:S01]  /*1b480*/  IMAD.MOV.U32 R3, RZ, RZ, R18 ;  /* 0x000000ffff037224 */ /* 0x000fe200078e0012 */
[----:B------:R-:W-:-:S03]  /*1b490*/  MOV R18, R21 ;  /* 0x0000001500127202 */ /* 0x000fc60000000f00 */
[----:B------:R-:W-:-:S04]  /*1b4a0*/  IMAD.HI.U32 R2, R6, R3, RZ ;  /* 0x0000000306027227 */ /* 0x000fc800078e00ff */
[----:B------:R-:W-:-:S05]  /*1b4b0*/  IMAD R2, R2, R18, R3 ;  /* 0x0000001202027224 */ /* 0x000fca00078e0203 */
[----:B------:R-:W-:-:S13]  /*1b4c0*/  ISETP.GT.U32.AND P6, PT, R17, R2, PT ;  /* 0x000000021100720c */ /* 0x000fda0003fc4070 */
[----:B------:R-:W-:Y:S01]  /*1b4d0*/  @!P6 IMAD.IADD R2, R2, 0x1, -R17 ;  /* 0x000000010202e824 */ /* 0x000fe200078e0a11 */
[----:B------:R-:W-:-:S13]  /*1b4e0*/  ISETP.GT.U32.AND P6, PT, R16, R5, PT ;  /* 0x000000051000720c */ /* 0x000fda0003fc4070 */
[----:B------:R-:W-:Y:S02]  /*1b4f0*/  @!P6 IADD3 R5, R5, -R16, RZ ;  /* 0x800000100505e210 */ /* 0x000fe40007ffe0ff */
[----:B------:R-:W-:Y:S02]  /*1b500*/  ISETP.GT.U32.AND P6, PT, R17, R2, PT ;  /* 0x000000021100720c */ /* 0x000fe40003fc4070 */
[----:B------:R-:W-:-:S11]  /*1b510*/  MOV R3, R5 ;  /* 0x0000000500037202 */ /* 0x000fd60000000f00 */
[----:B------:R-:W-:Y:S01]  /*1b520*/  @!P6 IMAD.IADD R2, R2, 0x1, -R17 ;  /* 0x000000010202e824 */ /* 0x000fe200078e0a11 */
        /* <DEDUP_REMOVED lines=9> */
[----:B------:R-:W-:Y:S02]  /*1b5c0*/  PLOP3.LUT P6, PT, PT, PT, UP3, 0x80, 0x0 ;  /* 0x000000000000781c */ /* 0x000fe40003fcf038 */
[----:B------:R-:W-:-:S04]  /*1b5d0*/  IADD3 R2, -R2, R7, RZ ;  /* 0x0000000702027210 */ /* 0x000fc80007ffe1ff */
[CC--:B------:R-:W-:Y:S01]  /*1b5e0*/  SEL R4, R3.reuse, R2.reuse, !P6 ;  /* 0x0000000203047207 */ /* 0x0c0fe20007000000 */
[----:B------:R-:W-:-:S03]  /*1b5f0*/  IMAD R6, R3, R2, RZ ;  /* 0x0000000203067224 */ /* 0x000fc600078e02ff */
[----:B------:R-:W-:Y:S02]  /*1b600*/  SHF.R.S32.HI R5, RZ, 0x1f, R4 ;  /* 0x0000001fff057819 */ /* 0x000fe40000011404 */
[----:B------:R-:W-:-:S07]  /*1b610*/  SHF.R.S32.HI R7, RZ, 0x1f, R6 ;  /* 0x0000001fff077819 */ /* 0x000fce0000011406 */
.L_x_327:
[----:B------:R-:W-:Y:S05]  /*1b620*/  BSYNC B0 ;  /* 0x0000000000007941 */ /* 0x000fea0003800000 */
.L_x_326:
[----:B------:R-:W1:Y:S04]  /*1b630*/  SHFL.UP PT, R3, R6, 0x1, RZ ;  /* 0x0420000006037989 */ /* 0x000e6800000e00ff */
[----:B------:R-:W2:Y:S01]  /*1b640*/  SHFL.UP PT, R2, R7, 0x1, RZ ;  /* 0x0420000007027989 */ /* 0x000ea200000e00ff */
[----:B-1----:R-:W-:Y:S02]  /*1b650*/  SEL R3, R3, RZ, P1 ;  /* 0x000000ff03037207 */ /* 0x002fe40000800000 */
[----:B--2---:R-:W-:Y:S02]  /*1b660*/  SEL R2, R2, RZ, P1 ;  /* 0x000000ff02027207 */ /* 0x004fe40000800000 */
[----:B------:R-:W-:-:S05]  /*1b670*/  IADD3 R18, P6, R3, R6, RZ ;  /* 0x0000000603127210 */ /* 0x000fca0007fde0ff */
[----:B------:R-:W-:Y:S01]  /*1b680*/  IMAD.X R17, R2, 0x1, R7, P6 ;  /* 0x0000000102117824 */ /* 0x000fe200030e0607 */
[----:B------:R-:W1:Y:S04]  /*1b690*/  SHFL.UP PT, R3, R18, 0x2, RZ ;  /* 0x0440000012037989 */ /* 0x000e6800000e00ff */
[----:B------:R-:W2:Y:S01]  /*1b6a0*/  SHFL.UP PT, R2, R17, 0x2, RZ ;  /* 0x0440000011027989 */ /* 0x000ea200000e00ff */
[----:B-1----:R-:W-:Y:S02]  /*1b6b0*/  SEL R3, R3, RZ, P2 ;  /* 0x000000ff03037207 */ /* 0x002fe40001000000 */
[----:B--2---:R-:W-:Y:S02]  /*1b6c0*/  SEL R2, R2, RZ, P2 ;  /* 0x000000ff02027207 */ /* 0x004fe40001000000 */
[----:B------:R-:W-:-:S04]  /*1b6d0*/  IADD3 R16, P6, R3, R18, RZ ;  /* 0x0000001203107210 */ /* 0x000fc80007fde0ff */
[----:B------:R-:W-:Y:S01]  /*1b6e0*/  IADD3.X R21, R2, R17, RZ, P6, !PT ;  /* 0x0000001102157210 */ /* 0x000fe200037fe4ff */
        /* <DEDUP_REMOVED lines=18> */
[----:B------:R-:W-:-:S04]  /*1b810*/  IADD3 R19, P6, R2, UR5, RZ ;  /* 0x0000000502137c10 */ /* 0x000fc8000ffde0ff */
[----:B------:R-:W-:Y:S02]  /*1b820*/  IADD3.X R21, R3, UR6, RZ, P6, !PT ;  /* 0x0000000603157c10 */ /* 0x000fe4000b7fe4ff */
[----:B------:R-:W-:-:S04]  /*1b830*/  ISETP.GT.U32.AND P6, PT, R19, UR8, PT ;  /* 0x0000000813007c0c */ /* 0x000fc8000bfc4070 */
[----:B------:R-:W-:-:S13]  /*1b840*/  ISETP.GT.U32.AND.EX P6, PT, R21, UR7, PT, P6 ;  /* 0x0000000715007c0c */ /* 0x000fda000bfc4160 */
[----:B------:R-:W-:-:S04]  /*1b850*/  VOTE.ANY R16, PT, P6 ;  /* 0x0000000000107806 */ /* 0x000fc800030e0100 */
[----:B------:R-:W-:-:S13]  /*1b860*/  ISETP.NE.AND P6, PT, R16, RZ, PT ;  /* 0x000000ff1000720c */ /* 0x000fda0003fc5270 */
[----:B------:R-:W-:Y:S05]  /*1b870*/  @!P6 BRA `(.L_x_330) ;  /* 0xfffffff400b4e947 */ /* 0x000fea000383ffff */
[----:B------:R-:W-:Y:S01]  /*1b880*/  MOV R19, R2 ;  /* 0x0000000200137202 */ /* 0x000fe20000000f00 */
[----:B------:R-:W-:-:S07]  /*1b890*/  IMAD.MOV.U32 R18, RZ, RZ, R3 ;  /* 0x000000ffff127224 */ /* 0x000fce00078e0003 */
.L_x_325:
[----:B------:R-:W1:Y:S08]  /*1b8a0*/  BREV R16, R16 ;  /* 0x0000001000107301 */ /* 0x000e700000000000 */
[----:B-1----:R-:W1:Y:S02]  /*1b8b0*/  FLO.U32.SH R17, R16 ;  /* 0x0000001000117300 */ /* 0x002e6400000e0400 */
[----:B-1----:R-:W1:Y:S02]  /*1b8c0*/  SHFL.IDX PT, R11, R11, R17, 0x1f ;  /* 0x00001f110b0b7589 */ /* 0x002e6400000e0000 */
[----:B-1----:R-:W-:-:S13]  /*1b8d0*/  R2UR UR4, R11 ;  /* 0x000000000b0472ca */ /* 0x002fda00000e0000 */
[----:B------:R-:W-:-:S04]  /*1b8e0*/  IADD3 R21, R20, UR4, RZ ;  /* 0x0000000414157c10 */ /* 0x000fc8000fffe0ff */
[----:B------:R-:W-:-:S13]  /*1b8f0*/  ISETP.GE.AND P1, PT, R21, UR22, PT ;  /* 0x0000001615007c0c */ /* 0x000fda000bf26270 */
[----:B------:R-:W1:Y:S02]  /*1b900*/  @!P1 LDC.64 R2, c[0x0][0x918] ;  /* 0x00024600ff029b82 */ /* 0x000e640000000a00 */
[----:B-1----:R-:W-:-:S05]  /*1b910*/  @!P1 IMAD.WIDE R2, R21, 0xc, R2 ;  /* 0x0000000c15029825 */ /* 0x002fca00078e0202 */
[----:B-----5:R1:W5:Y:S04]  /*1b920*/  @!P1 LDG.E R8, desc[UR38][R2.64] ;  /* 0x0000002602089981 */ /* 0x020368000c1e1900 */
[----:B------:R1:W5:Y:S01]  /*1b930*/  @!P1 LDG.E R0, desc[UR38][R2.64+0x4] ;  /* 0x0000042602009981 */ /* 0x000362000c1e1900 */
[----:B------:R-:W-:-:S03]  /*1b940*/  IADD3 R12, P1, P2, R19, UR5, -R6 ;  /* 0x00000005130c7c10 */ /* 0x000fc6000fa3e806 */
[----:B------:R-:W-:Y:S01]  /*1b950*/  SHFL.IDX PT, R6, R6, R17, 0x1f ;  /* 0x00001f1106067589 */ /* 0x000fe200000e0000 */
[----:B------:R-:W-:-:S03]  /*1b960*/  IADD3.X R18, R18, UR6, ~R7, P1, P2 ;  /* 0x0000000612127c10 */ /* 0x000fc60008fe4c07 */
[----:B------:R-:W2:Y:S04]  /*1b970*/  SHFL.IDX PT, R12, R12, R17, 0x1f ;  /* 0x00001f110c0c7589 */ /* 0x000ea800000e0000 */
[----:B------:R-:W3:Y:S04]  /*1b980*/  SHFL.IDX PT, R18, R18, R17, 0x1f ;  /* 0x00001f1112127589 */ /* 0x000ee800000e0000 */
[----:B------:R1:W4:Y:S04]  /*1b990*/  SHFL.IDX PT, R7, R7, R17, 0x1f ;  /* 0x00001f1107077589 */ /* 0x00032800000e0000 */
[----:B------:R1:W1:Y:S04]  /*1b9a0*/  SHFL.IDX PT, R5, R5, R17, 0x1f ;  /* 0x00001f1105057589 */ /* 0x00026800000e0000 */
[----:B------:R1:W1:Y:S01]  /*1b9b0*/  SHFL.IDX PT, R4, R4, R17, 0x1f ;  /* 0x00001f1104047589 */ /* 0x00026200000e0000 */
[----:B--2---:R-:W-:-:S02]  /*1b9c0*/  R2UR UR5, R12 ;  /* 0x000000000c0572ca */ /* 0x004fc400000e0000 */
[----:B---3--:R-:W-:-:S15]  /*1b9d0*/  R2UR UR6, R18 ;  /* 0x00000000120672ca */ /* 0x008fde00000e0000 */
.L_x_320:
[----:B-1----:R-:W1:Y:S01]  /*1b9e0*/  LDC R2, c[0x0][0x910] ;  /* 0x00024400ff027b82 */ /* 0x002e620000000800 */
[----:B------:R-:W-:Y:S01]  /*1b9f0*/  UMOV UR22, 0xffffffff ;  /* 0xffffffff00167882 */ /* 0x000fe20000000000 */
[----:B------:R-:W-:Y:S01]  /*1ba00*/  UMOV UR23, 0xffffffff ;  /* 0xffffffff00177882 */ /* 0x000fe20000000000 */
[----:B------:R-:W-:Y:S01]  /*1ba10*/  UMOV UR24, 0xffffffff ;  /* 0xffffffff00187882 */ /* 0x000fe20000000000 */
[----:B------:R-:W-:Y:S01]  /*1ba20*/  IMAD.MOV.U32 R19, RZ, RZ, RZ ;  /* 0x000000ffff137224 */ /* 0x000fe200078e00ff */
[----:B-1----:R-:W-:-:S13]  /*1ba30*/  ISETP.LE.AND P1, PT, R2, UR4, PT ;  /* 0x0000000402007c0c */ /* 0x002fda000bf23270 */
[----:B------:R-:W-:Y:S05]  /*1ba40*/  @P1 BRA `(.L_x_319) ;  /* 0x0000000000f01947 */ /* 0x000fea0003800000 */
[C---:B------:R-:W-:Y:S01]  /*1ba50*/  R2UR UR22, R4.reuse ;  /* 0x00000000041672ca */ /* 0x040fe200000e0000 */
[----:B------:R-:W-:Y:S01]  /*1ba60*/  UIADD3 UR24, UP1, -UR5, UR8, URZ ;  /* 0x0000000805187290 */ /* 0x000fe2000ff3e13f */
[----:B------:R-:W-:Y:S01]  /*1ba70*/  R2UR UR23, R5 ;  /* 0x00000000051772ca */ /* 0x000fe200000e0000 */
[----:B------:R-:W-:Y:S01]  /*1ba80*/  ULDC UR30, c[0x0][0x8c0] ;  /* 0x00023000001e7ab9 */ /* 0x000fe20000000800 */
[----:B------:R-:W-:Y:S01]  /*1ba90*/  ULDC UR32, c[0x0][0x8b0] ;  /* 0x00022c0000207ab9 */ /* 0x000fe20000000800 */
[----:B------:R-:W-:Y:S01]  /*1baa0*/  ULDC UR33, c[0x0][0x904] ;  /* 0x0002410000217ab9 */ /* 0x000fe20000000800 */
[----:B------:R-:W-:-:S03]  /*1bab0*/  SHF.R.U64 R2, R4, UR32, R5 ;  /* 0x0000002004027c19 */ /* 0x000fc60008001205 */
[----:B------:R-:W-:-:S04]  /*1bac0*/  UIADD3.X UR22, ~UR6, UR7, URZ, UP1, !UPT ;  /* 0x0000000706167290 */ /* 0x000fc80008ffe53f */
[----:B------:R-:W-:Y:S02]  /*1bad0*/  USHF.R.U32.HI UR31, URZ, UR30, UR22 ;  /* 0x0000001e3f1f7299 */ /* 0x000fe40008011616 */
[----:B------:R-:W-:Y:S02]  /*1bae0*/  USHF.R.U32.HI UR27, URZ, UR32, UR23 ;  /* 0x000000203f1b7299 */ /* 0x000fe40008011617 */
[----:B------:R-:W-:Y:S02]  /*1baf0*/  USHF.R.U32.HI UR25, URZ, UR32, UR31 ;  /* 0x000000203f197299 */ /* 0x000fe4000801161f */
[----:B------:R-:W-:Y:S01]  /*1bb00*/  USHF.R.U64 UR22, UR24, UR30, UR22 ;  /* 0x0000001e18167299 */ /* 0x000fe20008001216 */
[----:B------:R-:W-:Y:S01]  /*1bb10*/  R2UR UR24, R2 ;  /* 0x00000000021872ca */ /* 0x000fe200000e0000 */
[----:B------:R-:W-:Y:S02]  /*1bb20*/  USHF.R.U32.HI UR26, URZ, UR33, UR25 ;  /* 0x000000213f1a7299 */ /* 0x000fe40008011619 */
[----:B------:R-:W-:-:S02]  /*1bb30*/  USHF.R.U64 UR23, UR22, UR32, UR31 ;  /* 0x0000002016177299 */ /* 0x000fc4000800121f */
[----:B------:R-:W-:Y:S02]  /*1bb40*/  ULOP3.LUT UR30, UR26, UR27, URZ, 0xfc, !UPT ;  /* 0x0000001b1a1e7292 */ /* 0x000fe4000f8efc3f */
[----:B------:R-:W-:-:S04]  /*1bb50*/  USHF.R.U64 UR25, UR23, UR33, UR25 ;  /* 0x0000002117197299 */ /* 0x000fc80008001219 */
[----:B------:R-:W-:-:S13]  /*1bb60*/  ISETP.NE.U32.AND P1, PT, RZ, UR30, PT ;  /* 0x0000001eff007c0c */ /* 0x000fda000bf25070 */
[----:B------:R-:W-:Y:S05]  /*1bb70*/  @!P1 BRA `(.L_x_331) ;  /* 0x0000000000189947 */ /* 0x000fea0003800000 */
[----:B------:R-:W-:-:S07]  /*1bb80*/  MOV R12, 0x1bba0 ;  /* 0x0001bba0000c7802 */ /* 0x000fce0000000f00 */
[----:B--2-45:R-:W-:Y:S05]  /*1bb90*/  CALL.REL.NOINC `(.L_x_332) ;  /* 0x0000002400287944 */ /* 0x034fea0003c00000 */
[----:B------:R-:W-:-:S04]  /*1bba0*/  UIADD3 UR26, -UR27, URZ, URZ ;  /* 0x0000003f1b1a7290 */ /* 0x000fc8000fffe13f */
[----:B------:R-:W-:-:S03]  /*1bbb0*/  UIMAD UR25, UR24, UR26, UR25 ;  /* 0x0000001a181972a4 */ /* 0x000fc6000f8e0219 */
[----:B------:R-:W-:Y:S01]  /*1bbc0*/  UMOV UR24, UR27 ;  /* 0x0000001b00187c82 */ /* 0x000fe20008000000 */
[----:B------:R-:W-:Y:S08]  /*1bbd0*/  BRA `(.L_x_333) ;  /* 0x0000000000587947 */ /* 0x000ff00003800000 */
.L_x_331:
[----:B------:R-:W1:Y:S01]  /*1bbe0*/  I2F.U32.RP R2, UR24 ;  /* 0x0000001800027d06 */ /* 0x000e620008209000 */
[----:B------:R-:W-:Y:S01]  /*1bbf0*/  UMOV UR26, URZ ;  /* 0x0000003f001a7c82 */ /* 0x000fe20008000000 */
[----:B------:R-:W-:-:S06]  /*1bc00*/  UISETP.NE.U32.AND UP4, UPT, UR24, URZ, UPT ;  /* 0x0000003f1800728c */ /* 0x000fcc000bf85070 */
[----:B-1----:R-:W1:Y:S02]  /*1bc10*/  MUFU.RCP R2, R2 ;  /* 0x0000000200027308 */ /* 0x002e640000001000 */
[----:B-1----:R-:W-:-:S06]  /*1bc20*/  IADD3 R3, R2, 0xffffffe, RZ ;  /* 0x0ffffffe02037810 */ /* 0x002fcc0007ffe0ff */
[----:B------:R-:W1:Y:S02]  /*1bc30*/  F2I.FTZ.U32.TRUNC.NTZ R3, R3 ;  /* 0x0000000300037305 */ /* 0x000e64000021f000 */
[----:B-1----:R-:W-:-:S13]  /*1bc40*/  R2UR UR27, R3 ;  /* 0x00000000031b72ca */ /* 0x002fda00000e0000 */
[----:B------:R-:W-:-:S04]  /*1bc50*/  UIADD3 UR30, URZ, -UR27, URZ ;  /* 0x8000001b3f1e7290 */ /* 0x000fc8000fffe03f */
[----:B------:R-:W-:-:S04]  /*1bc60*/  UIMAD UR30, UR30, UR24, URZ ;  /* 0x000000181e1e72a4 */ /* 0x000fc8000f8e023f */
[----:B------:R-:W-:-:S04]  /*1bc70*/  UIMAD.WIDE.U32 UR26, UR27, UR30, UR26 ;  /* 0x0000001e1b1a72a5 */ /* 0x000fc8000f8e001a */
[----:B------:R-:W-:-:S04]  /*1bc80*/  UIMAD.WIDE.U32 UR26, UR27, UR25, URZ ;  /* 0x000000191b1a72a5 */ /* 0x000fc8000f8e003f */
[----:B------:R-:W-:-:S04]  /*1bc90*/  UIADD3 UR26, -UR27, URZ, URZ ;  /* 0x0000003f1b1a7290 */ /* 0x000fc8000fffe13f */
[----:B------:R-:W-:-:S04]  /*1bca0*/  UIMAD UR26, UR24, UR26, UR25 ;  /* 0x0000001a181a72a4 */ /* 0x000fc8000f8e0219 */
[----:B------:R-:W-:-:S11]  /*1bcb0*/  UISETP.GE.U32.AND UP1, UPT, UR26, UR24, UPT ;  /* 0x000000181a00728c */ /* 0x000fd6000bf26070 */
[----:B------:R-:W-:Y:S02]  /*1bcc0*/  @UP1 UIADD3 UR26, UR26, -UR24, URZ ;  /* 0x800000181a1a1290 */ /* 0x000fe4000fffe03f */
[----:B------:R-:W-:Y:S02]  /*1bcd0*/  @UP1 UIADD3 UR27, UR27, 0x1, URZ ;  /* 0x000000011b1b1890 */ /* 0x000fe4000fffe03f */
[----:B------:R-:W-:-:S11]  /*1bce0*/  UISETP.GE.U32.AND UP2, UPT, UR26, UR24, UPT ;  /* 0x000000181a00728c */ /* 0x000fd6000bf46070 */
[----:B------:R-:W-:Y:S02]  /*1bcf0*/  @UP2 UIADD3 UR27, UR27, 0x1, URZ ;  /* 0x000000011b1b2890 */ /* 0x000fe4000fffe03f */
[----:B------:R-:W-:-:S04]  /*1bd00*/  @!UP4 ULOP3.LUT UR27, URZ, UR24, URZ, 0x33, !UPT ;  /* 0x000000183f1bc292 */ /* 0x000fc8000f8e333f */
[----:B------:R-:W-:-:S04]  /*1bd10*/  UIADD3 UR26, -UR27, URZ, URZ ;  /* 0x0000003f1b1a7290 */ /* 0x000fc8000fffe13f */
[----:B------:R-:W-:-:S03]  /*1bd20*/  UIMAD UR25, UR24, UR26, UR25 ;  /* 0x0000001a181972a4 */ /* 0x000fc6000f8e0219 */
[----:B------:R-:W-:-:S09]  /*1bd30*/  UMOV UR24, UR27 ;  /* 0x0000001b00187c82 */ /* 0x000fd20008000000 */
.L_x_333:
[----:B------:R-:W-:Y:S01]  /*1bd40*/  ULOP3.LUT UR23, UR23, UR20, URZ, 0xc0, !UPT ;  /* 0x0000001417177292 */ /* 0x000fe2000f8ec03f */
[----:B------:R-:W-:Y:S01]  /*1bd50*/  IMAD.MOV.U32 R19, RZ, RZ, 0x1 ;  /* 0x00000001ff137424 */ /* 0x000fe200078e00ff */
[----:B------:R-:W-:Y:S02]  /*1bd60*/  ULOP3.LUT UR22, UR22, UR18, URZ, 0xc0, !UPT ;  /* 0x0000001216167292 */ /* 0x000fe4000f8ec03f */
[----:B------:R-:W-:Y:S01]  /*1bd70*/  UIMAD UR23, UR19, UR24, UR23 ;  /* 0x00000018131772a4 */ /* 0x000fe2000f8e0217 */
[----:B------:R-:W-:Y:S01]  /*1bd80*/  ULDC UR27, c[0x0][0x8a8] ;  /* 0x00022a00001b7ab9 */ /* 0x000fe20000000800 */
[----:B------:R-:W-:Y:S01]  /*1bd90*/  ULDC UR26, c[0x0][0x8b8] ;  /* 0x00022e00001a7ab9 */ /* 0x000fe20000000800 */
[----:B------:R-:W-:Y:S02]  /*1bda0*/  UIMAD UR25, UR25, UR27, UR22 ;  /* 0x0000001b191972a4 */ /* 0x000fe4000f8e0216 */
[----:B------:R-:W-:Y:S01]  /*1bdb0*/  UIMAD UR23, UR23, UR26, UR52 ;  /* 0x0000001a171772a4 */ /* 0x000fe2000f8e0234 */
[----:B------:R-:W-:Y:S01]  /*1bdc0*/  @UP3 UMOV UR24, UR4 ;  /* 0x0000000400183c82 */ /* 0x000fe20008000000 */
[----:B------:R-:W-:-:S03]  /*1bdd0*/  @!UP3 UMOV UR24, UR4 ;  /* 0x000000040018bc82 */ /* 0x000fc60008000000 */
[----:B------:R-:W-:Y:S02]  /*1bde0*/  @UP3 UMOV UR22, UR25 ;  /* 0x0000001900163c82 */ /* 0x000fe40008000000 */
[----:B------:R-:W-:Y:S01]  /*1bdf0*/  @!UP3 UMOV UR22, UR23 ;  /* 0x000000170016bc82 */ /* 0x000fe20008000000 */
[----:B------:R-:W-:-:S05]  /*1be00*/  @!UP3 UMOV UR23, UR25 ;  /* 0x000000190017bc82 */ /* 0x000fca0008000000 */
.L_x_319:
[----:B------:R-:W-:-:S06]  /*1be10*/  UISETP.NE.AND UP1, UPT, UR15, 0x3, UPT ;  /* 0x000000030f00788c */ /* 0x000fcc000bf25270 */
[----:B------:R-:W-:-:S13]  /*1be20*/  PLOP3.LUT P1, PT, PT, PT, UP1, 0x80, 0x0 ;  /* 0x000000000000781c */ /* 0x000fda0003f2f018 */
[----:B------:R-:W-:Y:S05]  /*1be30*/  @!P1 BRA `(.L_x_334) ;  /* 0x0000000000049947 */ /* 0x000fea0003800000 */
[----:B--2---:R-:W-:Y:S01]  /*1be40*/  BPT.TRAP 0x1 ;  /* 0x000000040000795c */ /* 0x004fe20000300000 */
.L_x_334:
[----:B------:R-:W1:Y:S01]  /*1be50*/  S2R R3, SR_CgaCtaId ;  /* 0x0000000000037919 */ /* 0x000e620000008800 */
[----:B------:R-:W-:-:S04]  /*1be60*/  MOV R2, 0x400 ;  /* 0x0000040000027802 */ /* 0x000fc80000000f00 */
[----:B-1----:R-:W-:Y:S02]  /*1be70*/  LEA R2, R3, R2, 0x18 ;  /* 0x0000000203027211 */ /* 0x002fe400078ec0ff */
[----:B------:R-:W-:Y:S02]  /*1be80*/  SHF.L.U32 R3, R14, 0x1f, RZ ;  /* 0x0000001f0e037819 */ /* 0x000fe400000006ff */
[----:B------:R-:W-:-:S04]  /*1be90*/  LEA R12, R13, R2, 0x3 ;  /* 0x000000020d0c7211 */ /* 0x000fc800078e18ff */
[----:B------:R-:W1:Y:S02]  /*1bea0*/  SYNCS.PHASECHK.TRANS64.TRYWAIT P2, [R12+URZ+0x34440], R3 ;  /* 0x034440030c0075a7 */ /* 0x000e64000804017f */
[----:B-1----:R-:W-:Y:S05]  /*1beb0*/  @!P2 BRA `(.L_x_335) ;  /* 0x0000001800c8a947 */ /* 0x002fea0003800000 */
.L_x_416:
[----:B------:R-:W-:Y:S01]  /*1bec0*/  ELECT P2, URZ, PT ;  /* 0x00000000003f782f */ /* 0x000fe20003840000 */
[----:B------:R-:W-:-:S12]  /*1bed0*/  BSSY B0, `(.L_x_336) ;  /* 0x0000010000007945 */ /* 0x000fd80003800000 */
[----:B------:R-:W-:Y:S05]  /*1bee0*/  @!P2 BRA `(.L_x_337) ;  /* 0x000000000038a947 */ /* 0x000fea0003800000 */
[----:B-1----:R-:W-:Y:S01]  /*1bef0*/  IMAD R3, R13, 0x10, R2 ;  /* 0x000000100d037824 */ /* 0x002fe200078e0202 */
[----:B------:R-:W-:Y:S01]  /*1bf00*/  MOV R18, UR24 ;  /* 0x0000001800127c02 */ /* 0x000fe20008000f00 */
[----:B------:R-:W-:Y:S01]  /*1bf10*/  IMAD.U32 R17, RZ, RZ, UR23 ;  /* 0x00000017ff117e24 */ /* 0x000fe2000f8e00ff */
[----:B------:R-:W-:-:S05]  /*1bf20*/  MOV R16, UR22 ;  /* 0x0000001600107c02 */ /* 0x000fca0008000f00 */
[----:B------:R1:W-:Y:S01]  /*1bf30*/  STS.128 [R3+0x34510], R16 ;  /* 0x0345101003007388 */ /* 0x0003e20000000c00 */
[----:B------:R-:W-:Y:S01]  /*1bf40*/  @!PT LDS RZ, [RZ] ;  /* 0x00000000fffff984 */ /* 0x000fe20000000800 */
[----:B------:R-:W-:Y:S01]  /*1bf50*/  @!PT LDS RZ, [RZ] ;  /* 0x00000000fffff984 */ /* 0x000fe20000000800 */
[----:B------:R-:W-:Y:S01]  /*1bf60*/  @!PT LDS RZ, [RZ] ;  /* 0x00000000fffff984 */ /* 0x000fe20000000800 */
[----:B------:R-:W-:Y:S01]  /*1bf70*/  @!PT LDS RZ, [RZ] ;  /* 0x00000000fffff984 */ /* 0x000fe20000000800 */
[----:B------:R3:W-:Y:S06]  /*1bf80*/  MEMBAR.ALL.CTA ;  /* 0x0000000000007992 */ /* 0x0007ec0000008000 */
[----:B---3--:R-:W3:Y:S01]  /*1bf90*/  FENCE.VIEW.ASYNC.S ;  /* 0x00000000000073c6 */ /* 0x008ee20000000000 */
[----:B------:R-:W-:Y:S05]  /*1bfa0*/  @!P1 BRA `(.L_x_338) ;  /* 0x0000000000049947 */ /* 0x000fea0003800000 */
[----:B--2---:R-:W-:Y:S01]  /*1bfb0*/  BPT.TRAP 0x1 ;  /* 0x000000040000795c */ /* 0x004fe20000300000 */
.L_x_338:
[----:B---3--:R3:W-:Y:S02]  /*1bfc0*/  SYNCS.ARRIVE.TRANS64.A1T0 RZ, [R12+URZ+0x34400], RZ ;  /* 0x034400ff0cff79a7 */ /* 0x0087e4000810003f */
.L_x_337:
[----:B--2---:R-:W-:Y:S05]  /*1bfd0*/  BSYNC B0 ;  /* 0x0000000000007941 */ /* 0x004fea0003800000 */
.L_x_336:
[----:B------:R-:W-:Y:S01]  /*1bfe0*/  ISETP.NE.AND P3, PT, R19, RZ, PT ;  /* 0x000000ff1300720c */ /* 0x000fe20003f65270 */
[----:B------:R-:W-:-:S05]  /*1bff0*/  VIADD R13, R13, 0x1 ;  /* 0x000000010d0d7836 */ /* 0x000fca0000000000 */
[----:B------:R-:W-:-:S04]  /*1c000*/  ISETP.NE.AND P2, PT, R13, 0x8, PT ;  /* 0x000000080d00780c */ /* 0x000fc80003f45270 */
[----:B-1----:R-:W-:Y:S02]  /*1c010*/  SEL R3, RZ, 0x1, P2 ;  /* 0x00000001ff037807 */ /* 0x002fe40001000000 */
[----:B------:R-:W-:Y:S02]  /*1c020*/  SEL R13, R13, RZ, P2 ;  /* 0x000000ff0d0d7207 */ /* 0x000fe40001000000 */
[----:B------:R-:W-:Y:S01]  /*1c030*/  LOP3.LUT R14, R14, R3, RZ, 0x3c, !PT ;  /* 0x000000030e0e7212 */ /* 0x000fe200078e3cff */
[----:B------:R-:W-:Y:S06]  /*1c040*/  @P3 BRA `(.L_x_339) ;  /* 0xffffffe000fc3947 */ /* 0x000fec000383ffff */
[----:B------:R-:W-:Y:S05]  /*1c050*/  @!P1 BRA `(.L_x_340) ;  /* 0x0000000000049947 */ /* 0x000fea0003800000 */
[----:B------:R-:W-:Y:S01]  /*1c060*/  BPT.TRAP 0x1 ;  /* 0x000000040000795c */ /* 0x000fe20000300000 */
.L_x_340:
[----:B------:R-:W-:Y:S02]  /*1c070*/  LEA R3, R13, R2, 0x3 ;  /* 0x000000020d037211 */ /* 0x000fe400078e18ff */
[----:B-----5:R-:W-:-:S04]  /*1c080*/  SHF.L.U32 R0, R14, 0x1f, RZ ;  /* 0x0000001f0e007819 */ /* 0x020fc800000006ff */
[----:B------:R-:W1:Y:S02]  /*1c090*/  SYNCS.PHASECHK.TRANS64.TRYWAIT P0, [R3+URZ+0x34440], R0 ;  /* 0x03444000030075a7 */ /* 0x000e64000800017f */
[----:B-1----:R-:W-:Y:S05]  /*1c0a0*/  @!P0 BRA `(.L_x_341) ;  /* 0x0000001800608947 */ /* 0x002fea0003800000 */
.L_x_417:
[----:B------:R-:W-:Y:S05]  /*1c0b0*/  @!P1 BRA `(.L_x_342) ;  /* 0x0000000000049947 */ /* 0x000fea0003800000 */
[----:B------:R-:W-:Y:S01]  /*1c0c0*/  BPT.TRAP 0x1 ;  /* 0x000000040000795c */ /* 0x000fe20000300000 */
.L_x_342:
[----:B------:R-:W-:-:S05]  /*1c0d0*/  VIADD R13, R13, 0x1 ;  /* 0x000000010d0d7836 */ /* 0x000fca0000000000 */
[----:B------:R-:W-:-:S04]  /*1c0e0*/  ISETP.NE.AND P0, PT, R13, 0x8, PT ;  /* 0x000000080d00780c */ /* 0x000fc80003f05270 */
[----:B-1----:R-:W-:Y:S02]  /*1c0f0*/  SEL R3, RZ, 0x1, P0 ;  /* 0x00000001ff037807 */ /* 0x002fe40000000000 */
[----:B------:R-:W-:Y:S02]  /*1c100*/  SEL R13, R13, RZ, P0 ;  /* 0x000000ff0d0d7207 */ /* 0x000fe40000000000 */
[----:B------:R-:W-:Y:S02]  /*1c110*/  LOP3.LUT R14, R14, R3, RZ, 0x3c, !PT ;  /* 0x000000030e0e7212 */ /* 0x000fe400078e3cff */
[----:B------:R-:W-:Y:S02]  /*1c120*/  LEA R3, R13, R2, 0x3 ;  /* 0x000000020d037211 */ /* 0x000fe400078e18ff */
[----:B------:R-:W-:-:S04]  /*1c130*/  SHF.L.U32 R0, R14, 0x1f, RZ ;  /* 0x0000001f0e007819 */ /* 0x000fc800000006ff */
[----:B------:R-:W1:Y:S02]  /*1c140*/  SYNCS.PHASECHK.TRANS64.TRYWAIT P0, [R3+URZ+0x34440], R0 ;  /* 0x03444000030075a7 */ /* 0x000e64000800017f */
[----:B-1----:R-:W-:Y:S05]  /*1c150*/  @!P0 BRA `(.L_x_343) ;  /* 0x0000001800488947 */ /* 0x002fea0003800000 */
.L_x_418:
[----:B------:R-:W-:Y:S05]  /*1c160*/  @!P1 BRA `(.L_x_344) ;  /* 0x0000000000049947 */ /* 0x000fea0003800000 */
[----:B------:R-:W-:Y:S01]  /*1c170*/  BPT.TRAP 0x1 ;  /* 0x000000040000795c */ /* 0x000fe20000300000 */
.L_x_344:
[----:B-1----:R-:W-:-:S05]  /*1c180*/  VIADD R0, R13, 0x1 ;  /* 0x000000010d007836 */ /* 0x002fca0000000000 */
[----:B------:R-:W-:-:S04]  /*1c190*/  ISETP.NE.AND P0, PT, R0, 0x8, PT ;  /* 0x000000080000780c */ /* 0x000fc80003f05270 */
[----:B------:R-:W-:Y:S02]  /*1c1a0*/  SEL R3, RZ, 0x1, P0 ;  /* 0x00000001ff037807 */ /* 0x000fe40000000000 */
[----:B------:R-:W-:Y:S02]  /*1c1b0*/  SEL R5, R0, RZ, P0 ;  /* 0x000000ff00057207 */ /* 0x000fe40000000000 */
[----:B------:R-:W-:Y:S02]  /*1c1c0*/  LOP3.LUT R14, R14, R3, RZ, 0x3c, !PT ;  /* 0x000000030e0e7212 */ /* 0x000fe400078e3cff */
[----:B------:R-:W-:Y:S02]  /*1c1d0*/  LEA R3, R5, R2, 0x3 ;  /* 0x0000000205037211 */ /* 0x000fe400078e18ff */
[----:B------:R-:W-:-:S04]  /*1c1e0*/  SHF.L.U32 R0, R14, 0x1f, RZ ;  /* 0x0000001f0e007819 */ /* 0x000fc800000006ff */
[----:B------:R-:W1:Y:S02]  /*1c1f0*/  SYNCS.PHASECHK.TRANS64.TRYWAIT P0, [R3+URZ+0x34440], R0 ;  /* 0x03444000030075a7 */ /* 0x000e64000800017f */
[----:B-1----:R-:W-:Y:S05]  /*1c200*/  @!P0 BRA `(.L_x_345) ;  /* 0x0000001800308947 */ /* 0x002fea0003800000 */
.L_x_419:
[----:B------:R-:W-:Y:S05]  /*1c210*/  @!P1 BRA `(.L_x_346) ;  /* 0x0000000000049947 */ /* 0x000fea0003800000 */
[----:B------:R-:W-:Y:S01]  /*1c220*/  BPT.TRAP 0x1 ;  /* 0x000000040000795c */ /* 0x000fe20000300000 */
.L_x_346:
        /* <DEDUP_REMOVED lines=9> */
.L_x_420:
[----:B------:R-:W-:Y:S05]  /*1c2c0*/  @!P1 BRA `(.L_x_348) ;  /* 0x0000000000049947 */ /* 0x000fea0003800000 */
[----:B------:R-:W-:Y:S01]  /*1c2d0*/  BPT.TRAP 0x1 ;  /* 0x000000040000795c */ /* 0x000fe20000300000 */
.L_x_348:
        /* <DEDUP_REMOVED lines=9> */
.L_x_421:
[----:B------:R-:W-:Y:S05]  /*1c370*/  @!P1 BRA `(.L_x_350) ;  /* 0x0000000000049947 */ /* 0x000fea0003800000 */
[----:B------:R-:W-:Y:S01]  /*1c380*/  BPT.TRAP 0x1 ;  /* 0x000000040000795c */ /* 0x000fe20000300000 */
.L_x_350:
        /* <DEDUP_REMOVED lines=9> */
.L_x_422:
[----:B------:R-:W-:Y:S05]  /*1c420*/  @!P1 BRA `(.L_x_352) ;  /* 0x0000000000049947 */ /* 0x000fea0003800000 */
[----:B------:R-:W-:Y:S01]  /*1c430*/  BPT.TRAP 0x1 ;  /* 0x000000040000795c */ /* 0x000fe20000300000 */
.L_x_352:
[----:B-1----:R-:W-:-:S05]  /*1c440*/  VIADD R0, R5, 0x1 ;  /* 0x0000000105007836 */ /* 0x002fca0000000000 */
[----:B------:R-:W-:-:S04]  /*1c450*/  ISETP.NE.AND P0, PT, R0, 0x8, PT ;  /* 0x000000080000780c */ /* 0x000fc80003f05270 */
[----:B------:R-:W-:Y:S02]  /*1c460*/  SEL R3, RZ, 0x1, P0 ;  /* 0x00000001ff037807 */ /* 0x000fe40000000000 */
[----:B------:R-:W-:Y:S02]  /*1c470*/  SEL R5, R0, RZ, P0 ;  /* 0x000000ff00057207 */ /* 0x000fe40000000000 */
[----:B----4-:R-:W-:Y:S02]  /*1c480*/  LOP3.LUT R7, R14, R3, RZ, 0x3c, !PT ;  /* 0x000000030e077212 */ /* 0x010fe400078e3cff */
[----:B------:R-:W-:Y:S02]  /*1c490*/  LEA R3, R5, R2, 0x3 ;  /* 0x0000000205037211 */ /* 0x000fe400078e18ff */
[----:B------:R-:W-:-:S04]  /*1c4a0*/  SHF.L.U32 R0, R7, 0x1f, RZ ;  /* 0x0000001f07007819 */ /* 0x000fc800000006ff */
[----:B------:R-:W1:Y:S02]  /*1c4b0*/  SYNCS.PHASECHK.TRANS64.TRYWAIT P0, [R3+URZ+0x34440], R0 ;  /* 0x03444000030075a7 */ /* 0x000e64000800017f */
[----:B-1----:R-:W-:Y:S05]  /*1c4c0*/  @!P0 BRA `(.L_x_353) ;  /* 0x0000001400d08947 */ /* 0x002fea0003800000 */
.L_x_423:
[----:B------:R-:W-:Y:S05]  /*1c4d0*/  @!P1 BRA `(.L_x_354) ;  /* 0x0000000000049947 */ /* 0x000fea0003800000 */
[----:B------:R-:W-:Y:S01]  /*1c4e0*/  BPT.TRAP 0x1 ;  /* 0x000000040000795c */ /* 0x000fe20000300000 */
.L_x_354:
[----:B-1----:R-:W-:-:S05]  /*1c4f0*/  VIADD R0, R5, 0x1 ;  /* 0x0000000105007836 */ /* 0x002fca0000000000 */
[----:B------:R-:W-:-:S04]  /*1c500*/  ISETP.NE.AND P0, PT, R0, 0x8, PT ;  /* 0x000000080000780c */ /* 0x000fc80003f05270 */
[----:B------:R-:W-:Y:S02]  /*1c510*/  SEL R4, RZ, 0x1, P0 ;  /* 0x00000001ff047807 */ /* 0x000fe40000000000 */
[----:B------:R-:W-:Y:S02]  /*1c520*/  SEL R3, R0, RZ, P0 ;  /* 0x000000ff00037207 */ /* 0x000fe40000000000 */
[----:B------:R-:W-:Y:S02]  /*1c530*/  LOP3.LUT R0, R7, R4, RZ, 0x3c, !PT ;  /* 0x0000000407007212 */ /* 0x000fe400078e3cff */
[----:B------:R-:W-:Y:S02]  /*1c540*/  LEA R3, R3, R2, 0x3 ;  /* 0x0000000203037211 */ /* 0x000fe400078e18ff */
[----:B------:R-:W-:-:S07]  /*1c550*/  SHF.L.U32 R0, R0, 0x1f, RZ ;  /* 0x0000001f00007819 */ /* 0x000fce00000006ff */
.L_x_355:
[----:B-1----:R1:W2:Y:S02]  /*1c560*/  SYNCS.PHASECHK.TRANS64.TRYWAIT P0, [R3+URZ+0x34440], R0 ;  /* 0x03444000030075a7 */ /* 0x0022a4000800017f */
[----:B--2---:R-:W-:Y:S05]  /*1c570*/  @!P0 NANOSLEEP.SYNCS 0x989680 ;  /* 0x009896800000895d */ /* 0x004fea0003900000 */
[----:B------:R-:W2:Y:S02]  /*1c580*/  @!P0 SYNCS.PHASECHK.TRANS64 P0, [R3+URZ+0x34440], R0 ;  /* 0x03444000030085a7 */ /* 0x000ea4000800007f */
[----:B--2---:R-:W-:Y:S05]  /*1c590*/  @P0 EXIT ;  /* 0x000000000000094d */ /* 0x004fea0003800000 */
[----:B------:R-:W-:Y:S05]  /*1c5a0*/  BRA `(.L_x_355) ;  /* 0xfffffffc00ec7947 */ /* 0x000fea000383ffff */
.L_x_21:
[----:B-1----:R-:W-:-:S04]  /*1c5b0*/  IMAD.U32 R12, RZ, RZ, UR11 ;  /* 0x0000000bff0c7e24 */ /* 0x002fc8000f8e00ff */
[----:B------:R1:W2:Y:S03]  /*1c5c0*/  SYNCS.PHASECHK.TRANS64.TRYWAIT P1, [R12+URZ+0x34400], R3 ;  /* 0x034400030c0075a7 */ /* 0x0002a6000802017f */
[----:B--2---:R-:W-:Y:S05]  /*1c5d0*/  @!P1 NANOSLEEP.SYNCS 0x989680 ;  /* 0x009896800000995d */ /* 0x004fea0003900000 */
[----:B------:R-:W2:Y:S02]  /*1c5e0*/  @!P1 SYNCS.PHASECHK.TRANS64 P1, [R12+URZ+0x34400], R3 ;  /* 0x034400030c0095a7 */ /* 0x000ea4000802007f */
[----:B--2---:R-:W-:Y:S05]  /*1c5f0*/  @!P1 BRA `(.L_x_21) ;  /* 0xfffffffc00ec9947 */ /* 0x004fea000383ffff */
[----:B------:R-:W-:Y:S05]  /*1c600*/  BRA `(.L_x_356) ;  /* 0xfffffe6400c87947 */ /* 0x000fea000383ffff */
.L_x_33:
[----:B------:R-:W-:-:S06]  /*1c610*/  UIADD3 UR4, UR50, UR49, URZ ;  /* 0x0000003132047290 */ /* 0x000fcc000fffe03f */
[----:B-1----:R-:W-:-:S04]  /*1c620*/  MOV R0, UR4 ;  /* 0x0000000400007c02 */ /* 0x002fc80008000f00 */
[----:B------:R1:W2:Y:S03]  /*1c630*/  SYNCS.PHASECHK.TRANS64.TRYWAIT P0, [R0+URZ], R7 ;  /* 0x00000007000075a7 */ /* 0x0002a6000800017f */
[----:B--2---:R-:W-:Y:S05]  /*1c640*/  @!P0 NANOSLEEP.SYNCS 0x989680 ;  /* 0x009896800000895d */ /* 0x004fea0003900000 */
[----:B------:R-:W2:Y:S02]  /*1c650*/  @!P0 SYNCS.PHASECHK.TRANS64 P0, [R0+URZ], R7 ;  /* 0x00000007000085a7 */ /* 0x000ea4000800007f */
[----:B--2---:R-:W-:Y:S05]  /*1c660*/  @!P0 BRA `(.L_x_33) ;  /* 0xfffffffc00e88947 */ /* 0x004fea000383ffff */
[----:B------:R-:W-:Y:S05]  /*1c670*/  BRA `(.L_x_357) ;  /* 0xfffffe7400147947 */ /* 0x000fea000383ffff */
.L_x_38:
[----:B---3--:R-:W-:-:S04]  /*1c680*/  IMAD.U32 R3, RZ, RZ, UR4 ;  /* 0x00000004ff037e24 */ /* 0x008fc8000f8e00ff */
[----:B------:R3:W4:Y:S03]  /*1c690*/  SYNCS.PHASECHK.TRANS64.TRYWAIT P0, [R3+URZ+0x34480], R0 ;  /* 0x03448000030075a7 */ /* 0x000726000800017f */
[----:B----4-:R-:W-:Y:S05]  /*1c6a0*/  @!P0 NANOSLEEP.SYNCS 0x989680 ;  /* 0x009896800000895d */ /* 0x010fea0003900000 */
[----:B------:R-:W4:Y:S02]  /*1c6b0*/  @!P0 SYNCS.PHASECHK.TRANS64 P0, [R3+URZ+0x34480], R0 ;  /* 0x03448000030085a7 */ /* 0x000f24000800007f */
[----:B----4-:R-:W-:Y:S05]  /*1c6c0*/  @!P0 BRA `(.L_x_38) ;  /* 0xfffffffc00ec8947 */ /* 0x010fea000383ffff */
[----:B------:R-:W-:Y:S05]  /*1c6d0*/  BRA `(.L_x_37) ;  /* 0xfffffe7c00c47947 */ /* 0x000fea000383ffff */
.L_x_43:
[----:B---3--:R-:W-:-:S04]  /*1c6e0*/  MOV R7, UR7 ;  /* 0x0000000700077c02 */ /* 0x008fc80008000f00 */
[----:B------:R3:W4:Y:S03]  /*1c6f0*/  SYNCS.PHASECHK.TRANS64.TRYWAIT P0, [R7+URZ+0x34480], R3 ;  /* 0x03448003070075a7 */ /* 0x000726000800017f */
[----:B----4-:R-:W-:Y:S05]  /*1c700*/  @!P0 NANOSLEEP.SYNCS 0x989680 ;  /* 0x009896800000895d */ /* 0x010fea0003900000 */
[----:B------:R-:W4:Y:S02]  /*1c710*/  @!P0 SYNCS.PHASECHK.TRANS64 P0, [R7+URZ+0x34480], R3 ;  /* 0x03448003070085a7 */ /* 0x000f24000800007f */
[----:B----4-:R-:W-:Y:S05]  /*1c720*/  @!P0 BRA `(.L_x_43) ;  /* 0xfffffffc00ec8947 */ /* 0x010fea000383ffff */
[----:B------:R-:W-:Y:S05]  /*1c730*/  BRA `(.L_x_42) ;  /* 0xfffffed000a47947 */ /* 0x000fea000383ffff */
.L_x_49:
[----:B------:R-:W-:-:S06]  /*1c740*/  UIADD3 UR4, UR50, UR49, URZ ;  /* 0x0000003132047290 */ /* 0x000fcc000fffe03f */
[----:B-1----:R-:W-:-:S04]  /*1c750*/  IMAD.U32 R2, RZ, RZ, UR4 ;  /* 0x00000004ff027e24 */ /* 0x002fc8000f8e00ff */
[----:B------:R1:W3:Y:S03]  /*1c760*/  SYNCS.PHASECHK.TRANS64.TRYWAIT P0, [R2+URZ+0x10], R0 ;  /* 0x00001000020075a7 */ /* 0x0002e6000800017f */
[----:B---3--:R-:W-:Y:S05]  /*1c770*/  @!P0 NANOSLEEP.SYNCS 0x989680 ;  /* 0x009896800000895d */ /* 0x008fea0003900000 */
[----:B------:R-:W3:Y:S02]  /*1c780*/  @!P0 SYNCS.PHASECHK.TRANS64 P0, [R2+URZ+0x10], R0 ;  /* 0x00001000020085a7 */ /* 0x000ee4000800007f */
[----:B---3--:R-:W-:Y:S05]  /*1c790*/  @!P0 BRA `(.L_x_49) ;  /* 0xfffffffc00e88947 */ /* 0x008fea000383ffff */
[----:B------:R-:W-:Y:S05]  /*1c7a0*/  BRA `(.L_x_358) ;  /* 0xffffff2c00387947 */ /* 0x000fea000383ffff */
.L_x_61:
[----:B------:R-:W-:-:S07]  /*1c7b0*/  MOV R15, 0xffffffff ;  /* 0xffffffff000f7802 */ /* 0x000fce0000000f00 */
[----:B-123-5:R-:W-:Y:S05]  /*1c7c0*/  WARPSYNC.COLLECTIVE R15, `(.L_x_359) ;  /* 0x000000000f0c7348 */ /* 0x02efea0003c00000 */
[----:B------:R-:W-:Y:S02]  /*1c7d0*/  ELECT P6, UR62, PT ;  /* 0x00000000003e782f */ /* 0x000fe400038c0000 */
[----:B------:R-:W-:Y:S01]  /*1c7e0*/  MOV R14, UR62 ;  /* 0x0000003e000e7c02 */ /* 0x000fe20008000f00 */
[----:B-123-5:R-:W-:Y:S10]  /*1c7f0*/  ENDCOLLECTIVE ;  /* 0x000000000000791b */ /* 0x02eff40003800000 */
.L_x_359:
[----:B------:R-:W-:Y:S05]  /*1c800*/  BRA `(.L_x_360) ;  /* 0xffffff3000c07947 */ /* 0x000fea000383ffff */
.L_x_63:
[----:B-1----:R-:W-:-:S04]  /*1c810*/  IMAD.U32 R3, RZ, RZ, UR47 ;  /* 0x0000002fff037e24 */ /* 0x002fc8000f8e00ff */
[----:B------:R1:W3:Y:S03]  /*1c820*/  SYNCS.PHASECHK.TRANS64.TRYWAIT P2, [R3+URZ+0x344a0], R222 ;  /* 0x0344a0de030075a7 */ /* 0x0002e6000804017f */
[----:B---3--:R-:W-:Y:S05]  /*1c830*/  @!P2 NANOSLEEP.SYNCS 0x989680 ;  /* 0x009896800000a95d */ /* 0x008fea0003900000 */
[----:B------:R-:W3:Y:S02]  /*1c840*/  @!P2 SYNCS.PHASECHK.TRANS64 P2, [R3+URZ+0x344a0], R222 ;  /* 0x0344a0de0300a5a7 */ /* 0x000ee4000804007f */
[----:B---3--:R-:W-:Y:S05]  /*1c850*/  @!P2 BRA `(.L_x_63) ;  /* 0xfffffffc00eca947 */ /* 0x008fea000383ffff */
[----:B------:R-:W-:Y:S05]  /*1c860*/  BRA `(.L_x_361) ;  /* 0xffffff3000d07947 */ /* 0x000fea000383ffff */
.L_x_69:
[----:B-1----:R-:W-:-:S04]  /*1c870*/  MOV R12, UR47 ;  /* 0x0000002f000c7c02 */ /* 0x002fc80008000f00 */
[----:B------:R1:W2:Y:S03]  /*1c880*/  SYNCS.PHASECHK.TRANS64.TRYWAIT P3, [R12+URZ+0x344a8], R222 ;  /* 0x0344a8de0c0075a7 */ /* 0x0002a6000806017f */
[----:B--2---:R-:W-:Y:S05]  /*1c890*/  @!P3 NANOSLEEP.SYNCS 0x989680 ;  /* 0x009896800000b95d */ /* 0x004fea0003900000 */
[----:B------:R-:W2:Y:S02]  /*1c8a0*/  @!P3 SYNCS.PHASECHK.TRANS64 P3, [R12+URZ+0x344a8], R222 ;  /* 0x0344a8de0c00b5a7 */ /* 0x000ea4000806007f */
[----:B--2---:R-:W-:Y:S05]  /*1c8b0*/  @!P3 BRA `(.L_x_69) ;  /* 0xfffffffc00ecb947 */ /* 0x004fea000383ffff */
[----:B------:R-:W-:Y:S05]  /*1c8c0*/  BRA `(.L_x_362) ;  /* 0xffffff3800707947 */ /* 0x000fea000383ffff */
.L_x_74:
[----:B-1----:R-:W-:-:S04]  /*1c8d0*/  IMAD.U32 R12, RZ, RZ, UR47 ;  /* 0x0000002fff0c7e24 */ /* 0x002fc8000f8e00ff */
[----:B------:R1:W2:Y:S03]  /*1c8e0*/  SYNCS.PHASECHK.TRANS64.TRYWAIT P3, [R12+URZ+0x344b0], R222 ;  /* 0x0344b0de0c0075a7 */ /* 0x0002a6000806017f */
[----:B--2---:R-:W-:Y:S05]  /*1c8f0*/  @!P3 NANOSLEEP.SYNCS 0x989680 ;  /* 0x009896800000b95d */ /* 0x004fea0003900000 */
[----:B------:R-:W2:Y:S02]  /*1c900*/  @!P3 SYNCS.PHASECHK.TRANS64 P3, [R12+URZ+0x344b0], R222 ;  /* 0x0344b0de0c00b5a7 */ /* 0x000ea4000806007f */
[----:B--2---:R-:W-:Y:S05]  /*1c910*/  @!P3 BRA `(.L_x_74) ;  /* 0xfffffffc00ecb947 */ /* 0x004fea000383ffff */
[----:B------:R-:W-:Y:S05]  /*1c920*/  BRA `(.L_x_363) ;  /* 0xffffff3c00b87947 */ /* 0x000fea000383ffff */
.L_x_79:
[----:B-1----:R-:W-:-:S04]  /*1c930*/  MOV R13, UR47 ;  /* 0x0000002f000d7c02 */ /* 0x002fc80008000f00 */
[----:B------:R1:W2:Y:S03]  /*1c940*/  SYNCS.PHASECHK.TRANS64.TRYWAIT P3, [R13+URZ+0x344b8], R222 ;  /* 0x0344b8de0d0075a7 */ /* 0x0002a6000806017f */
[----:B--2---:R-:W-:Y:S05]  /*1c950*/  @!P3 NANOSLEEP.SYNCS 0x989680 ;  /* 0x009896800000b95d */ /* 0x004fea0003900000 */
[----:B------:R-:W2:Y:S02]  /*1c960*/  @!P3 SYNCS.PHASECHK.TRANS64 P3, [R13+URZ+0x344b8], R222 ;  /* 0x0344b8de0d00b5a7 */ /* 0x000ea4000806007f */
[----:B--2---:R-:W-:Y:S05]  /*1c970*/  @!P3 BRA `(.L_x_79) ;  /* 0xfffffffc00ecb947 */ /* 0x004fea000383ffff */
[----:B------:R-:W-:Y:S05]  /*1c980*/  BRA `(.L_x_364) ;  /* 0xffffff4400007947 */ /* 0x000fea000383ffff */
.L_x_84:
[----:B-1----:R-:W-:-:S04]  /*1c990*/  IMAD.U32 R13, RZ, RZ, UR47 ;  /* 0x0000002fff0d7e24 */ /* 0x002fc8000f8e00ff */
[----:B------:R1:W2:Y:S03]  /*1c9a0*/  SYNCS.PHASECHK.TRANS64.TRYWAIT P3, [R13+URZ+0x344a0], R20 ;  /* 0x0344a0140d0075a7 */ /* 0x0002a6000806017f */
[----:B--2---:R-:W-:Y:S05]  /*1c9b0*/  @!P3 NANOSLEEP.SYNCS 0x989680 ;  /* 0x009896800000b95d */ /* 0x004fea0003900000 */
[----:B------:R-:W2:Y:S02]  /*1c9c0*/  @!P3 SYNCS.PHASECHK.TRANS64 P3, [R13+URZ+0x344a0], R20 ;  /* 0x0344a0140d00b5a7 */ /* 0x000ea4000806007f */
[----:B--2---:R-:W-:Y:S05]  /*1c9d0*/  @!P3 BRA `(.L_x_84) ;  /* 0xfffffffc00ecb947 */ /* 0x004fea000383ffff */
[----:B------:R-:W-:Y:S05]  /*1c9e0*/  BRA `(.L_x_365) ;  /* 0xffffff4800507947 */ /* 0x000fea000383ffff */
.L_x_89:
[----:B-1----:R-:W-:-:S04]  /*1c9f0*/  MOV R13, UR47 ;  /* 0x0000002f000d7c02 */ /* 0x002fc80008000f00 */
[----:B------:R1:W2:Y:S03]  /*1ca00*/  SYNCS.PHASECHK.TRANS64.TRYWAIT P3, [R13+URZ+0x344a8], R20 ;  /* 0x0344a8140d0075a7 */ /* 0x0002a6000806017f */
[----:B--2---:R-:W-:Y:S05]  /*1ca10*/  @!P3 NANOSLEEP.SYNCS 0x989680 ;  /* 0x009896800000b95d */ /* 0x004fea0003900000 */
[----:B------:R-:W2:Y:S02]  /*1ca20*/  @!P3 SYNCS.PHASECHK.TRANS64 P3, [R13+URZ+0x344a8], R20 ;  /* 0x0344a8140d00b5a7 */ /* 0x000ea4000806007f */
[----:B--2---:R-:W-:Y:S05]  /*1ca30*/  @!P3 BRA `(.L_x_89) ;  /* 0xfffffffc00ecb947 */ /* 0x004fea000383ffff */
[----:B------:R-:W-:Y:S05]  /*1ca40*/  BRA `(.L_x_366) ;  /* 0xffffff4c00d87947 */ /* 0x000fea000383ffff */
.L_x_94:
[----:B-1----:R-:W-:-:S04]  /*1ca50*/  IMAD.U32 R13, RZ, RZ, UR47 ;  /* 0x0000002fff0d7e24 */ /* 0x002fc8000f8e00ff */
[----:B------:R1:W2:Y:S03]  /*1ca60*/  SYNCS.PHASECHK.TRANS64.TRYWAIT P3, [R13+URZ+0x344b0], R20 ;  /* 0x0344b0140d0075a7 */ /* 0x0002a6000806017f */
[----:B--2---:R-:W-:Y:S05]  /*1ca70*/  @!P3 NANOSLEEP.SYNCS 0x989680 ;  /* 0x009896800000b95d */ /* 0x004fea0003900000 */
[----:B------:R-:W2:Y:S02]  /*1ca80*/  @!P3 SYNCS.PHASECHK.TRANS64 P3, [R13+URZ+0x344b0], R20 ;  /* 0x0344b0140d00b5a7 */ /* 0x000ea4000806007f */
[----:B--2---:R-:W-:Y:S05]  /*1ca90*/  @!P3 BRA `(.L_x_94) ;  /* 0xfffffffc00ecb947 */ /* 0x004fea000383ffff */
[----:B------:R-:W-:Y:S05]  /*1caa0*/  BRA `(.L_x_367) ;  /* 0xffffff5400187947 */ /* 0x000fea000383ffff */
.L_x_99:
[----:B-1----:R-:W-:-:S04]  /*1cab0*/  MOV R13, UR47 ;  /* 0x0000002f000d7c02 */ /* 0x002fc80008000f00 */
[----:B------:R1:W2:Y:S03]  /*1cac0*/  SYNCS.PHASECHK.TRANS64.TRYWAIT P3, [R13+URZ+0x344b8], R20 ;  /* 0x0344b8140d0075a7 */ /* 0x0002a6000806017f */
[----:B--2---:R-:W-:Y:S05]  /*1cad0*/  @!P3 NANOSLEEP.SYNCS 0x989680 ;  /* 0x009896800000b95d */ /* 0x004fea0003900000 */
[----:B------:R-:W2:Y:S02]  /*1cae0*/  @!P3 SYNCS.PHASECHK.TRANS64 P3, [R13+URZ+0x344b8], R20 ;  /* 0x0344b8140d00b5a7 */ /* 0x000ea4000806007f */
[----:B--2---:R-:W-:Y:S05]  /*1caf0*/  @!P3 BRA `(.L_x_99) ;  /* 0xfffffffc00ecb947 */ /* 0x004fea000383ffff */
[----:B------:R-:W-:Y:S05]  /*1cb00*/  BRA `(.L_x_368) ;  /* 0xffffff5800587947 */ /* 0x000fea000383ffff */
.L_x_104:
[----:B-1----:R-:W-:-:S04]  /*1cb10*/  IMAD.U32 R13, RZ, RZ, UR47 ;  /* 0x0000002fff0d7e24 */ /* 0x002fc8000f8e00ff */
[----:B------:R1:W2:Y:S03]  /*1cb20*/  SYNCS.PHASECHK.TRANS64.TRYWAIT P3, [R13+URZ+0x344a0], R222 ;  /* 0x0344a0de0d0075a7 */ /* 0x0002a6000806017f */
[----:B--2---:R-:W-:Y:S05]  /*1cb30*/  @!P3 NANOSLEEP.SYNCS 0x989680 ;  /* 0x009896800000b95d */ /* 0x004fea0003900000 */
[----:B------:R-:W2:Y:S02]  /*1cb40*/  @!P3 SYNCS.PHASECHK.TRANS64 P3, [R13+URZ+0x344a0], R222 ;  /* 0x0344a0de0d00b5a7 */ /* 0x000ea4000806007f */
[----:B--2---:R-:W-:Y:S05]  /*1cb50*/  @!P3 BRA `(.L_x_104) ;  /* 0xfffffffc00ecb947 */ /* 0x004fea000383ffff */
[----:B------:R-:W-:Y:S05]  /*1cb60*/  BRA `(.L_x_369) ;  /* 0xffffff5c00987947 */ /* 0x000fea000383ffff */
.L_x_109:
[----:B-1----:R-:W-:-:S04]  /*1cb70*/  MOV R13, UR47 ;  /* 0x0000002f000d7c02 */ /* 0x002fc80008000f00 */
[----:B------:R1:W2:Y:S03]  /*1cb80*/  SYNCS.PHASECHK.TRANS64.TRYWAIT P3, [R13+URZ+0x344a8], R222 ;  /* 0x0344a8de0d0075a7 */ /* 0x0002a6000806017f */
[----:B--2---:R-:W-:Y:S05]  /*1cb90*/  @!P3 NANOSLEEP.SYNCS 0x989680 ;  /* 0x009896800000b95d */ /* 0x004fea0003900000 */
[----:B------:R-:W2:Y:S02]  /*1cba0*/  @!P3 SYNCS.PHASECHK.TRANS64 P3, [R13+URZ+0x344a8], R222 ;  /* 0x0344a8de0d00b5a7 */ /* 0x000ea4000806007f */
[----:B--2---:R-:W-:Y:S05]  /*1cbb0*/  @!P3 BRA `(.L_x_109) ;  /* 0xfffffffc00ecb947 */ /* 0x004fea000383ffff */
[----:B------:R-:W-:Y:S05]  /*1cbc0*/  BRA `(.L_x_370) ;  /* 0xffffff6400187947 */ /* 0x000fea000383ffff */
.L_x_114:
[----:B-1----:R-:W-:-:S04]  /*1cbd0*/  IMAD.U32 R13, RZ, RZ, UR47 ;  /* 0x0000002fff0d7e24 */ /* 0x002fc8000f8e00ff */
[----:B------:R1:W2:Y:S03]  /*1cbe0*/  SYNCS.PHASECHK.TRANS64.TRYWAIT P3, [R13+URZ+0x344b0], R222 ;  /* 0x0344b0de0d0075a7 */ /* 0x0002a6000806017f */
[----:B--2---:R-:W-:Y:S05]  /*1cbf0*/  @!P3 NANOSLEEP.SYNCS 0x989680 ;  /* 0x009896800000b95d */ /* 0x004fea0003900000 */
[----:B------:R-:W2:Y:S02]  /*1cc00*/  @!P3 SYNCS.PHASECHK.TRANS64 P3, [R13+URZ+0x344b0], R222 ;  /* 0x0344b0de0d00b5a7 */ /* 0x000ea4000806007f */
[----:B--2---:R-:W-:Y:S05]  /*1cc10*/  @!P3 BRA `(.L_x_114) ;  /* 0xfffffffc00ecb947 */ /* 0x004fea000383ffff */
[----:B------:R-:W-:Y:S05]  /*1cc20*/  BRA `(.L_x_371) ;  /* 0xffffff6800587947 */ /* 0x000fea000383ffff */
.L_x_119:
[----:B-1----:R-:W-:-:S04]  /*1cc30*/  MOV R13, UR47 ;  /* 0x0000002f000d7c02 */ /* 0x002fc80008000f00 */
[----:B------:R1:W2:Y:S03]  /*1cc40*/  SYNCS.PHASECHK.TRANS64.TRYWAIT P3, [R13+URZ+0x344b8], R222 ;  /* 0x0344b8de0d0075a7 */ /* 0x0002a6000806017f */
[----:B--2---:R-:W-:Y:S05]  /*1cc50*/  @!P3 NANOSLEEP.SYNCS 0x989680 ;  /* 0x009896800000b95d */ /* 0x004fea0003900000 */
[----:B------:R-:W2:Y:S02]  /*1cc60*/  @!P3 SYNCS.PHASECHK.TRANS64 P3, [R13+URZ+0x344b8], R222 ;  /* 0x0344b8de0d00b5a7 */ /* 0x000ea4000806007f */
[----:B--2---:R-:W-:Y:S05]  /*1cc70*/  @!P3 BRA `(.L_x_119) ;  /* 0xfffffffc00ecb947 */ /* 0x004fea000383ffff */
[----:B------:R-:W-:Y:S05]  /*1cc80*/  BRA `(.L_x_372) ;  /* 0xffffff6c00987947 */ /* 0x000fea000383ffff */
.L_x_124:
[----:B-1----:R-:W-:-:S04]  /*1cc90*/  IMAD.U32 R13, RZ, RZ, UR47 ;  /* 0x0000002fff0d7e24 */ /* 0x002fc8000f8e00ff */
[----:B------:R1:W2:Y:S03]  /*1cca0*/  SYNCS.PHASECHK.TRANS64.TRYWAIT P3, [R13+URZ+0x344a0], R20 ;  /* 0x0344a0140d0075a7 */ /* 0x0002a6000806017f */
[----:B--2---:R-:W-:Y:S05]  /*1ccb0*/  @!P3 NANOSLEEP.SYNCS 0x989680 ;  /* 0x009896800000b95d */ /* 0x004fea0003900000 */
[----:B------:R-:W2:Y:S02]  /*1ccc0*/  @!P3 SYNCS.PHASECHK.TRANS64 P3, [R13+URZ+0x344a0], R20 ;  /* 0x0344a0140d00b5a7 */ /* 0x000ea4000806007f */
[----:B--2---:R-:W-:Y:S05]  /*1ccd0*/  @!P3 BRA `(.L_x_124) ;  /* 0xfffffffc00ecb947 */ /* 0x004fea000383ffff */
[----:B------:R-:W-:Y:S05]  /*1cce0*/  BRA `(.L_x_373) ;  /* 0xffffff7000d87947 */ /* 0x000fea000383ffff */
.L_x_129:
[----:B-1----:R-:W-:-:S04]  /*1ccf0*/  MOV R13, UR47 ;  /* 0x0000002f000d7c02 */ /* 0x002fc80008000f00 */
[----:B------:R1:W2:Y:S03]  /*1cd00*/  SYNCS.PHASECHK.TRANS64.TRYWAIT P3, [R13+URZ+0x344a8], R20 ;  /* 0x0344a8140d0075a7 */ /* 0x0002a6000806017f */
[----:B--2---:R-:W-:Y:S05]  /*1cd10*/  @!P3 NANOSLEEP.SYNCS 0x989680 ;  /* 0x009896800000b95d */ /* 0x004fea0003900000 */
[----:B------:R-:W2:Y:S02]  /*1cd20*/  @!P3 SYNCS.PHASECHK.TRANS64 P3, [R13+URZ+0x344a8], R20 ;  /* 0x0344a8140d00b5a7 */ /* 0x000ea4000806007f */
[----:B--2---:R-:W-:Y:S05]  /*1cd30*/  @!P3 BRA `(.L_x_129) ;  /* 0xfffffffc00ecb947 */ /* 0x004fea000383ffff */
[----:B------:R-:W-:Y:S05]  /*1cd40*/  BRA `(.L_x_374) ;  /* 0xffffff7800587947 */ /* 0x000fea000383ffff */
.L_x_134:
[----:B-1----:R-:W-:-:S04]  /*1cd50*/  IMAD.U32 R13, RZ, RZ, UR47 ;  /* 0x0000002fff0d7e24 */ /* 0x002fc8000f8e00ff */
[----:B------:R1:W2:Y:S03]  /*1cd60*/  SYNCS.PHASECHK.TRANS64.TRYWAIT P3, [R13+URZ+0x344b0], R20 ;  /* 0x0344b0140d0075a7 */ /* 0x0002a6000806017f */
[----:B--2---:R-:W-:Y:S05]  /*1cd70*/  @!P3 NANOSLEEP.SYNCS 0x989680 ;  /* 0x009896800000b95d */ /* 0x004fea0003900000 */
[----:B------:R-:W2:Y:S02]  /*1cd80*/  @!P3 SYNCS.PHASECHK.TRANS64 P3, [R13+URZ+0x344b0], R20 ;  /* 0x0344b0140d00b5a7 */ /* 0x000ea4000806007f */
[----:B--2---:R-:W-:Y:S05]  /*1cd90*/  @!P3 BRA `(.L_x_134) ;  /* 0xfffffffc00ecb947 */ /* 0x004fea000383ffff */
[----:B------:R-:W-:Y:S05]  /*1cda0*/  BRA `(.L_x_375) ;  /* 0xffffff7c00987947 */ /* 0x000fea000383ffff */
.L_x_139:
[----:B-1----:R-:W-:-:S04]  /*1cdb0*/  MOV R13, UR47 ;  /* 0x0000002f000d7c02 */ /* 0x002fc80008000f00 */
[----:B------:R1:W2:Y:S03]  /*1cdc0*/  SYNCS.PHASECHK.TRANS64.TRYWAIT P3, [R13+URZ+0x344b8], R20 ;  /* 0x0344b8140d0075a7 */ /* 0x0002a6000806017f */
[----:B--2---:R-:W-:Y:S05]  /*1cdd0*/  @!P3 NANOSLEEP.SYNCS 0x989680 ;  /* 0x009896800000b95d */ /* 0x004fea0003900000 */
[----:B------:R-:W2:Y:S02]  /*1cde0*/  @!P3 SYNCS.PHASECHK.TRANS64 P3, [R13+URZ+0x344b8], R20 ;  /* 0x0344b8140d00b5a7 */ /* 0x000ea4000806007f */
[----:B--2---:R-:W-:Y:S05]  /*1cdf0*/  @!P3 BRA `(.L_x_139) ;  /* 0xfffffffc00ecb947 */ /* 0x004fea000383ffff */
[----:B------:R-:W-:Y:S05]  /*1ce00*/  BRA `(.L_x_376) ;  /* 0xffffff8000d87947 */ /* 0x000fea000383ffff */
.L_x_144:
[----:B-1----:R-:W-:-:S04]  /*1ce10*/  IMAD.U32 R3, RZ, RZ, UR4 ;  /* 0x00000004ff037e24 */ /* 0x002fc8000f8e00ff */
[----:B------:R1:W2:Y:S03]  /*1ce20*/  SYNCS.PHASECHK.TRANS64.TRYWAIT P2, [R3+URZ+0x34400], R0 ;  /* 0x03440000030075a7 */ /* 0x0002a6000804017f */
[----:B--2---:R-:W-:Y:S05]  /*1ce30*/  @!P2 NANOSLEEP.SYNCS 0x989680 ;  /* 0x009896800000a95d */ /* 0x004fea0003900000 */
[----:B------:R-:W2:Y:S02]  /*1ce40*/  @!P2 SYNCS.PHASECHK.TRANS64 P2, [R3+URZ+0x34400], R0 ;  /* 0x034400000300a5a7 */ /* 0x000ea4000804007f */
[----:B--2---:R-:W-:Y:S05]  /*1ce50*/  @!P2 BRA `(.L_x_144) ;  /* 0xfffffffc00eca947 */ /* 0x004fea000383ffff */
[----:B------:R-:W-:Y:S05]  /*1ce60*/  BRA `(.L_x_377) ;  /* 0xffffff8800307947 */ /* 0x000fea000383ffff */
.L_x_148:
[----:B-1----:R-:W-:-:S04]  /*1ce70*/  MOV R3, UR4 ;  /* 0x0000000400037c02 */ /* 0x002fc80008000f00 */
[----:B------:R1:W2:Y:S03]  /*1ce80*/  SYNCS.PHASECHK.TRANS64.TRYWAIT P2, [R3+URZ+0x34400], R2 ;  /* 0x03440002030075a7 */ /* 0x0002a6000804017f */
[----:B--2---:R-:W-:Y:S05]  /*1ce90*/  @!P2 NANOSLEEP.SYNCS 0x989680 ;  /* 0x009896800000a95d */ /* 0x004fea0003900000 */
[----:B------:R-:W2:Y:S02]  /*1cea0*/  @!P2 SYNCS.PHASECHK.TRANS64 P2, [R3+URZ+0x34400], R2 ;  /* 0x034400020300a5a7 */ /* 0x000ea4000804007f */
[----:B--2---:R-:W-:Y:S05]  /*1ceb0*/  @!P2 BRA `(.L_x_148) ;  /* 0xfffffffc00eca947 */ /* 0x004fea000383ffff */
[----:B------:R-:W-:Y:S05]  /*1cec0*/  BRA `(.L_x_378) ;  /* 0xffffff8800d07947 */ /* 0x000fea000383ffff */
.L_x_166:
[----:B-1----:R-:W-:-:S04]  /*1ced0*/  IMAD.U32 R3, RZ, RZ, UR6 ;  /* 0x00000006ff037e24 */ /* 0x002fc8000f8e00ff */
[----:B------:R1:W2:Y:S03]  /*1cee0*/  SYNCS.PHASECHK.TRANS64.TRYWAIT P0, [R3+URZ+0x344e8], R0 ;  /* 0x0344e800030075a7 */ /* 0x0002a6000800017f */
[----:B--2---:R-:W-:Y:S05]  /*1cef0*/  @!P0 NANOSLEEP.SYNCS 0x989680 ;  /* 0x009896800000895d */ /* 0x004fea0003900000 */
[----:B------:R-:W2:Y:S02]  /*1cf00*/  @!P0 SYNCS.PHASECHK.TRANS64 P0, [R3+URZ+0x344e8], R0 ;  /* 0x0344e800030085a7 */ /* 0x000ea4000800007f */
[----:B--2---:R-:W-:Y:S05]  /*1cf10*/  @!P0 BRA `(.L_x_166) ;  /* 0xfffffffc00ec8947 */ /* 0x004fea000383ffff */
[----:B------:R-:W-:Y:S05]  /*1cf20*/  BRA `(.L_x_379) ;  /* 0xffffff9800307947 */ /* 0x000fea000383ffff */
.L_x_168:
[----:B-1----:R-:W-:-:S04]  /*1cf30*/  MOV R6, UR7 ;  /* 0x0000000700067c02 */ /* 0x002fc80008000f00 */
[----:B------:R1:W2:Y:S03]  /*1cf40*/  SYNCS.PHASECHK.TRANS64.TRYWAIT P0, [R6+URZ+0x34400], R3 ;  /* 0x03440003060075a7 */ /* 0x0002a6000800017f */
[----:B--2---:R-:W-:Y:S05]  /*1cf50*/  @!P0 NANOSLEEP.SYNCS 0x989680 ;  /* 0x009896800000895d */ /* 0x004fea0003900000 */
[----:B------:R-:W2:Y:S02]  /*1cf60*/  @!P0 SYNCS.PHASECHK.TRANS64 P0, [R6+URZ+0x34400], R3 ;  /* 0x03440003060085a7 */ /* 0x000ea4000800007f */
[----:B--2---:R-:W-:Y:S05]  /*1cf70*/  @!P0 BRA `(.L_x_168) ;  /* 0xfffffffc00ec8947 */ /* 0x004fea000383ffff */
[----:B------:R-:W-:Y:S05]  /*1cf80*/  BRA `(.L_x_380) ;  /* 0xffffff9800587947 */ /* 0x000fea000383ffff */
.L_x_174:
[----:B--2---:R-:W-:-:S04]  /*1cf90*/  IMAD.U32 R3, RZ, RZ, UR6 ;  /* 0x00000006ff037e24 */ /* 0x004fc8000f8e00ff */
[----:B------:R2:W3:Y:S03]  /*1cfa0*/  SYNCS.PHASECHK.TRANS64.TRYWAIT P1, [R3+URZ+0x344c0], R8 ;  /* 0x0344c008030075a7 */ /* 0x0004e6000802017f */
[----:B---3--:R-:W-:Y:S05]  /*1cfb0*/  @!P1 NANOSLEEP.SYNCS 0x989680 ;  /* 0x009896800000995d */ /* 0x008fea0003900000 */
[----:B------:R-:W3:Y:S02]  /*1cfc0*/  @!P1 SYNCS.PHASECHK.TRANS64 P1, [R3+URZ+0x344c0], R8 ;  /* 0x0344c008030095a7 */ /* 0x000ee4000802007f */
[----:B---3--:R-:W-:Y:S05]  /*1cfd0*/  @!P1 BRA `(.L_x_174) ;  /* 0xfffffffc00ec9947 */ /* 0x008fea000383ffff */
[----:B------:R-:W-:Y:S05]  /*1cfe0*/  BRA `(.L_x_381) ;  /* 0xffffff9c00047947 */ /* 0x000fea000383ffff */
.L_x_180:
[----:B--2---:R-:W-:-:S04]  /*1cff0*/  MOV R3, UR6 ;  /* 0x0000000600037c02 */ /* 0x004fc80008000f00 */
[----:B------:R2:W4:Y:S03]  /*1d000*/  SYNCS.PHASECHK.TRANS64.TRYWAIT P1, [R3+URZ+0x344c8], R8 ;  /* 0x0344c808030075a7 */ /* 0x000526000802017f */
[----:B----4-:R-:W-:Y:S05]  /*1d010*/  @!P1 NANOSLEEP.SYNCS 0x989680 ;  /* 0x009896800000995d */ /* 0x010fea0003900000 */
[----:B------:R-:W4:Y:S02]  /*1d020*/  @!P1 SYNCS.PHASECHK.TRANS64 P1, [R3+URZ+0x344c8], R8 ;  /* 0x0344c808030095a7 */ /* 0x000f24000802007f */
[----:B----4-:R-:W-:Y:S05]  /*1d030*/  @!P1 BRA `(.L_x_180) ;  /* 0xfffffffc00ec9947 */ /* 0x010fea000383ffff */
[----:B------:R-:W-:Y:S05]  /*1d040*/  BRA `(.L_x_382) ;  /* 0xffffff9c00407947 */ /* 0x000fea000383ffff */
.L_x_186:
[----:B--2---:R-:W-:-:S04]  /*1d050*/  IMAD.U32 R3, RZ, RZ, UR6 ;  /* 0x00000006ff037e24 */ /* 0x004fc8000f8e00ff */
[----:B------:R2:W1:Y:S03]  /*1d060*/  SYNCS.PHASECHK.TRANS64.TRYWAIT P1, [R3+URZ+0x344d0], R8 ;  /* 0x0344d008030075a7 */ /* 0x000466000802017f */
[----:B-1----:R-:W-:Y:S05]  /*1d070*/  @!P1 NANOSLEEP.SYNCS 0x989680 ;  /* 0x009896800000995d */ /* 0x002fea0003900000 */
[----:B------:R-:W1:Y:S02]  /*1d080*/  @!P1 SYNCS.PHASECHK.TRANS64 P1, [R3+URZ+0x344d0], R8 ;  /* 0x0344d008030095a7 */ /* 0x000e64000802007f */
[----:B-1----:R-:W-:Y:S05]  /*1d090*/  @!P1 BRA `(.L_x_186) ;  /* 0xfffffffc00ec9947 */ /* 0x002fea000383ffff */
[----:B------:R-:W-:Y:S05]  /*1d0a0*/  BRA `(.L_x_383) ;  /* 0xffffff9c00847947 */ /* 0x000fea000383ffff */
.L_x_192:
[----:B--2---:R-:W-:-:S04]  /*1d0b0*/  MOV R3, UR6 ;  /* 0x0000000600037c02 */ /* 0x004fc80008000f00 */
[----:B------:R2:W1:Y:S03]  /*1d0c0*/  SYNCS.PHASECHK.TRANS64.TRYWAIT P1, [R3+URZ+0x344d8], R8 ;  /* 0x0344d808030075a7 */ /* 0x000466000802017f */
[----:B-1----:R-:W-:Y:S05]  /*1d0d0*/  @!P1 NANOSLEEP.SYNCS 0x989680 ;  /* 0x009896800000995d */ /* 0x002fea0003900000 */
[----:B------:R-:W1:Y:S02]  /*1d0e0*/  @!P1 SYNCS.PHASECHK.TRANS64 P1, [R3+URZ+0x344d8], R8 ;  /* 0x0344d808030095a7 */ /* 0x000e64000802007f */
[----:B-1----:R-:W-:Y:S05]  /*1d0f0*/  @!P1 BRA `(.L_x_192) ;  /* 0xfffffffc00ec9947 */ /* 0x002fea000383ffff */
[----:B------:R-:W-:Y:S05]  /*1d100*/  BRA `(.L_x_384) ;  /* 0xffffff9c00c87947 */ /* 0x000fea000383ffff */
.L_x_198:
[----:B-12---:R-:W-:-:S04]  /*1d110*/  IMAD.U32 R3, RZ, RZ, UR6 ;  /* 0x00000006ff037e24 */ /* 0x006fc8000f8e00ff */
[----:B------:R1:W2:Y:S03]  /*1d120*/  SYNCS.PHASECHK.TRANS64.TRYWAIT P1, [R3+URZ+0x344c0], R2 ;  /* 0x0344c002030075a7 */ /* 0x0002a6000802017f */
[----:B--2---:R-:W-:Y:S05]  /*1d130*/  @!P1 NANOSLEEP.SYNCS 0x989680 ;  /* 0x009896800000995d */ /* 0x004fea0003900000 */
[----:B------:R-:W2:Y:S02]  /*1d140*/  @!P1 SYNCS.PHASECHK.TRANS64 P1, [R3+URZ+0x344c0], R2 ;  /* 0x0344c002030095a7 */ /* 0x000ea4000802007f */
[----:B--2---:R-:W-:Y:S05]  /*1d150*/  @!P1 BRA `(.L_x_198) ;  /* 0xfffffffc00ec9947 */ /* 0x004fea000383ffff */
[----:B------:R-:W-:Y:S05]  /*1d160*/  BRA `(.L_x_385) ;  /* 0xffffffa000147947 */ /* 0x000fea000383ffff */
.L_x_204:
[----:B-123--:R-:W-:-:S04]  /*1d170*/  MOV R3, UR6 ;  /* 0x0000000600037c02 */ /* 0x00efc80008000f00 */
[----:B------:R1:W2:Y:S03]  /*1d180*/  SYNCS.PHASECHK.TRANS64.TRYWAIT P1, [R3+URZ+0x344c8], R2 ;  /* 0x0344c802030075a7 */ /* 0x0002a6000802017f */
[----:B--2---:R-:W-:Y:S05]  /*1d190*/  @!P1 NANOSLEEP.SYNCS 0x989680 ;  /* 0x009896800000995d */ /* 0x004fea0003900000 */
[----:B------:R-:W2:Y:S02]  /*1d1a0*/  @!P1 SYNCS.PHASECHK.TRANS64 P1, [R3+URZ+0x344c8], R2 ;  /* 0x0344c802030095a7 */ /* 0x000ea4000802007f */
[----:B--2---:R-:W-:Y:S05]  /*1d1b0*/  @!P1 BRA `(.L_x_204) ;  /* 0xfffffffc00ec9947 */ /* 0x004fea000383ffff */
[----:B------:R-:W-:Y:S05]  /*1d1c0*/  BRA `(.L_x_386) ;  /* 0xffffffa000487947 */ /* 0x000fea000383ffff */
.L_x_210:
[----:B-1234-:R-:W-:-:S04]  /*1d1d0*/  IMAD.U32 R3, RZ, RZ, UR6 ;  /* 0x00000006ff037e24 */ /* 0x01efc8000f8e00ff */
[----:B------:R1:W2:Y:S03]  /*1d1e0*/  SYNCS.PHASECHK.TRANS64.TRYWAIT P1, [R3+URZ+0x344d0], R2 ;  /* 0x0344d002030075a7 */ /* 0x0002a6000802017f */
[----:B--2---:R-:W-:Y:S05]  /*1d1f0*/  @!P1 NANOSLEEP.SYNCS 0x989680 ;  /* 0x009896800000995d */ /* 0x004fea0003900000 */
[----:B------:R-:W2:Y:S02]  /*1d200*/  @!P1 SYNCS.PHASECHK.TRANS64 P1, [R3+URZ+0x344d0], R2 ;  /* 0x0344d002030095a7 */ /* 0x000ea4000802007f */
[----:B--2---:R-:W-:Y:S05]  /*1d210*/  @!P1 BRA `(.L_x_210) ;  /* 0xfffffffc00ec9947 */ /* 0x004fea000383ffff */
[----:B------:R-:W-:Y:S05]  /*1d220*/  BRA `(.L_x_387) ;  /* 0xffffffa000807947 */ /* 0x000fea000383ffff */
.L_x_216:
[----:B-1234-:R-:W-:-:S04]  /*1d230*/  MOV R3, UR6 ;  /* 0x0000000600037c02 */ /* 0x01efc80008000f00 */
[----:B------:R1:W2:Y:S03]  /*1d240*/  SYNCS.PHASECHK.TRANS64.TRYWAIT P1, [R3+URZ+0x344d8], R2 ;  /* 0x0344d802030075a7 */ /* 0x0002a6000802017f */
[----:B--2---:R-:W-:Y:S05]  /*1d250*/  @!P1 NANOSLEEP.SYNCS 0x989680 ;  /* 0x009896800000995d */ /* 0x004fea0003900000 */
[----:B------:R-:W2:Y:S02]  /*1d260*/  @!P1 SYNCS.PHASECHK.TRANS64 P1, [R3+URZ+0x344d8], R2 ;  /* 0x0344d802030095a7 */ /* 0x000ea4000802007f */
[----:B--2---:R-:W-:Y:S05]  /*1d270*/  @!P1 BRA `(.L_x_216) ;  /* 0xfffffffc00ec9947 */ /* 0x004fea000383ffff */
[----:B------:R-:W-:Y:S05]  /*1d280*/  BRA `(.L_x_388) ;  /* 0xffffffa000b87947 */ /* 0x000fea000383ffff */
.L_x_222:
[----:B-1234-:R-:W-:-:S04]  /*1d290*/  IMAD.U32 R3, RZ, RZ, UR6 ;  /* 0x00000006ff037e24 */ /* 0x01efc8000f8e00ff */
[----:B------:R1:W2:Y:S03]  /*1d2a0*/  SYNCS.PHASECHK.TRANS64.TRYWAIT P1, [R3+URZ+0x344c0], R8 ;  /* 0x0344c008030075a7 */ /* 0x0002a6000802017f */
[----:B--2---:R-:W-:Y:S05]  /*1d2b0*/  @!P1 NANOSLEEP.SYNCS 0x989680 ;  /* 0x009896800000995d */ /* 0x004fea0003900000 */
[----:B------:R-:W2:Y:S02]  /*1d2c0*/  @!P1 SYNCS.PHASECHK.TRANS64 P1, [R3+URZ+0x344c0], R8 ;  /* 0x0344c008030095a7 */ /* 0x000ea4000802007f */
[----:B--2---:R-:W-:Y:S05]  /*1d2d0*/  @!P1 BRA `(.L_x_222) ;  /* 0xfffffffc00ec9947 */ /* 0x004fea000383ffff */
[----:B------:R-:W-:Y:S05]  /*1d2e0*/  BRA `(.L_x_389) ;  /* 0xffffffa000f47947 */ /* 0x000fea000383ffff */
.L_x_228:
[----:B-1234-:R-:W-:-:S04]  /*1d2f0*/  MOV R3, UR6 ;  /* 0x0000000600037c02 */ /* 0x01efc80008000f00 */
[----:B------:R1:W2:Y:S03]  /*1d300*/  SYNCS.PHASECHK.TRANS64.TRYWAIT P1, [R3+URZ+0x344c8], R8 ;  /* 0x0344c808030075a7 */ /* 0x0002a6000802017f */
[----:B--2---:R-:W-:Y:S05]  /*1d310*/  @!P1 NANOSLEEP.SYNCS 0x989680 ;  /* 0x009896800000995d */ /* 0x004fea0003900000 */
[----:B------:R-:W2:Y:S02]  /*1d320*/  @!P1 SYNCS.PHASECHK.TRANS64 P1, [R3+URZ+0x344c8], R8 ;  /* 0x0344c808030095a7 */ /* 0x000ea4000802007f */
[----:B--2---:R-:W-:Y:S05]  /*1d330*/  @!P1 BRA `(.L_x_228) ;  /* 0xfffffffc00ec9947 */ /* 0x004fea000383ffff */
[----:B------:R-:W-:Y:S05]  /*1d340*/  BRA `(.L_x_390) ;  /* 0xffffffa400287947 */ /* 0x000fea000383ffff */
.L_x_234:
[----:B-1234-:R-:W-:-:S04]  /*1d350*/  IMAD.U32 R3, RZ, RZ, UR6 ;  /* 0x00000006ff037e24 */ /* 0x01efc8000f8e00ff */
[----:B------:R1:W2:Y:S03]  /*1d360*/  SYNCS.PHASECHK.TRANS64.TRYWAIT P1, [R3+URZ+0x344d0], R8 ;  /* 0x0344d008030075a7 */ /* 0x0002a6000802017f */
[----:B--2---:R-:W-:Y:S05]  /*1d370*/  @!P1 NANOSLEEP.SYNCS 0x989680 ;  /* 0x009896800000995d */ /* 0x004fea0003900000 */
[----:B------:R-:W2:Y:S02]  /*1d380*/  @!P1 SYNCS.PHASECHK.TRANS64 P1, [R3+URZ+0x344d0], R8 ;  /* 0x0344d008030095a7 */ /* 0x000ea4000802007f */
[----:B--2---:R-:W-:Y:S05]  /*1d390*/  @!P1 BRA `(.L_x_234) ;  /* 0xfffffffc00ec9947 */ /* 0x004fea000383ffff */
[----:B------:R-:W-:Y:S05]  /*1d3a0*/  BRA `(.L_x_391) ;  /* 0xffffffa400607947 */ /* 0x000fea000383ffff */
.L_x_240:
[----:B-1234-:R-:W-:-:S04]  /*1d3b0*/  MOV R3, UR6 ;  /* 0x0000000600037c02 */ /* 0x01efc80008000f00 */
[----:B------:R1:W2:Y:S03]  /*1d3c0*/  SYNCS.PHASECHK.TRANS64.TRYWAIT P1, [R3+URZ+0x344d8], R8 ;  /* 0x0344d808030075a7 */ /* 0x0002a6000802017f */
[----:B--2---:R-:W-:Y:S05]  /*1d3d0*/  @!P1 NANOSLEEP.SYNCS 0x989680 ;  /* 0x009896800000995d */ /* 0x004fea0003900000 */
[----:B------:R-:W2:Y:S02]  /*1d3e0*/  @!P1 SYNCS.PHASECHK.TRANS64 P1, [R3+URZ+0x344d8], R8 ;  /* 0x0344d808030095a7 */ /* 0x000ea4000802007f */
[----:B--2---:R-:W-:Y:S05]  /*1d3f0*/  @!P1 BRA `(.L_x_240) ;  /* 0xfffffffc00ec9947 */ /* 0x004fea000383ffff */
[----:B------:R-:W-:Y:S05]  /*1d400*/  BRA `(.L_x_392) ;  /* 0xffffffa400987947 */ /* 0x000fea000383ffff */
.L_x_246:
[----:B-1234-:R-:W-:-:S04]  /*1d410*/  IMAD.U32 R3, RZ, RZ, UR6 ;  /* 0x00000006ff037e24 */ /* 0x01efc8000f8e00ff */
[----:B------:R1:W2:Y:S03]  /*1d420*/  SYNCS.PHASECHK.TRANS64.TRYWAIT P1, [R3+URZ+0x344c0], R2 ;  /* 0x0344c002030075a7 */ /* 0x0002a6000802017f */
[----:B--2---:R-:W-:Y:S05]  /*1d430*/  @!P1 NANOSLEEP.SYNCS 0x989680 ;  /* 0x009896800000995d */ /* 0x004fea0003900000 */
[----:B------:R-:W2:Y:S02]  /*1d440*/  @!P1 SYNCS.PHASECHK.TRANS64 P1, [R3+URZ+0x344c0], R2 ;  /* 0x0344c002030095a7 */ /* 0x000ea4000802007f */
[----:B--2---:R-:W-:Y:S05]  /*1d450*/  @!P1 BRA `(.L_x_246) ;  /* 0xfffffffc00ec9947 */ /* 0x004fea000383ffff */
[----:B------:R-:W-:Y:S05]  /*1d460*/  BRA `(.L_x_393) ;  /* 0xffffffa400d47947 */ /* 0x000fea000383ffff */
.L_x_252:
[----:B-1234-:R-:W-:-:S04]  /*1d470*/  MOV R3, UR6 ;  /* 0x0000000600037c02 */ /* 0x01efc80008000f00 */
[----:B------:R1:W2:Y:S03]  /*1d480*/  SYNCS.PHASECHK.TRANS64.TRYWAIT P1, [R3+URZ+0x344c8], R2 ;  /* 0x0344c802030075a7 */ /* 0x0002a6000802017f */
[----:B--2---:R-:W-:Y:S05]  /*1d490*/  @!P1 NANOSLEEP.SYNCS 0x989680 ;  /* 0x009896800000995d */ /* 0x004fea0003900000 */
[----:B------:R-:W2:Y:S02]  /*1d4a0*/  @!P1 SYNCS.PHASECHK.TRANS64 P1, [R3+URZ+0x344c8], R2 ;  /* 0x0344c802030095a7 */ /* 0x000ea4000802007f */
[----:B--2---:R-:W-:Y:S05]  /*1d4b0*/  @!P1 BRA `(.L_x_252) ;  /* 0xfffffffc00ec9947 */ /* 0x004fea000383ffff */
[----:B------:R-:W-:Y:S05]  /*1d4c0*/  BRA `(.L_x_394) ;  /* 0xffffffa800087947 */ /* 0x000fea000383ffff */
.L_x_258:
[----:B-1234-:R-:W-:-:S04]  /*1d4d0*/  IMAD.U32 R3, RZ, RZ, UR6 ;  /* 0x00000006ff037e24 */ /* 0x01efc8000f8e00ff */
[----:B------:R1:W2:Y:S03]  /*1d4e0*/  SYNCS.PHASECHK.TRANS64.TRYWAIT P1, [R3+URZ+0x344d0], R2 ;  /* 0x0344d002030075a7 */ /* 0x0002a6000802017f */
[----:B--2---:R-:W-:Y:S05]  /*1d4f0*/  @!P1 NANOSLEEP.SYNCS 0x989680 ;  /* 0x009896800000995d */ /* 0x004fea0003900000 */
[----:B------:R-:W2:Y:S02]  /*1d500*/  @!P1 SYNCS.PHASECHK.TRANS64 P1, [R3+URZ+0x344d0], R2 ;  /* 0x0344d002030095a7 */ /* 0x000ea4000802007f */
[----:B--2---:R-:W-:Y:S05]  /*1d510*/  @!P1 BRA `(.L_x_258) ;  /* 0xfffffffc00ec9947 */ /* 0x004fea000383ffff */
[----:B------:R-:W-:Y:S05]  /*1d520*/  BRA `(.L_x_395) ;  /* 0xffffffa800447947 */ /* 0x000fea000383ffff */
.L_x_264:
[----:B-1234-:R-:W-:-:S04]  /*1d530*/  MOV R3, UR6 ;  /* 0x0000000600037c02 */ /* 0x01efc80008000f00 */
[----:B------:R1:W2:Y:S03]  /*1d540*/  SYNCS.PHASECHK.TRANS64.TRYWAIT P1, [R3+URZ+0x344d8], R2 ;  /* 0x0344d802030075a7 */ /* 0x0002a6000802017f */
[----:B--2---:R-:W-:Y:S05]  /*1d550*/  @!P1 NANOSLEEP.SYNCS 0x989680 ;  /* 0x009896800000995d */ /* 0x004fea0003900000 */
[----:B------:R-:W2:Y:S02]  /*1d560*/  @!P1 SYNCS.PHASECHK.TRANS64 P1, [R3+URZ+0x344d8], R2 ;  /* 0x0344d802030095a7 */ /* 0x000ea4000802007f */
[----:B--2---:R-:W-:Y:S05]  /*1d570*/  @!P1 BRA `(.L_x_264) ;  /* 0xfffffffc00ec9947 */ /* 0x004fea000383ffff */
[----:B------:R-:W-:Y:S05]  /*1d580*/  BRA `(.L_x_396) ;  /* 0xffffffa800807947 */ /* 0x000fea000383ffff */
.L_x_279:
[----:B-1----:R-:W-:-:S04]  /*1d590*/  IMAD.U32 R3, RZ, RZ, UR6 ;  /* 0x00000006ff037e24 */ /* 0x002fc8000f8e00ff */
[----:B------:R1:W2:Y:S03]  /*1d5a0*/  SYNCS.PHASECHK.TRANS64.TRYWAIT P0, [R3+URZ+0x344c0], R8 ;  /* 0x0344c008030075a7 */ /* 0x0002a6000800017f */
[----:B--2---:R-:W-:Y:S05]  /*1d5b0*/  @!P0 NANOSLEEP.SYNCS 0x989680 ;  /* 0x009896800000895d */ /* 0x004fea0003900000 */
[----:B------:R-:W2:Y:S02]  /*1d5c0*/  @!P0 SYNCS.PHASECHK.TRANS64 P0, [R3+URZ+0x344c0], R8 ;  /* 0x0344c008030085a7 */ /* 0x000ea4000800007f */
[----:B--2---:R-:W-:Y:S05]  /*1d5d0*/  @!P0 BRA `(.L_x_279) ;  /* 0xfffffffc00ec8947 */ /* 0x004fea000383ffff */
[----:B------:R-:W-:Y:S05]  /*1d5e0*/  BRA `(.L_x_397) ;  /* 0xffffffb000087947 */ /* 0x000fea000383ffff */
.L_x_281:
[----:B-1----:R-:W-:-:S04]  /*1d5f0*/  MOV R3, UR6 ;  /* 0x0000000600037c02 */ /* 0x002fc80008000f00 */
[----:B------:R1:W2:Y:S03]  /*1d600*/  SYNCS.PHASECHK.TRANS64.TRYWAIT P0, [R3+URZ+0x344c8], R8 ;  /* 0x0344c808030075a7 */ /* 0x0002a6000800017f */
[----:B--2---:R-:W-:Y:S05]  /*1d610*/  @!P0 NANOSLEEP.SYNCS 0x989680 ;  /* 0x009896800000895d */ /* 0x004fea0003900000 */
[----:B------:R-:W2:Y:S02]  /*1d620*/  @!P0 SYNCS.PHASECHK.TRANS64 P0, [R3+URZ+0x344c8], R8 ;  /* 0x0344c808030085a7 */ /* 0x000ea4000800007f */
[----:B--2---:R-:W-:Y:S05]  /*1d630*/  @!P0 BRA `(.L_x_281) ;  /* 0xfffffffc00ec8947 */ /* 0x004fea000383ffff */
[----:B------:R-:W-:Y:S05]  /*1d640*/  BRA `(.L_x_398) ;  /* 0xffffffb000007947 */ /* 0x000fea000383ffff */
.L_x_283:
[----:B-1----:R-:W-:-:S04]  /*1d650*/  IMAD.U32 R3, RZ, RZ, UR6 ;  /* 0x00000006ff037e24 */ /* 0x002fc8000f8e00ff */
[----:B------:R1:W2:Y:S03]  /*1d660*/  SYNCS.PHASECHK.TRANS64.TRYWAIT P0, [R3+URZ+0x344d0], R8 ;  /* 0x0344d008030075a7 */ /* 0x0002a6000800017f */
[----:B--2---:R-:W-:Y:S05]  /*1d670*/  @!P0 NANOSLEEP.SYNCS 0x989680 ;  /* 0x009896800000895d */ /* 0x004fea0003900000 */
[----:B------:R-:W2:Y:S02]  /*1d680*/  @!P0 SYNCS.PHASECHK.TRANS64 P0, [R3+URZ+0x344d0], R8 ;  /* 0x0344d008030085a7 */ /* 0x000ea4000800007f */
[----:B--2---:R-:W-:Y:S05]  /*1d690*/  @!P0 BRA `(.L_x_283) ;  /* 0xfffffffc00ec8947 */ /* 0x004fea000383ffff */
[----:B------:R-:W-:Y:S05]  /*1d6a0*/  BRA `(.L_x_399) ;  /* 0xffffffac00f87947 */ /* 0x000fea000383ffff */
.L_x_295:
[----:B------:R-:W-:Y:S01]  /*1d6b0*/  BSSY B1, `(.L_x_400) ;  /* 0x0000006000017945 */ /* 0x000fe20003800000 */
[----:B------:R-:W-:-:S07]  /*1d6c0*/  MOV R15, 0xffffffff ;  /* 0xffffffff000f7802 */ /* 0x000fce0000000f00 */
[----:B------:R-:W-:Y:S05]  /*1d6d0*/  WARPSYNC.COLLECTIVE R15, `(.L_x_401) ;  /* 0x000000000f0c7348 */ /* 0x000fea0003c00000 */
[----:B------:R-:W-:Y:S02]  /*1d6e0*/  ELECT P6, UR62, PT ;  /* 0x00000000003e782f */ /* 0x000fe400038c0000 */
[----:B------:R-:W-:Y:S01]  /*1d6f0*/  MOV R14, UR62 ;  /* 0x0000003e000e7c02 */ /* 0x000fe20008000f00 */
[----:B------:R-:W-:Y:S10]  /*1d700*/  ENDCOLLECTIVE ;  /* 0x000000000000791b */ /* 0x000ff40003800000 */
.L_x_401:
[----:B------:R-:W-:Y:S05]  /*1d710*/  BSYNC B1 ;  /* 0x0000000000017941 */ /* 0x000fea0003800000 */
.L_x_400:
[----:B------:R-:W-:Y:S05]  /*1d720*/  BRA `(.L_x_402) ;  /* 0xffffffbc00007947 */ /* 0x000fea000383ffff */
.L_x_298:
[----:B--2---:R2:W3:Y:S02]  /*1d730*/  SYNCS.PHASECHK.TRANS64.TRYWAIT P0, [R8+URZ+0x34490], R5 ;  /* 0x03449005080075a7 */ /* 0x0044e4000800017f */
[----:B---3--:R-:W-:Y:S05]  /*1d740*/  @!P0 NANOSLEEP.SYNCS 0x989680 ;  /* 0x009896800000895d */ /* 0x008fea0003900000 */
[----:B------:R-:W3:Y:S02]  /*1d750*/  @!P0 SYNCS.PHASECHK.TRANS64 P0, [R8+URZ+0x34490], R5 ;  /* 0x03449005080085a7 */ /* 0x000ee4000800007f */
[----:B---3--:R-:W-:Y:S05]  /*1d760*/  @!P0 BRA `(.L_x_298) ;  /* 0xfffffffc00f08947 */ /* 0x008fea000383ffff */
[----:B------:R-:W-:Y:S05]  /*1d770*/  BRA `(.L_x_403) ;  /* 0xffffffbc00287947 */ /* 0x000fea000383ffff */
.L_x_304:
[----:B-1----:R1:W3:Y:S02]  /*1d780*/  SYNCS.PHASECHK.TRANS64.TRYWAIT P0, [R3+URZ+0x34400], R2 ;  /* 0x03440002030075a7 */ /* 0x0022e4000800017f */
[----:B---3--:R-:W-:Y:S05]  /*1d790*/  @!P0 NANOSLEEP.SYNCS 0x989680 ;  /* 0x009896800000895d */ /* 0x008fea0003900000 */
[----:B------:R-:W3:Y:S02]  /*1d7a0*/  @!P0 SYNCS.PHASECHK.TRANS64 P0, [R3+URZ+0x34400], R2 ;  /* 0x03440002030085a7 */ /* 0x000ee4000800007f */
[----:B---3--:R-:W-:Y:S05]  /*1d7b0*/  @!P0 BRA `(.L_x_304) ;  /* 0xfffffffc00f08947 */ /* 0x008fea000383ffff */
[----:B------:R-:W-:Y:S05]  /*1d7c0*/  BRA `(.L_x_404) ;  /* 0xffffffc0001c7947 */ /* 0x000fea000383ffff */
.L_x_307:
[----:B------:R-:W-:Y:S01]  /*1d7d0*/  BSSY B1, `(.L_x_405) ;  /* 0x0000006000017945 */ /* 0x000fe20003800000 */
[----:B------:R-:W-:-:S07]  /*1d7e0*/  IMAD.MOV.U32 R15, RZ, RZ, -0x1 ;  /* 0xffffffffff0f7424 */ /* 0x000fce00078e00ff */
[----:B-1---5:R-:W-:Y:S05]  /*1d7f0*/  WARPSYNC.COLLECTIVE R15, `(.L_x_406) ;  /* 0x000000000f0c7348 */ /* 0x022fea0003c00000 */
[----:B------:R-:W-:Y:S02]  /*1d800*/  ELECT P6, UR62, PT ;  /* 0x00000000003e782f */ /* 0x000fe400038c0000 */
[----:B------:R-:W-:Y:S01]  /*1d810*/  MOV R14, UR62 ;  /* 0x0000003e000e7c02 */ /* 0x000fe20008000f00 */
[----:B-1---5:R-:W-:Y:S10]  /*1d820*/  ENDCOLLECTIVE ;  /* 0x000000000000791b */ /* 0x022ff40003800000 */
.L_x_406:
[----:B------:R-:W-:Y:S05]  /*1d830*/  BSYNC B1 ;  /* 0x0000000000017941 */ /* 0x000fea0003800000 */
.L_x_405:
[----:B------:R-:W-:Y:S05]  /*1d840*/  BRA `(.L_x_407) ;  /* 0xffffffc000647947 */ /* 0x000fea000383ffff */
.L_x_310:
[----:B------:R-:W-:Y:S01]  /*1d850*/  BSSY B1, `(.L_x_408) ;  /* 0x0000005000017945 */ /* 0x000fe20003800000 */
[----:B--2---:R-:W-:-:S07]  /*1d860*/  MOV R15, 0xffffffff ;  /* 0xffffffff000f7802 */ /* 0x004fce0000000f00 */
[----:B-1---5:R-:W-:Y:S05]  /*1d870*/  WARPSYNC.COLLECTIVE R15, `(.L_x_409) ;  /* 0x000000000f087348 */ /* 0x022fea0003c00000 */
[----:B------:R-:W-:Y:S01]  /*1d880*/  NOP ;  /* 0x0000000000007918 */ /* 0x000fe20000000000 */
[----:B-1---5:R-:W-:Y:S01]  /*1d890*/  ENDCOLLECTIVE ;  /* 0x000000000000791b */ /* 0x022fe20003800000 */
.L_x_409:
[----:B------:R-:W-:Y:S05]  /*1d8a0*/  BSYNC B1 ;  /* 0x0000000000017941 */ /* 0x000fea0003800000 */
.L_x_408:
[----:B------:R-:W-:-:S07]  /*1d8b0*/  IMAD.MOV.U32 R15, RZ, RZ, -0x1 ;  /* 0xffffffffff0f7424 */ /* 0x000fce00078e00ff */
[----:B------:R-:W-:Y:S05]  /*1d8c0*/  WARPSYNC.COLLECTIVE R15, `(.L_x_410) ;  /* 0x000000000f0c7348 */ /* 0x000fea0003c00000 */
[----:B------:R-:W-:Y:S02]  /*1d8d0*/  ELECT P6, UR62, PT ;  /* 0x00000000003e782f */ /* 0x000fe400038c0000 */
[----:B------:R-:W-:Y:S01]  /*1d8e0*/  MOV R14, UR62 ;  /* 0x0000003e000e7c02 */ /* 0x000fe20008000f00 */
[----:B------:R-:W-:Y:S10]  /*1d8f0*/  ENDCOLLECTIVE ;  /* 0x000000000000791b */ /* 0x000ff40003800000 */
.L_x_410:
[----:B------:R-:W-:Y:S05]  /*1d900*/  BRA `(.L_x_411) ;  /* 0xffffffc400847947 */ /* 0x000fea000383ffff */
.L_x_313:
[----:B------:R-:W-:Y:S01]  /*1d910*/  BSSY B0, `(.L_x_412) ;  /* 0x0000006000007945 */ /* 0x000fe20003800000 */
[----:B------:R-:W-:-:S07]  /*1d920*/  MOV R15, 0xffffffff ;  /* 0xffffffff000f7802 */ /* 0x000fce0000000f00 */
[----:B-----5:R-:W-:Y:S05]  /*1d930*/  WARPSYNC.COLLECTIVE R15, `(.L_x_413) ;  /* 0x000000000f0c7348 */ /* 0x020fea0003c00000 */
[----:B-----5:R-:W-:Y:S02]  /*1d940*/  ELECT P6, UR62, PT ;  /* 0x00000000003e782f */ /* 0x020fe400038c0000 */
[----:B------:R-:W-:Y:S01]  /*1d950*/  MOV R14, UR62 ;  /* 0x0000003e000e7c02 */ /* 0x000fe20008000f00 */
[----:B------:R-:W-:Y:S10]  /*1d960*/  ENDCOLLECTIVE ;  /* 0x000000000000791b */ /* 0x000ff40003800000 */
.L_x_413:
[----:B------:R-:W-:Y:S05]  /*1d970*/  BSYNC B0 ;  /* 0x0000000000007941 */ /* 0x000fea0003800000 */
.L_x_412:
[----:B------:R-:W-:Y:S05]  /*1d980*/  BRA `(.L_x_414) ;  /* 0xffffffc400d47947 */ /* 0x000fea000383ffff */
.L_x_317:
[----:B-1----:R1:W2:Y:S02]  /*1d990*/  SYNCS.PHASECHK.TRANS64.TRYWAIT P0, [R7+URZ], R2 ;  /* 0x00000002070075a7 */ /* 0x0022a4000800017f */
[----:B--2---:R-:W-:Y:S05]  /*1d9a0*/  @!P0 NANOSLEEP.SYNCS 0x989680 ;  /* 0x009896800000895d */ /* 0x004fea0003900000 */
[----:B------:R-:W2:Y:S02]  /*1d9b0*/  @!P0 SYNCS.PHASECHK.TRANS64 P0, [R7+URZ], R2 ;  /* 0x00000002070085a7 */ /* 0x000ea4000800007f */
[----:B--2---:R-:W-:Y:S05]  /*1d9c0*/  @!P0 BRA `(.L_x_317) ;  /* 0xfffffffc00f08947 */ /* 0x004fea000383ffff */
[----:B------:R-:W-:Y:S05]  /*1d9d0*/  BRA `(.L_x_415) ;  /* 0xffffffc800087947 */ /* 0x000fea000383ffff */
.L_x_335:
[----:B-1----:R1:W3:Y:S02]  /*1d9e0*/  SYNCS.PHASECHK.TRANS64.TRYWAIT P2, [R12+URZ+0x34440], R3 ;  /* 0x034440030c0075a7 */ /* 0x0022e4000804017f */
[----:B---3--:R-:W-:Y:S05]  /*1d9f0*/  @!P2 NANOSLEEP.SYNCS 0x989680 ;  /* 0x009896800000a95d */ /* 0x008fea0003900000 */
[----:B------:R-:W3:Y:S02]  /*1da00*/  @!P2 SYNCS.PHASECHK.TRANS64 P2, [R12+URZ+0x34440], R3 ;  /* 0x034440030c00a5a7 */ /* 0x000ee4000804007f */
[----:B---3--:R-:W-:Y:S05]  /*1da10*/  @!P2 BRA `(.L_x_335) ;  /* 0xfffffffc00f0a947 */ /* 0x008fea000383ffff */
[----:B------:R-:W-:Y:S05]  /*1da20*/  BRA `(.L_x_416) ;  /* 0xffffffe400247947 */ /* 0x000fea000383ffff */
.L_x_341:
[----:B-1----:R1:W2:Y:S02]  /*1da30*/  SYNCS.PHASECHK.TRANS64.TRYWAIT P0, [R3+URZ+0x34440], R0 ;  /* 0x03444000030075a7 */ /* 0x0022a4000800017f */
[----:B--2---:R-:W-:Y:S05]  /*1da40*/  @!P0 NANOSLEEP.SYNCS 0x989680 ;  /* 0x009896800000895d */ /* 0x004fea0003900000 */
[----:B------:R-:W2:Y:S02]  /*1da50*/  @!P0 SYNCS.PHASECHK.TRANS64 P0, [R3+URZ+0x34440], R0 ;  /* 0x03444000030085a7 */ /* 0x000ea4000800007f */
[----:B--2---:R-:W-:Y:S05]  /*1da60*/  @!P0 BRA `(.L_x_341) ;  /* 0xfffffffc00f08947 */ /* 0x004fea000383ffff */
[----:B------:R-:W-:Y:S05]  /*1da70*/  BRA `(.L_x_417) ;  /* 0xffffffe4008c7947 */ /* 0x000fea000383ffff */
.L_x_343:
[----:B-1----:R1:W2:Y:S02]  /*1da80*/  SYNCS.PHASECHK.TRANS64.TRYWAIT P0, [R3+URZ+0x34440], R0 ;  /* 0x03444000030075a7 */ /* 0x0022a4000800017f */
[----:B--2---:R-:W-:Y:S05]  /*1da90*/  @!P0 NANOSLEEP.SYNCS 0x989680 ;  /* 0x009896800000895d */ /* 0x004fea0003900000 */
[----:B------:R-:W2:Y:S02]  /*1daa0*/  @!P0 SYNCS.PHASECHK.TRANS64 P0, [R3+URZ+0x34440], R0 ;  /* 0x03444000030085a7 */ /* 0x000ea4000800007f */
[----:B--2---:R-:W-:Y:S05]  /*1dab0*/  @!P0 BRA `(.L_x_343) ;  /* 0xfffffffc00f08947 */ /* 0x004fea000383ffff */
[----:B------:R-:W-:Y:S05]  /*1dac0*/  BRA `(.L_x_418) ;  /* 0xffffffe400a47947 */ /* 0x000fea000383ffff */
.L_x_345:
[----:B-1----:R1:W2:Y:S02]  /*1dad0*/  SYNCS.PHASECHK.TRANS64.TRYWAIT P0, [R3+URZ+0x34440], R0 ;  /* 0x03444000030075a7 */ /* 0x0022a4000800017f */
[----:B--2---:R-:W-:Y:S05]  /*1dae0*/  @!P0 NANOSLEEP.SYNCS 0x989680 ;  /* 0x009896800000895d */ /* 0x004fea0003900000 */
[----:B------:R-:W2:Y:S02]  /*1daf0*/  @!P0 SYNCS.PHASECHK.TRANS64 P0, [R3+URZ+0x34440], R0 ;  /* 0x03444000030085a7 */ /* 0x000ea4000800007f */
[----:B--2---:R-:W-:Y:S05]  /*1db00*/  @!P0 BRA `(.L_x_345) ;  /* 0xfffffffc00f08947 */ /* 0x004fea000383ffff */
[----:B------:R-:W-:Y:S05]  /*1db10*/  BRA `(.L_x_419) ;  /* 0xffffffe400bc7947 */ /* 0x000fea000383ffff */
.L_x_347:
[----:B-1----:R1:W2:Y:S02]  /*1db20*/  SYNCS.PHASECHK.TRANS64.TRYWAIT P0, [R3+URZ+0x34440], R0 ;  /* 0x03444000030075a7 */ /* 0x0022a4000800017f */
[----:B--2---:R-:W-:Y:S05]  /*1db30*/  @!P0 NANOSLEEP.SYNCS 0x989680 ;  /* 0x009896800000895d */ /* 0x004fea0003900000 */
[----:B------:R-:W2:Y:S02]  /*1db40*/  @!P0 SYNCS.PHASECHK.TRANS64 P0, [R3+URZ+0x34440], R0 ;  /* 0x03444000030085a7 */ /* 0x000ea4000800007f */
[----:B--2---:R-:W-:Y:S05]  /*1db50*/  @!P0 BRA `(.L_x_347) ;  /* 0xfffffffc00f08947 */ /* 0x004fea000383ffff */
[----:B------:R-:W-:Y:S05]  /*1db60*/  BRA `(.L_x_420) ;  /* 0xffffffe400d47947 */ /* 0x000fea000383ffff */
.L_x_349:
[----:B-1----:R1:W2:Y:S02]  /*1db70*/  SYNCS.PHASECHK.TRANS64.TRYWAIT P0, [R3+URZ+0x34440], R0 ;  /* 0x03444000030075a7 */ /* 0x0022a4000800017f */
[----:B--2---:R-:W-:Y:S05]  /*1db80*/  @!P0 NANOSLEEP.SYNCS 0x989680 ;  /* 0x009896800000895d */ /* 0x004fea0003900000 */
[----:B------:R-:W2:Y:S02]  /*1db90*/  @!P0 SYNCS.PHASECHK.TRANS64 P0, [R3+URZ+0x34440], R0 ;  /* 0x03444000030085a7 */ /* 0x000ea4000800007f */
[----:B--2---:R-:W-:Y:S05]  /*1dba0*/  @!P0 BRA `(.L_x_349) ;  /* 0xfffffffc00f08947 */ /* 0x004fea000383ffff */
[----:B------:R-:W-:Y:S05]  /*1dbb0*/  BRA `(.L_x_421) ;  /* 0xffffffe400ec7947 */ /* 0x000fea000383ffff */
.L_x_351:
[----:B-1----:R1:W2:Y:S02]  /*1dbc0*/  SYNCS.PHASECHK.TRANS64.TRYWAIT P0, [R3+URZ+0x34440], R0 ;  /* 0x03444000030075a7 */ /* 0x0022a4000800017f */
[----:B--2---:R-:W-:Y:S05]  /*1dbd0*/  @!P0 NANOSLEEP.SYNCS 0x989680 ;  /* 0x009896800000895d */ /* 0x004fea0003900000 */
[----:B------:R-:W2:Y:S02]  /*1dbe0*/  @!P0 SYNCS.PHASECHK.TRANS64 P0, [R3+URZ+0x34440], R0 ;  /* 0x03444000030085a7 */ /* 0x000ea4000800007f */
[----:B--2---:R-:W-:Y:S05]  /*1dbf0*/  @!P0 BRA `(.L_x_351) ;  /* 0xfffffffc00f08947 */ /* 0x004fea000383ffff */
[----:B------:R-:W-:Y:S05]  /*1dc00*/  BRA `(.L_x_422) ;  /* 0xffffffe800047947 */ /* 0x000fea000383ffff */
.L_x_353:
[----:B-1----:R1:W2:Y:S02]  /*1dc10*/  SYNCS.PHASECHK.TRANS64.TRYWAIT P0, [R3+URZ+0x34440], R0 ;  /* 0x03444000030075a7 */ /* 0x0022a4000800017f */
[----:B--2---:R-:W-:Y:S05]  /*1dc20*/  @!P0 NANOSLEEP.SYNCS 0x989680 ;  /* 0x009896800000895d */ /* 0x004fea0003900000 */
[----:B------:R-:W2:Y:S02]  /*1dc30*/  @!P0 SYNCS.PHASECHK.TRANS64 P0, [R3+URZ+0x34440], R0 ;  /* 0x03444000030085a7 */ /* 0x000ea4000800007f */
[----:B--2---:R-:W-:Y:S05]  /*1dc40*/  @!P0 BRA `(.L_x_353) ;  /* 0xfffffffc00f08947 */ /* 0x004fea000383ffff */
[----:B------:R-:W-:Y:S05]  /*1dc50*/  BRA `(.L_x_423) ;  /* 0xffffffe8001c7947 */ /* 0x000fea000383ffff */
        .weak           $__internal_0_$__cuda_sm20_div_u64
        .type           $__internal_0_$__cuda_sm20_div_u64,@function
        .size           $__internal_0_$__cuda_sm20_div_u64,(.L_x_332 - $__internal_0_$__cuda_sm20_div_u64)
$__internal_0_$__cuda_sm20_div_u64:
[----:B------:R-:W1:Y:S08]  /*1dc60*/  I2F.U64.RP R3, R22 ;  /* 0x0000001600037312 */ /* 0x000e700000309000 */
[----:B-1----:R-:W1:Y:S02]  /*1dc70*/  MUFU.RCP R3, R3 ;  /* 0x0000000300037308 */ /* 0x002e640000001000 */
[----:B-1----:R-:W-:-:S06]  /*1dc80*/  VIADD R16, R3, 0x1ffffffe ;  /* 0x1ffffffe03107836 */ /* 0x002fcc0000000000 */
[----:B------:R-:W1:Y:S02]  /*1dc90*/  F2I.U64.TRUNC R16, R16 ;  /* 0x0000001000107311 */ /* 0x000e64000020d800 */
[----:B-1----:R-:W-:-:S04]  /*1dca0*/  IMAD.WIDE.U32 R18, R16, R22, RZ ;  /* 0x0000001610127225 */ /* 0x002fc800078e00ff */
[C---:B------:R-:W-:Y:S01]  /*1dcb0*/  IMAD R11, R16.reuse, R23, R19 ;  /* 0x00000017100b7224 */ /* 0x040fe200078e0213 */
[----:B------:R-:W-:Y:S01]  /*1dcc0*/  IADD3 R13, P1, RZ, -R18, RZ ;  /* 0x80000012ff0d7210 */ /* 0x000fe20007f3e0ff */
[----:B------:R-:W-:Y:S02]  /*1dcd0*/  IMAD.MOV.U32 R19, RZ, RZ, R16 ;  /* 0x000000ffff137224 */ /* 0x000fe400078e0010 */
[----:B------:R-:W-:Y:S02]  /*1dce0*/  IMAD R11, R17, R22, R11 ;  /* 0x00000016110b7224 */ /* 0x000fe400078e020b */
[----:B------:R-:W-:-:S03]  /*1dcf0*/  IMAD.HI.U32 R18, R16, R13, RZ ;  /* 0x0000000d10127227 */ /* 0x000fc600078e00ff */
[----:B------:R-:W-:-:S05]  /*1dd00*/  IADD3.X R11, RZ, ~R11, RZ, P1, !PT ;  /* 0x8000000bff0b7210 */ /* 0x000fca0000ffe4ff */
[----:B------:R-:W-:-:S04]  /*1dd10*/  IMAD.WIDE.U32 R18, P1, R16, R11, R18 ;  /* 0x0000000b10127225 */ /* 0x000fc80007820012 */
[C---:B------:R-:W-:Y:S02]  /*1dd20*/  IMAD R25, R17.reuse, R11, RZ ;  /* 0x0000000b11197224 */ /* 0x040fe400078e02ff */
[----:B------:R-:W-:-:S04]  /*1dd30*/  IMAD.HI.U32 R18, P2, R17, R13, R18 ;  /* 0x0000000d11127227 */ /* 0x000fc80007840012 */
[----:B------:R-:W-:Y:S01]  /*1dd40*/  IMAD.HI.U32 R3, R17, R11, RZ ;  /* 0x0000000b11037227 */ /* 0x000fe200078e00ff */
[----:B------:R-:W-:-:S04]  /*1dd50*/  IADD3 R19, P3, R25, R18, RZ ;  /* 0x0000001219137210 */ /* 0x000fc80007f7e0ff */
[----:B------:R-:W-:Y:S01]  /*1dd60*/  IADD3.X R3, R3, R17, RZ, P1, !PT ;  /* 0x0000001103037210 */ /* 0x000fe20000ffe4ff */
[----:B------:R-:W-:-:S03]  /*1dd70*/  IMAD.WIDE.U32 R16, R19, R22, RZ ;  /* 0x0000001613107225 */ /* 0x000fc600078e00ff */
[----:B------:R-:W-:Y:S01]  /*1dd80*/  IADD3.X R3, RZ, RZ, R3, P3, P2 ;  /* 0x000000ffff037210 */ /* 0x000fe20001fe4403 */
[----:B------:R-:W-:Y:S01]  /*1dd90*/  IMAD R14, R19, R23, R17 ;  /* 0x00000017130e7224 */ /* 0x000fe200078e0211 */
[----:B------:R-:W-:Y:S01]  /*1dda0*/  IADD3 R11, P1, RZ, -R16, RZ ;  /* 0x80000010ff0b7210 */ /* 0x000fe20007f3e0ff */
[----:B------:R-:W-:Y:S02]  /*1ddb0*/  IMAD.MOV.U32 R17, RZ, RZ, RZ ;  /* 0x000000ffff117224 */ /* 0x000fe400078e00ff */
[----:B------:R-:W-:Y:S02]  /*1ddc0*/  IMAD R14, R3, R22, R14 ;  /* 0x00000016030e7224 */ /* 0x000fe400078e020e */
[----:B------:R-:W-:-:S04]  /*1ddd0*/  IMAD.HI.U32 R18, R19, R11, RZ ;  /* 0x0000000b13127227 */ /* 0x000fc800078e00ff */
[----:B------:R-:W-:-:S04]  /*1dde0*/  IMAD.X R14, RZ, RZ, ~R14, P1 ;  /* 0x000000ffff0e7224 */ /* 0x000fc800008e0e0e */
[----:B------:R-:W-:-:S04]  /*1ddf0*/  IMAD.WIDE.U32 R18, P1, R19, R14, R18 ;  /* 0x0000000e13127225 */ /* 0x000fc80007820012 */
[C---:B------:R-:W-:Y:S02]  /*1de00*/  IMAD R16, R3.reuse, R14, RZ ;  /* 0x0000000e03107224 */ /* 0x040fe400078e02ff */
[----:B------:R-:W-:-:S04]  /*1de10*/  IMAD.HI.U32 R11, P2, R3, R11, R18 ;  /* 0x0000000b030b7227 */ /* 0x000fc80007840012 */
[----:B------:R-:W-:Y:S01]  /*1de20*/  IMAD.HI.U32 R14, R3, R14, RZ ;  /* 0x0000000e030e7227 */ /* 0x000fe200078e00ff */
[----:B------:R-:W-:-:S04]  /*1de30*/  IADD3 R11, P3, R16, R11, RZ ;  /* 0x0000000b100b7210 */ /* 0x000fc80007f7e0ff */
[----:B------:R-:W-:Y:S01]  /*1de40*/  IADD3.X R3, R14, R3, RZ, P1, !PT ;  /* 0x000000030e037210 */ /* 0x000fe20000ffe4ff */
[----:B------:R-:W-:-:S03]  /*1de50*/  IMAD.HI.U32 R16, R11, UR14, RZ ;  /* 0x0000000e0b107c27 */ /* 0x000fc6000f8e00ff */
[----:B------:R-:W-:Y:S01]  /*1de60*/  IADD3.X R3, RZ, RZ, R3, P3, P2 ;  /* 0x000000ffff037210 */ /* 0x000fe20001fe4403 */
[----:B------:R-:W-:-:S04]  /*1de70*/  IMAD.WIDE.U32 R16, R11, UR21, R16 ;  /* 0x000000150b107c25 */ /* 0x000fc8000f8e0010 */
[C---:B------:R-:W-:Y:S02]  /*1de80*/  IMAD R14, R3.reuse, UR21, RZ ;  /* 0x00000015030e7c24 */ /* 0x040fe4000f8e02ff */
[----:B------:R-:W-:-:S04]  /*1de90*/  IMAD.HI.U32 R11, P1, R3, UR14, R16 ;  /* 0x0000000e030b7c27 */ /* 0x000fc8000f820010 */
[----:B------:R-:W-:Y:S01]  /*1dea0*/  IMAD.HI.U32 R3, R3, UR21, RZ ;  /* 0x0000001503037c27 */ /* 0x000fe2000f8e00ff */
[----:B------:R-:W-:-:S04]  /*1deb0*/  IADD3 R11, P2, R14, R11, RZ ;  /* 0x0000000b0e0b7210 */ /* 0x000fc80007f5e0ff */
[----:B------:R-:W-:Y:S01]  /*1dec0*/  IADD3.X R3, R3, RZ, RZ, P1, !PT ;  /* 0x000000ff03037210 */ /* 0x000fe20000ffe4ff */
[----:B------:R-:W-:-:S04]  /*1ded0*/  IMAD.WIDE.U32 R16, R11, R22, RZ ;  /* 0x000000160b107225 */ /* 0x000fc800078e00ff */
[----:B------:R-:W-:Y:S01]  /*1dee0*/  IMAD.X R3, RZ, RZ, R3, P2 ;  /* 0x000000ffff037224 */ /* 0x000fe200010e0603 */
[----:B------:R-:W-:Y:S01]  /*1def0*/  IADD3 R16, P2, -R16, UR14, RZ ;  /* 0x0000000e10107c10 */ /* 0x000fe2000ff5e1ff */
[----:B------:R-:W-:-:S03]  /*1df00*/  IMAD R14, R11, R23, R17 ;  /* 0x000000170b0e7224 */ /* 0x000fc600078e0211 */
[-C--:B------:R-:W-:Y:S01]  /*1df10*/  ISETP.GE.U32.AND P1, PT, R16, R22.reuse, PT ;  /* 0x000000161000720c */ /* 0x080fe20003f26070 */
[----:B------:R-:W-:Y:S02]  /*1df20*/  IMAD R3, R3, R22, R14 ;  /* 0x0000001603037224 */ /* 0x000fe400078e020e */
[----:B------:R-:W-:-:S03]  /*1df30*/  VIADD R14, R11, 0x1 ;  /* 0x000000010b0e7836 */ /* 0x000fc60000000000 */
[----:B------:R-:W-:Y:S02]  /*1df40*/  IADD3.X R18, ~R3, UR21, RZ, P2, !PT ;  /* 0x0000001503127c10 */ /* 0x000fe400097fe5ff */
[----:B------:R-:W-:Y:S02]  /*1df50*/  IADD3 R3, P2, -R22, R16, RZ ;  /* 0x0000001016037210 */ /* 0x000fe40007f5e1ff */
[----:B------:R-:W-:Y:S02]  /*1df60*/  ISETP.GE.U32.AND.EX P1, PT, R18, R23, PT, P1 ;  /* 0x000000171200720c */ /* 0x000fe40003f26110 */
[----:B------:R-:W-:Y:S02]  /*1df70*/  IADD3.X R13, ~R23, R18, RZ, P2, !PT ;  /* 0x00000012170d7210 */ /* 0x000fe400017fe5ff */
[----:B------:R-:W-:Y:S02]  /*1df80*/  SEL R3, R3, R16, P1 ;  /* 0x0000001003037207 */ /* 0x000fe40000800000 */
[----:B------:R-:W-:-:S02]  /*1df90*/  SEL R13, R13, R18, P1 ;  /* 0x000000120d0d7207 */ /* 0x000fc40000800000 */
[----:B------:R-:W-:Y:S02]  /*1dfa0*/  SEL R14, R14, R11, P1 ;  /* 0x0000000b0e0e7207 */ /* 0x000fe40000800000 */
[----:B------:R-:W-:Y:S02]  /*1dfb0*/  ISETP.GE.U32.AND P1, PT, R3, R22, PT ;  /* 0x000000160300720c */ /* 0x000fe40003f26070 */
[----:B------:R-:W-:Y:S02]  /*1dfc0*/  ISETP.NE.U32.AND P2, PT, R22, RZ, PT ;  /* 0x000000ff1600720c */ /* 0x000fe40003f45070 */
[----:B------:R-:W-:Y:S02]  /*1dfd0*/  IADD3 R3, R14, 0x1, RZ ;  /* 0x000000010e037810 */ /* 0x000fe40007ffe0ff */
[----:B------:R-:W-:Y:S01]  /*1dfe0*/  ISETP.GE.U32.AND.EX P1, PT, R13, R23, PT, P1 ;  /* 0x000000170d00720c */ /* 0x000fe20003f26110 */
[----:B------:R-:W-:Y:S01]  /*1dff0*/  IMAD.MOV.U32 R13, RZ, RZ, 0x0 ;  /* 0x00000000ff0d7424 */ /* 0x000fe200078e00ff */
[----:B------:R-:W-:-:S02]  /*1e000*/  ISETP.NE.AND.EX P2, PT, R23, RZ, PT, P2 ;  /* 0x000000ff1700720c */ /* 0x000fc40003f45320 */
[----:B------:R-:W-:-:S04]  /*1e010*/  SEL R3, R3, R14, P1 ;  /* 0x0000000e03037207 */ /* 0x000fc80000800000 */
[----:B------:R-:W-:Y:S01]  /*1e020*/  SEL R3, R3, 0xffffffff, P2 ;  /* 0xffffffff03037807 */ /* 0x000fe20001000000 */
[----:B------:R-:W-:Y:S06]  /*1e030*/  RET.REL.NODEC R12 `(_ZN7cutlass13device_kernelINS_4gemm6kernel13GemmUniversalINS1_17GroupProblemShapeIN4cute5tupleIJiiiEEEEENS1_10collective13CollectiveMmaINS1_39MainloopSm90ArrayTmaGmmaWarpSpecializedILi2ENS6_IJNS5_1CILi1EEESD_SD_EEENS1_40KernelPtrArrayTmaWarpSpecializedPingpongEEENS6_IJNSC_ILi256EEENSC_ILi128EEESI_EEENS_6half_tEPNS6_IJlSD_NSC_ILi0EEEEEESK_SN_NS5_8TiledMMAINS5_8MMA_AtomIJNS5_4SM904GMMA26MMA_64x128x16_F32F16F16_SSILNSR_5MajorE0ELST_0ELNSR_7ScaleInE1ELSU_1EEEEEENS5_6LayoutISE_NS6_IJSL_SL_SL_EEEEENS6_IJNS5_10UnderscoreES10_S10_EEEEENS5_13SM90_TMA_LOADENS5_14ComposedLayoutINS5_7SwizzleILi3ELi4ELi3EEENS5_18smem_ptr_flag_bitsILi16EEENSX_INS6_IJNSC_ILi8EEENSC_ILi64EEEEEENS6_IJS1A_SD_EEEEEEEvNS5_8identityES13_S1E_vS1F_EENS_8epilogue10collective18CollectiveEpilogueINS1H_30Sm90PtrArrayTmaWarpSpecializedILi4ELi2ELi16ELb1ELb0ELi2EEEJSJ_NS6_IJS1A_NSC_ILi32EEEEEESK_PNS6_IJSD_lSL_EEESK_S1P_NS1H_6fusion15FusionCallbacksIS1L_NS1Q_17LinearCombinationISK_fSK_fLNS_15FloatRoundStyleE2EEESJ_S1N_JEEES13_NS14_IS16_S18_NSX_INS6_IJS1A_S19_EEENS6_IJSD_S1A_EEEEEEENS5_17SM75_U16x8_LDSM_TENS5_14SM90_TMA_STOREES1Z_NS5_17SM90_U16x8_STSM_TENS5_9Copy_AtomIJNS5_17SM90_U32x4_STSM_NESK_EEEvEEEvvEEEEvNT_6ParamsE) ;  /* 0xfffffe1c0cf07950 */ /* 0x000fec0003c3ffff */
.L_x_332:
[----:B------:R-:W-:Y:S01]  /*1e040*/  UMOV UR30, UR24 ;  /* 0x00000018001e7c82 */ /* 0x000fe20008000000 */
[----:B------:R-:W-:Y:S02]  /*1e050*/  UMOV UR31, UR27 ;  /* 0x0000001b001f7c82 */ /* 0x000fe40008000000 */
[----:B------:R-:W1:Y:S08]  /*1e060*/  I2F.U64.RP R11, UR30 ;  /* 0x0000001e000b7d12 */ /* 0x000e700008309000 */
[----:B-1----:R-:W1:Y:S02]  /*1e070*/  MUFU.RCP R11, R11 ;  /* 0x0000000b000b7308 */ /* 0x002e640000001000 */
[----:B-1----:R-:W-:-:S06]  /*1e080*/  IADD3 R2, R11, 0x1ffffffe, RZ ;  /* 0x1ffffffe0b027810 */ /* 0x002fcc0007ffe0ff */
[----:B------:R-:W1:Y:S02]  /*1e090*/  F2I.U64.TRUNC R2, R2 ;  /* 0x0000000200027311 */ /* 0x000e64000020d800 */
[----:B-1----:R-:W-:Y:S01]  /*1e0a0*/  R2UR UR30, R2 ;  /* 0x00000000021e72ca */ /* 0x002fe200000e0000 */
[----:B------:R-:W-:Y:S01]  /*1e0b0*/  IMAD.MOV.U32 R2, RZ, RZ, R12 ;  /* 0x000000ffff027224 */ /* 0x000fe200078e000c */
[----:B------:R-:W-:Y:S02]  /*1e0c0*/  R2UR UR31, R3 ;  /* 0x00000000031f72ca */ /* 0x000fe400000e0000 */
[----:B------:R-:W-:-:S09]  /*1e0d0*/  MOV R3, 0x0 ;  /* 0x0000000000037802 */ /* 0x000fd20000000f00 */
[----:B------:R-:W-:-:S04]  /*1e0e0*/  UIMAD.WIDE.U32 UR32, UR30, UR24, URZ ;  /* 0x000000181e2072a5 */ /* 0x000fc8000f8e003f */
[----:B------:R-:W-:Y:S02]  /*1e0f0*/  UIMAD UR33, UR30, UR27, UR33 ;  /* 0x0000001b1e2172a4 */ /* 0x000fe4000f8e0221 */
[----:B------:R-:W-:Y:S02]  /*1e100*/  UIADD3 UR36, UP1, URZ, -UR32, URZ ;  /* 0x800000203f247290 */ /* 0x000fe4000ff3e03f */
[----:B------:R-:W-:Y:S02]  /*1e110*/  UIMAD UR34, UR31, UR24, UR33 ;  /* 0x000000181f2272a4 */ /* 0x000fe4000f8e0221 */
[----:B------:R-:W-:Y:S02]  /*1e120*/  UIMAD.WIDE.U32 UR32, UR30, UR36, URZ ;  /* 0x000000241e2072a5 */ /* 0x000fe4000f8e003f */
[----:B------:R-:W-:-:S05]  /*1e130*/  UIADD3.X UR37, URZ, ~UR34, URZ, UP1, !UPT ;  /* 0x800000223f257290 */ /* 0x000fca0008ffe43f */
[----:B------:R-:W-:Y:S01]  /*1e140*/  UMOV UR32, UR33 ;  /* 0x0000002100207c82 */ /* 0x000fe20008000000 */
[----:B------:R-:W-:Y:S02]  /*1e150*/  UMOV UR33, UR30 ;  /* 0x0000001e00217c82 */ /* 0x000fe40008000000 */
[----:B------:R-:W-:Y:S02]  /*1e160*/  UIMAD.WIDE.U32 UR34, UP1, UR30, UR37, UR32 ;  /* 0x000000251e2272a5 */ /* 0x000fe4000f820020 */
[----:B------:R-:W-:Y:S02]  /*1e170*/  UIMAD.WIDE.U32 UR32, UR31, UR37, URZ ;  /* 0x000000251f2072a5 */ /* 0x000fe4000f8e003f */
[----:B------:R-:W-:Y:S02]  /*1e180*/  UIMAD.WIDE.U32 UR34, UP2, UR31, UR36, UR34 ;  /* 0x000000241f2272a5 */ /* 0x000fe4000f840022 */
[----:B------:R-:W-:Y:S02]  /*1e190*/  UIMAD UR37, UR31, UR37, URZ ;  /* 0x000000251f2572a4 */ /* 0x000fe4000f8e023f */
[----:B------:R-:W-:-:S02]  /*1e1a0*/  UIADD3.X UR32, UR33, UR31, URZ, UP1, !UPT ;  /* 0x0000001f21207290 */ /* 0x000fc40008ffe43f */
[----:B------:R-:W-:-:S04]  /*1e1b0*/  UIADD3 UR35, UP4, UR37, UR35, URZ ;  /* 0x0000002325237290 */ /* 0x000fc8000ff9e03f */
[----:B------:R-:W-:Y:S02]  /*1e1c0*/  UIMAD.WIDE.U32 UR30, UR35, UR24, URZ ;  /* 0x00000018231e72a5 */ /* 0x000fe4000f8e003f */
[----:B------:R-:W-:Y:S02]  /*1e1d0*/  UIADD3.X UR36, URZ, URZ, UR32, UP4, UP2 ;  /* 0x0000003f3f247290 */ /* 0x000fe4000a7e4420 */
[----:B------:R-:W-:Y:S02]  /*1e1e0*/  UIMAD UR31, UR35, UR27, UR31 ;  /* 0x0000001b231f72a4 */ /* 0x000fe4000f8e021f */
[----:B------:R-:W-:Y:S02]  /*1e1f0*/  UIADD3 UR37, UP1, URZ, -UR30, URZ ;  /* 0x8000001e3f257290 */ /* 0x000fe4000ff3e03f */
[----:B------:R-:W-:Y:S02]  /*1e200*/  UIMAD UR32, UR36, UR24, UR31 ;  /* 0x00000018242072a4 */ /* 0x000fe4000f8e021f */
[----:B------:R-:W-:-:S02]  /*1e210*/  UIMAD.WIDE.U32 UR30, UR35, UR37, URZ ;  /* 0x00000025231e72a5 */ /* 0x000fc4000f8e003f */
[----:B------:R-:W-:-:S05]  /*1e220*/  UIADD3.X UR40, URZ, ~UR32, URZ, UP1, !UPT ;  /* 0x800000203f287290 */ /* 0x000fca0008ffe43f */
[----:B------:R-:W-:Y:S01]  /*1e230*/  UMOV UR34, UR31 ;  /* 0x0000001f00227c82 */ /* 0x000fe20008000000 */
[----:B------:R-:W-:Y:S02]  /*1e240*/  UIMAD.WIDE.U32 UR30, UR36, UR40, URZ ;  /* 0x00000028241e72a5 */ /* 0x000fe4000f8e003f */
[----:B------:R-:W-:Y:S02]  /*1e250*/  UIMAD.WIDE.U32 UR32, UP1, UR35, UR40, UR34 ;  /* 0x00000028232072a5 */ /* 0x000fe4000f820022 */
[----:B------:R-:W-:Y:S02]  /*1e260*/  UIMAD UR34, UR36, UR40, URZ ;  /* 0x00000028242272a4 */ /* 0x000fe4000f8e023f */
[----:B------:R-:W-:Y:S02]  /*1e270*/  UIMAD.WIDE.U32 UR32, UP2, UR36, UR37, UR32 ;  /* 0x00000025242072a5 */ /* 0x000fe4000f840020 */
[----:B------:R-:W-:Y:S02]  /*1e280*/  UIADD3.X UR36, UR31, UR36, URZ, UP1, !UPT ;  /* 0x000000241f247290 */ /* 0x000fe40008ffe43f */
[----:B------:R-:W-:-:S04]  /*1e290*/  UIADD3 UR34, UP4, UR34, UR33, URZ ;  /* 0x0000002122227290 */ /* 0x000fc8000ff9e03f */
[----:B------:R-:W-:Y:S02]  /*1e2a0*/  UIMAD.WIDE.U32 UR32, UR34, UR25, URZ ;  /* 0x00000019222072a5 */ /* 0x000fe4000f8e003f */
[----:B------:R-:W-:-:S05]  /*1e2b0*/  UIADD3.X UR36, URZ, URZ, UR36, UP4, UP2 ;  /* 0x0000003f3f247290 */ /* 0x000fca000a7e4424 */
[----:B------:R-:W-:Y:S01]  /*1e2c0*/  UMOV UR32, UR33 ;  /* 0x0000002100207c82 */ /* 0x000fe20008000000 */
[----:B------:R-:W-:Y:S02]  /*1e2d0*/  UMOV UR33, URZ ;  /* 0x0000003f00217c82 */ /* 0x000fe40008000000 */
[----:B------:R-:W-:Y:S02]  /*1e2e0*/  UIMAD.WIDE.U32 UR30, UR34, UR26, UR32 ;  /* 0x0000001a221e72a5 */ /* 0x000fe4000f8e0020 */
[----:B------:R-:W-:Y:S02]  /*1e2f0*/  UIMAD UR34, UR36, UR26, URZ ;  /* 0x0000001a242272a4 */ /* 0x000fe4000f8e023f */
[----:B------:R-:W-:Y:S02]  /*1e300*/  UIMAD.WIDE.U32 UR30, UP1, UR36, UR25, UR30 ;  /* 0x00000019241e72a5 */ /* 0x000fe4000f82001e */
[----:B------:R-:W-:Y:S02]  /*1e310*/  UIMAD.WIDE.U32 UR32, UR36, UR26, URZ ;  /* 0x0000001a242072a5 */ /* 0x000fe4000f8e003f */
[----:B------:R-:W-:-:S02]  /*1e320*/  UIADD3 UR34, UP2, UR34, UR31, URZ ;  /* 0x0000001f22227290 */ /* 0x000fc4000ff5e03f */
[----:B------:R-:W-:Y:S02]  /*1e330*/  UIADD3.X UR32, UR33, URZ, URZ, UP1, !UPT ;  /* 0x0000003f21207290 */ /* 0x000fe40008ffe43f */
[----:B------:R-:W-:Y:S02]  /*1e340*/  UIMAD.WIDE.U32 UR30, UR34, UR24, URZ ;  /* 0x00000018221e72a5 */ /* 0x000fe4000f8e003f */
[----:B------:R-:W-:Y:S02]  /*1e350*/  UIADD3.X UR32, URZ, UR32, URZ, UP2, !UPT ;  /* 0x000000203f207290 */ /* 0x000fe400097fe43f */
[----:B------:R-:W-:Y:S02]  /*1e360*/  UIMAD UR31, UR34, UR27, UR31 ;  /* 0x0000001b221f72a4 */ /* 0x000fe4000f8e021f */
[----:B------:R-:W-:Y:S02]  /*1e370*/  UIADD3 UR33, UP2, -UR30, UR25, URZ ;  /* 0x000000191e217290 */ /* 0x000fe4000ff5e13f */
[----:B------:R-:W-:-:S02]  /*1e380*/  UIMAD UR31, UR32, UR24, UR31 ;  /* 0x00000018201f72a4 */ /* 0x000fc4000f8e021f */
[----:B------:R-:W-:Y:S02]  /*1e390*/  UISETP.GE.U32.AND UP1, UPT, UR33, UR24, UPT ;  /* 0x000000182100728c */ /* 0x000fe4000bf26070 */
[----:B------:R-:W-:Y:S02]  /*1e3a0*/  UIADD3.X UR32, ~UR31, UR26, URZ, UP2, !UPT ;  /* 0x0000001a1f207290 */ /* 0x000fe400097fe53f */
[----:B------:R-:W-:Y:S02]  /*1e3b0*/  UIADD3 UR26, UP2, -UR24, UR33, URZ ;  /* 0x00000021181a7290 */ /* 0x000fe4000ff5e13f */
[----:B------:R-:W-:Y:S02]  /*1e3c0*/  UISETP.GE.U32.AND.EX UP1, UPT, UR32, UR27, UPT, UP1 ;  /* 0x0000001b2000728c */ /* 0x000fe4000bf26110 */
[----:B------:R-:W-:Y:S02]  /*1e3d0*/  UIADD3 UR30, UR34, 0x1, URZ ;  /* 0x00000001221e7890 */ /* 0x000fe4000fffe03f */
[----:B------:R-:W-:-:S02]  /*1e3e0*/  UIADD3.X UR31, ~UR27, UR32, URZ, UP2, !UPT ;  /* 0x000000201b1f7290 */ /* 0x000fc400097fe53f */
[----:B------:R-:W-:Y:S02]  /*1e3f0*/  USEL UR26, UR26, UR33, UP1 ;  /* 0x000000211a1a7287 */ /* 0x000fe40008800000 */
[----:B------:R-:W-:Y:S02]  /*1e400*/  USEL UR31, UR31, UR32, UP1 ;  /* 0x000000201f1f7287 */ /* 0x000fe40008800000 */
[----:B------:R-:W-:Y:S02]  /*1e410*/  USEL UR34, UR30, UR34, UP1 ;  /* 0x000000221e227287 */ /* 0x000fe40008800000 */
[----:B------:R-:W-:Y:S02]  /*1e420*/  UISETP.GE.U32.AND UP1, UPT, UR26, UR24, UPT ;  /* 0x000000181a00728c */ /* 0x000fe4000bf26070 */
[----:B------:R-:W-:Y:S02]  /*1e430*/  UISETP.NE.U32.AND UP2, UPT, UR24, URZ, UPT ;  /* 0x0000003f1800728c */ /* 0x000fe4000bf45070 */
[----:B------:R-:W-:-:S02]  /*1e440*/  UIADD3 UR26, UR34, 0x1, URZ ;  /* 0x00000001221a7890 */ /* 0x000fc4000fffe03f */
[----:B------:R-:W-:Y:S02]  /*1e450*/  UISETP.GE.U32.AND.EX UP1, UPT, UR31, UR27, UPT, UP1 ;  /* 0x0000001b1f00728c */ /* 0x000fe4000bf26110 */
[----:B------:R-:W-:Y:S02]  /*1e460*/  UISETP.NE.AND.EX UP2, UPT, UR27, URZ, UPT, UP2 ;  /* 0x0000003f1b00728c */ /* 0x000fe4000bf45320 */
[----:B------:R-:W-:-:S04]  /*1e470*/  USEL UR26, UR26, UR34, UP1 ;  /* 0x000000221a1a7287 */ /* 0x000fc80008800000 */
[----:B------:R-:W-:Y:S01]  /*1e480*/  USEL UR27, UR26, 0xffffffff, UP2 ;  /* 0xffffffff1a1b7887 */ /* 0x000fe20009000000 */
[----:B------:R-:W-:Y:S11]  /*1e490*/  RET.REL.NODEC R2 `(_ZN7cutlass13device_kernelINS_4gemm6kernel13GemmUniversalINS1_17GroupProblemShapeIN4cute5tupleIJiiiEEEEENS1_10collective13CollectiveMmaINS1_39MainloopSm90ArrayTmaGmmaWarpSpecializedILi2ENS6_IJNS5_1CILi1EEESD_SD_EEENS1_40KernelPtrArrayTmaWarpSpecializedPingpongEEENS6_IJNSC_ILi256EEENSC_ILi128EEESI_EEENS_6half_tEPNS6_IJlSD_NSC_ILi0EEEEEESK_SN_NS5_8TiledMMAINS5_8MMA_AtomIJNS5_4SM904GMMA26MMA_64x128x16_F32F16F16_SSILNSR_5MajorE0ELST_0ELNSR_7ScaleInE1ELSU_1EEEEEENS5_6LayoutISE_NS6_IJSL_SL_SL_EEEEENS6_IJNS5_10UnderscoreES10_S10_EEEEENS5_13SM90_TMA_LOADENS5_14ComposedLayoutINS5_7SwizzleILi3ELi4ELi3EEENS5_18smem_ptr_flag_bitsILi16EEENSX_INS6_IJNSC_ILi8EEENSC_ILi64EEEEEENS6_IJS1A_SD_EEEEEEEvNS5_8identityES13_S1E_vS1F_EENS_8epilogue10collective18CollectiveEpilogueINS1H_30Sm90PtrArrayTmaWarpSpecializedILi4ELi2ELi16ELb1ELb0ELi2EEEJSJ_NS6_IJS1A_NSC_ILi32EEEEEESK_PNS6_IJSD_lSL_EEESK_S1P_NS1H_6fusion15FusionCallbacksIS1L_NS1Q_17LinearCombinationISK_fSK_fLNS_15FloatRoundStyleE2EEESJ_S1N_JEEES13_NS14_IS16_S18_NSX_INS6_IJS1A_S19_EEENS6_IJSD_S1A_EEEEEEENS5_17SM75_U16x8_LDSM_TENS5_14SM90_TMA_STOREES1Z_NS5_17SM90_U16x8_STSM_TENS5_9Copy_AtomIJNS5_17SM90_U32x4_STSM_NESK_EEEvEEEvvEEEEvNT_6ParamsE) ;  /* 0xfffffe1802d87950 */ /* 0x000ff60003c3ffff */
.L_x_424:
[----:B------:R-:W-:-:S00]  /*1e4a0*/  BRA `(.L_x_424) ;  /* 0xfffffffc00fc7947 */ /* 0x000fc0000383ffff */
[----:B------:R-:W-:-:S00]  /*1e4b0*/  NOP ;  /* 0x0000000000007918 */ /* 0x000fc00000000000 */
        /* <DEDUP_REMOVED lines=12> */
.L_x_425:


//--------------------- .nv.global.init           --------------------------
	.section	.nv.global.init,"aw",@progbits
.nv.global.init:
	.type		$str$24,@object
	.size		$str$24,($str$25 - $str$24)
$str$24:
        /*0000*/ 	.byte	0x28, 0x61, 0x64, 0x64, 0x72, 0x65, 0x73, 0x73, 0x20, 0x26, 0x20, 0x6d, 0x61, 0x73, 0x6b, 0x29
        /*0010*/ 	.byte	0x20, 0x3d, 0x3d, 0x20, 0x30, 0x00
	.type		$str$25,@object
	.size		$str$25,(__unnamed_1 - $str$25)
$str$25:
        /*0016*/ 	.byte	0x2f, 0x74, 0x6d, 0x70, 0x2f, 0x63, 0x75, 0x74, 0x6c, 0x61, 0x73, 0x73, 0x5f, 0x73, 0x77, 0x65
        /*0026*/ 	.byte	0x65, 0x70, 0x5f, 0x73, 0x72, 0x63, 0x2f, 0x69, 0x6e, 0x63, 0x6c, 0x75, 0x64, 0x65, 0x2f, 0x63
        /*0036*/ 	.byte	0x75, 0x74, 0x65, 0x2f, 0x70, 0x6f, 0x69, 0x6e, 0x74, 0x65, 0x72, 0x5f, 0x66, 0x6c, 0x61, 0x67
        /*0046*/ 	.byte	0x67, 0x65, 0x64, 0x2e, 0x68, 0x70, 0x70, 0x00
	.type		__unnamed_1,@object
	.size		__unnamed_1,(.L_0 - __unnamed_1)
__unnamed_1:
        /* <DEDUP_REMOVED lines=28> */
        /*020e*/ 	.byte	0x3e, 0x3e, 0x3e, 0x3e, 0x3e, 0x5d, 0x00
.L_0:


//--------------------- .nv.shared._ZN7cutlass13device_kernelINS_4gemm6kernel13GemmUniversalINS1_17GroupProblemShapeIN4cute5tupleIJiiiEEEEENS1_10collective13CollectiveMmaINS1_39MainloopSm90ArrayTmaGmmaWarpSpecializedILi2ENS6_IJNS5_1CILi1EEESD_SD_EEENS1_40KernelPtrArrayTmaWarpSpecializedPingpongEEENS6_IJNSC_ILi256EEENSC_ILi128EEESI_EEENS_6half_tEPNS6_IJlSD_NSC_ILi0EEEEEESK_SN_NS5_8TiledMMAINS5_8MMA_AtomIJNS5_4SM904GMMA26MMA_64x128x16_F32F16F16_SSILNSR_5MajorE0ELST_0ELNSR_7ScaleInE1ELSU_1EEEEEENS5_6LayoutISE_NS6_IJSL_SL_SL_EEEEENS6_IJNS5_10UnderscoreES10_S10_EEEEENS5_13SM90_TMA_LOADENS5_14ComposedLayoutINS5_7SwizzleILi3ELi4ELi3EEENS5_18smem_ptr_flag_bitsILi16EEENSX_INS6_IJNSC_ILi8EEENSC_ILi64EEEEEENS6_IJS1A_SD_EEEEEEEvNS5_8identityES13_S1E_vS1F_EENS_8epilogue10collective18CollectiveEpilogueINS1H_30Sm90PtrArrayTmaWarpSpecializedILi4ELi2ELi16ELb1ELb0ELi2EEEJSJ_NS6_IJS1A_NSC_ILi32EEEEEESK_PNS6_IJSD_lSL_EEESK_S1P_NS1H_6fusion15FusionCallbacksIS1L_NS1Q_17LinearCombinationISK_fSK_fLNS_15FloatRoundStyleE2EEESJ_S1N_JEEES13_NS14_IS16_S18_NSX_INS6_IJS1A_S19_EEENS6_IJSD_S1A_EEEEEEENS5_17SM75_U16x8_LDSM_TENS5_14SM90_TMA_STOREES1Z_NS5_17SM90_U16x8_STSM_TENS5_9Copy_AtomIJNS5_17SM90_U32x4_STSM_NESK_EEEvEEEvvEEEEvNT_6ParamsE --------------------------
	.section	.nv.shared._ZN7cutlass13device_kernelINS_4gemm6kernel13GemmUniversalINS1_17GroupProblemShapeIN4cute5tupleIJiiiEEEEENS1_10collective13CollectiveMmaINS1_39MainloopSm90ArrayTmaGmmaWarpSpecializedILi2ENS6_IJNS5_1CILi1EEESD_SD_EEENS1_40KernelPtrArrayTmaWarpSpecializedPingpongEEENS6_IJNSC_ILi256EEENSC_ILi128EEESI_EEENS_6half_tEPNS6_IJlSD_NSC_ILi0EEEEEESK_SN_NS5_8TiledMMAINS5_8MMA_AtomIJNS5_4SM904GMMA26MMA_64x128x16_F32F16F16_SSILNSR_5MajorE0ELST_0ELNSR_7ScaleInE1ELSU_1EEEEEENS5_6LayoutISE_NS6_IJSL_SL_SL_EEEEENS6_IJNS5_10UnderscoreES10_S10_EEEEENS5_13SM90_TMA_LOADENS5_14ComposedLayoutINS5_7SwizzleILi3ELi4ELi3EEENS5_18smem_ptr_flag_bitsILi16EEENSX_INS6_IJNSC_ILi8EEENSC_ILi64EEEEEENS6_IJS1A_SD_EEEEEEEvNS5_8identityES13_S1E_vS1F_EENS_8epilogue10collective18CollectiveEpilogueINS1H_30Sm90PtrArrayTmaWarpSpecializedILi4ELi2ELi16ELb1ELb0ELi2EEEJSJ_NS6_IJS1A_NSC_ILi32EEEEEESK_PNS6_IJSD_lSL_EEESK_S1P_NS1H_6fusion15FusionCallbacksIS1L_NS1Q_17LinearCombinationISK_fSK_fLNS_15FloatRoundStyleE2EEESJ_S1N_JEEES13_NS14_IS16_S18_NSX_INS6_IJS1A_S19_EEENS6_IJSD_S1A_EEEEEEENS5_17SM75_U16x8_LDSM_TENS5_14SM90_TMA_STOREES1Z_NS5_17SM90_U16x8_STSM_TENS5_9Copy_AtomIJNS5_17SM90_U32x4_STSM_NESK_EEEvEEEvvEEEEvNT_6ParamsE,"aw",@nobits
	.sectionflags	@""
	.align	16
	.zero		1024


//--------------------- .nv.shared.reserved.0     --------------------------
	.section	.nv.shared.reserved.0,"aw",@nobits
	.weak		__nv_reservedSMEM_offset_0_alias
	.size		__nv_reservedSMEM_offset_0_alias, 0, 0
	.other		__nv_reservedSMEM_offset_0_alias,@"STO_CUDA_RESERVED_SHARED STV_DEFAULT"
__nv_reservedSMEM_offset_0_alias:
	.zero		0


//--------------------- .nv.global                --------------------------
	.section	.nv.global,"aw",@nobits
.nv.global:
	.type		_ZN39_INTERNAL_b4e670b5_4_k_cu_2796f490_27894cute1_E,@object
	.size		_ZN39_INTERNAL_b4e670b5_4_k_cu_2796f490_27894cute1_E,(_ZN39_INTERNAL_b4e670b5_4_k_cu_2796f490_27894cuda3std3__45__cpo6cbeginE - _ZN39_INTERNAL_b4e670b5_4_k_cu_2796f490_27894cute1_E)
_ZN39_INTERNAL_b4e670b5_4_k_cu_2796f490_27894cute1_E:
	.zero		1
	.type		_ZN39_INTERNAL_b4e670b5_4_k_cu_2796f490_27894cuda3std3__45__cpo6cbeginE,@object
	.size		_ZN39_INTERNAL_b4e670b5_4_k_cu_2796f490_27894cuda3std3__45__cpo6cbeginE,(_ZN39_INTERNAL_b4e670b5_4_k_cu_2796f490_27894cuda3std3__48in_placeE - _ZN39_INTERNAL_b4e670b5_4_k_cu_2796f490_27894cuda3std3__45__cpo6cbeginE)
_ZN39_INTERNAL_b4e670b5_4_k_cu_2796f490_27894cuda3std3__45__cpo6cbeginE:
	.zero		1
	.type		_ZN39_INTERNAL_b4e670b5_4_k_cu_2796f490_27894cuda3std3__48in_placeE,@object
	.size		_ZN39_INTERNAL_b4e670b5_4_k_cu_2796f490_27894cuda3std3__48in_placeE,(_ZN39_INTERNAL_b4e670b5_4_k_cu_2796f490_27894cuda3std6ranges3__45__cpo9iter_moveE - _ZN39_INTERNAL_b4e670b5_4_k_cu_2796f490_27894cuda3std3__48in_placeE)
_ZN39_INTERNAL_b4e670b5_4_k_cu_2796f490_27894cuda3std3__48in_placeE:
	.zero		1
	.type		_ZN39_INTERNAL_b4e670b5_4_k_cu_2796f490_27894cuda3std6ranges3__45__cpo9iter_moveE,@object
	.size		_ZN39_INTERNAL_b4e670b5_4_k_cu_2796f490_27894cuda3std6ranges3__45__cpo9iter_moveE,(_ZN39_INTERNAL_b4e670b5_4_k_cu_2796f490_27894cuda3std3__45__cpo5beginE - _ZN39_INTERNAL_b4e670b5_4_k_cu_2796f490_27894cuda3std6ranges3__45__cpo9iter_moveE)
_ZN39_INTERNAL_b4e670b5_4_k_cu_2796f490_27894cuda3std6ranges3__45__cpo9iter_moveE:
	.zero		1
	.type		_ZN39_INTERNAL_b4e670b5_4_k_cu_2796f490_27894cuda3std3__45__cpo5beginE,@object
	.size		_ZN39_INTERNAL_b4e670b5_4_k_cu_2796f490_27894cuda3std3__45__cpo5beginE,(_ZN39_INTERNAL_b4e670b5_4_k_cu_2796f490_27894cuda3std3__441_GLOBAL__N__b4e670b5_4_k_cu_2796f490_27896ignoreE - _ZN39_INTERNAL_b4e670b5_4_k_cu_2796f490_27894cuda3std3__45__cpo5beginE)
_ZN39_INTERNAL_b4e670b5_4_k_cu_2796f490_27894cuda3std3__45__cpo5beginE:
	.zero		1
	.type		_ZN39_INTERNAL_b4e670b5_4_k_cu_2796f490_27894cuda3std3__441_GLOBAL__N__b4e670b5_4_k_cu_2796f490_27896ignoreE,@object
	.size		_ZN39_INTERNAL_b4e670b5_4_k_cu_2796f490_27894cuda3std3__441_GLOBAL__N__b4e670b5_4_k_cu_2796f490_27896ignoreE,(_ZN39_INTERNAL_b4e670b5_4_k_cu_2796f490_27894cute7productE - _ZN39_INTERNAL_b4e670b5_4_k_cu_2796f490_27894cuda3std3__441_GLOBAL__N__b4e670b5_4_k_cu_2796f490_27896ignoreE)
_ZN39_INTERNAL_b4e670b5_4_k_cu_2796f490_27894cuda3std3__441_GLOBAL__N__b4e670b5_4_k_cu_2796f490_27896ignoreE:
	.zero		1
	.type		_ZN39_INTERNAL_b4e670b5_4_k_cu_2796f490_27894cute7productE,@object
	.size		_ZN39_INTERNAL_b4e670b5_4_k_cu_2796f490_27894cute7productE,(_ZN39_INTERNAL_b4e670b5_4_k_cu_2796f490_27894cuda3std3__45__cpo3endE - _ZN39_INTERNAL_b4e670b5_4_k_cu_2796f490_27894cute7productE)
_ZN39_INTERNAL_b4e670b5_4_k_cu_2796f490_27894cute7productE:
	.zero		1
	.type		_ZN39_INTERNAL_b4e670b5_4_k_cu_2796f490_27894cuda3std3__45__cpo3endE,@object
	.size		_ZN39_INTERNAL_b4e670b5_4_k_cu_2796f490_27894cuda3std3__45__cpo3endE,(_ZN39_INTERNAL_b4e670b5_4_k_cu_2796f490_27894cuda3std3__419piecewise_constructE - _ZN39_INTERNAL_b4e670b5_4_k_cu_2796f490_27894cuda3std3__45__cpo3endE)
_ZN39_INTERNAL_b4e670b5_4_k_cu_2796f490_27894cuda3std3__45__cpo3endE:
	.zero		1
	.type		_ZN39_INTERNAL_b4e670b5_4_k_cu_2796f490_27894cuda3std3__419piecewise_constructE,@object
	.size		_ZN39_INTERNAL_b4e670b5_4_k_cu_2796f490_27894cuda3std3__419piecewise_constructE,(_ZN39_INTERNAL_b4e670b5_4_k_cu_2796f490_27894cuda3std3__45__cpo4cendE - _ZN39_INTERNAL_b4e670b5_4_k_cu_2796f490_27894cuda3std3__419piecewise_constructE)
_ZN39_INTERNAL_b4e670b5_4_k_cu_2796f490_27894cuda3std3__419piecewise_constructE:
	.zero		1
	.type		_ZN39_INTERNAL_b4e670b5_4_k_cu_2796f490_27894cuda3std3__45__cpo4cendE,@object
	.size		_ZN39_INTERNAL_b4e670b5_4_k_cu_2796f490_27894cuda3std3__45__cpo4cendE,(_ZN39_INTERNAL_b4e670b5_4_k_cu_2796f490_27894cuda3std6ranges3__45__cpo4swapE - _ZN39_INTERNAL_b4e670b5_4_k_cu_2796f490_27894cuda3std3__45__cpo4cendE)
_ZN39_INTERNAL_b4e670b5_4_k_cu_2796f490_27894cuda3std3__45__cpo4cendE:
	.zero		1
	.type		_ZN39_INTERNAL_b4e670b5_4_k_cu_2796f490_27894cuda3std6ranges3__45__cpo4swapE,@object
	.size		_ZN39_INTERNAL_b4e670b5_4_k_cu_2796f490_27894cuda3std6ranges3__45__cpo4swapE,(.L_8 - _ZN39_INTERNAL_b4e670b5_4_k_cu_2796f490_27894cuda3std6ranges3__45__cpo4swapE)
_ZN39_INTERNAL_b4e670b5_4_k_cu_2796f490_27894cuda3std6ranges3__45__cpo4swapE:
	.zero		1
.L_8:


//--------------------- .nv.constant0._ZN7cutlass13device_kernelINS_4gemm6kernel13GemmUniversalINS1_17GroupProblemShapeIN4cute5tupleIJiiiEEEEENS1_10collective13CollectiveMmaINS1_39MainloopSm90ArrayTmaGmmaWarpSpecializedILi2ENS6_IJNS5_1CILi1EEESD_SD_EEENS1_40KernelPtrArrayTmaWarpSpecializedPingpongEEENS6_IJNSC_ILi256EEENSC_ILi128EEESI_EEENS_6half_tEPNS6_IJlSD_NSC_ILi0EEEEEESK_SN_NS5_8TiledMMAINS5_8MMA_AtomIJNS5_4SM904GMMA26MMA_64x128x16_F32F16F16_SSILNSR_5MajorE0ELST_0ELNSR_7ScaleInE1ELSU_1EEEEEENS5_6LayoutISE_NS6_IJSL_SL_SL_EEEEENS6_IJNS5_10UnderscoreES10_S10_EEEEENS5_13SM90_TMA_LOADENS5_14ComposedLayoutINS5_7SwizzleILi3ELi4ELi3EEENS5_18smem_ptr_flag_bitsILi16EEENSX_INS6_IJNSC_ILi8EEENSC_ILi64EEEEEENS6_IJS1A_SD_EEEEEEEvNS5_8identityES13_S1E_vS1F_EENS_8epilogue10collective18CollectiveEpilogueINS1H_30Sm90PtrArrayTmaWarpSpecializedILi4ELi2ELi16ELb1ELb0ELi2EEEJSJ_NS6_IJS1A_NSC_ILi32EEEEEESK_PNS6_IJSD_lSL_EEESK_S1P_NS1H_6fusion15FusionCallbacksIS1L_NS1Q_17LinearCombinationISK_fSK_fLNS_15FloatRoundStyleE2EEESJ_S1N_JEEES13_NS14_IS16_S18_NSX_INS6_IJS1A_S19_EEENS6_IJSD_S1A_EEEEEEENS5_17SM75_U16x8_LDSM_TENS5_14SM90_TMA_STOREES1Z_NS5_17SM90_U16x8_STSM_TENS5_9Copy_AtomIJNS5_17SM90_U32x4_STSM_NESK_EEEvEEEvvEEEEvNT_6ParamsE --------------------------
	.section	.nv.constant0._ZN7cutlass13device_kernelINS_4gemm6kernel13GemmUniversalINS1_17GroupProblemShapeIN4cute5tupleIJiiiEEEEENS1_10collective13CollectiveMmaINS1_39MainloopSm90ArrayTmaGmmaWarpSpecializedILi2ENS6_IJNS5_1CILi1EEESD_SD_EEENS1_40KernelPtrArrayTmaWarpSpecializedPingpongEEENS6_IJNSC_ILi256EEENSC_ILi128EEESI_EEENS_6half_tEPNS6_IJlSD_NSC_ILi0EEEEEESK_SN_NS5_8TiledMMAINS5_8MMA_AtomIJNS5_4SM904GMMA26MMA_64x128x16_F32F16F16_SSILNSR_5MajorE0ELST_0ELNSR_7ScaleInE1ELSU_1EEEEEENS5_6LayoutISE_NS6_IJSL_SL_SL_EEEEENS6_IJNS5_10UnderscoreES10_S10_EEEEENS5_13SM90_TMA_LOADENS5_14ComposedLayoutINS5_7SwizzleILi3ELi4ELi3EEENS5_18smem_ptr_flag_bitsILi16EEENSX_INS6_IJNSC_ILi8EEENSC_ILi64EEEEEENS6_IJS1A_SD_EEEEEEEvNS5_8identityES13_S1E_vS1F_EENS_8epilogue10collective18CollectiveEpilogueINS1H_30Sm90PtrArrayTmaWarpSpecializedILi4ELi2ELi16ELb1ELb0ELi2EEEJSJ_NS6_IJS1A_NSC_ILi32EEEEEESK_PNS6_IJSD_lSL_EEESK_S1P_NS1H_6fusion15FusionCallbacksIS1L_NS1Q_17LinearCombinationISK_fSK_fLNS_15FloatRoundStyleE2EEESJ_S1N_JEEES13_NS14_IS16_S18_NSX_INS6_IJS1A_S19_EEENS6_IJSD_S1A_EEEEEEENS5_17SM75_U16x8_LDSM_TENS5_14SM90_TMA_STOREES1Z_NS5_17SM90_U16x8_STSM_TENS5_9Copy_AtomIJNS5_17SM90_U32x4_STSM_NESK_EEEvEEEvvEEEEvNT_6ParamsE,"a",@progbits
	.sectionflags	@""
	.align	4
.nv.constant0._ZN7cutlass13device_kernelINS_4gemm6kernel13GemmUniversalINS1_17GroupProblemShapeIN4cute5tupleIJiiiEEEEENS1_10collective13CollectiveMmaINS1_39MainloopSm90ArrayTmaGmmaWarpSpecializedILi2ENS6_IJNS5_1CILi1EEESD_SD_EEENS1_40KernelPtrArrayTmaWarpSpecializedPingpongEEENS6_IJNSC_ILi256EEENSC_ILi128EEESI_EEENS_6half_tEPNS6_IJlSD_NSC_ILi0EEEEEESK_SN_NS5_8TiledMMAINS5_8MMA_AtomIJNS5_4SM904GMMA26MMA_64x128x16_F32F16F16_SSILNSR_5MajorE0ELST_0ELNSR_7ScaleInE1ELSU_1EEEEEENS5_6LayoutISE_NS6_IJSL_SL_SL_EEEEENS6_IJNS5_10UnderscoreES10_S10_EEEEENS5_13SM90_TMA_LOADENS5_14ComposedLayoutINS5_7SwizzleILi3ELi4ELi3EEENS5_18smem_ptr_flag_bitsILi16EEENSX_INS6_IJNSC_ILi8EEENSC_ILi64EEEEEENS6_IJS1A_SD_EEEEEEEvNS5_8identityES13_S1E_vS1F_EENS_8epilogue10collective18CollectiveEpilogueINS1H_30Sm90PtrArrayTmaWarpSpecializedILi4ELi2ELi16ELb1ELb0ELi2EEEJSJ_NS6_IJS1A_NSC_ILi32EEEEEESK_PNS6_IJSD_lSL_EEESK_S1P_NS1H_6fusion15FusionCallbacksIS1L_NS1Q_17LinearCombinationISK_fSK_fLNS_15FloatRoundStyleE2EEESJ_S1N_JEEES13_NS14_IS16_S18_NSX_INS6_IJS1A_S19_EEENS6_IJSD_S1A_EEEEEEENS5_17SM75_U16x8_LDSM_TENS5_14SM90_TMA_STOREES1Z_NS5_17SM90_U16x8_STSM_TENS5_9Copy_AtomIJNS5_17SM90_U32x4_STSM_NESK_EEEvEEEvvEEEEvNT_6ParamsE:
	.zero		2432


//--------------------- SYMBOLS --------------------------

	.type		.nv.reservedSmem.offset0,@object
	.size		.nv.reservedSmem.offset0,0x4
	.type		__assertfail,@function
